	.target	sm_100a

	.elftype	@"ET_EXEC"


//--------------------- .note.nv.tkinfo           --------------------------
	.section	.note.nv.tkinfo,"",@"SHT_NOTE"
	.sectionflags	@"SHF_NOTE_NV_TKINFO"
	.tkinfo
        /*0018*/ 	.word	0x00000002
        /*0030*/ 	.string	""
        /*0030*/ 	.string	"ptxas"
        /*0030*/ 	.string	"Cuda compilation tools, release 13.0, V13.0.88"
        /*0030*/ 	.string	"Build cuda_13.0.r13.0/compiler.36424714_0"
        /*0030*/ 	.string	"-arch sm_100a -m 64 "



//--------------------- .note.nv.cuinfo           --------------------------
	.section	.note.nv.cuinfo,"",@"SHT_NOTE"
	.sectionflags	@"SHF_NOTE_NV_CUINFO"
        /*0018*/ 	.short	0x0002
        /*001a*/ 	.short	0x0064
        /*001c*/ 	.short	0x0082
	.zero		2


//--------------------- .nv.info                  --------------------------
	.section	.nv.info,"",@"SHT_CUDA_INFO"
	.align	4


	//----- nvinfo : EIATTR_REGCOUNT
	.align		4
        /*0000*/ 	.byte	0x04, 0x2f
        /*0002*/ 	.short	(.L_20 - .L_19)
	.align		4
.L_19:
        /*0004*/ 	.word	index@(_ZN7cutlass13device_kernelINS_4gemm6kernel13GemmUniversalIN4cute5tupleIJiiiiEEENS1_10collective13CollectiveMmaINS1_35MainloopSm100TmaUmmaWarpSpecializedILi3ELi2ELi2ENS5_IJNS4_1CILi2EEESB_NSA_ILi1EEEEEEEENS5_IJNSA_ILi256EEESF_NSA_ILi128EEEEEEaNS5_IJlSC_lEEEaSI_NS4_8TiledMMAINS4_8MMA_AtomIJNS4_21SM100_MMA_S8_2x1SM_SSIaaiLi256ELi256ELNS4_4UMMA5MajorE0ELSN_0ELNSM_8SaturateE0EEEEEENS4_6LayoutINS5_IJSC_SC_SC_EEENS5_IJNSA_ILi0EEEST_ST_EEEEENS5_IJNS4_10UnderscoreESW_SW_EEEEENS4_28SM100_TMA_2SM_LOAD_MULTICASTENS4_14ComposedLayoutINS4_7SwizzleILi3ELi4ELi3EEENS4_18smem_ptr_flag_bitsILi8EEENSR_INS5_IJNSA_ILi8EEESG_EEENS5_IJSG_SC_EEEEEEEvNS4_8identityENS4_18SM100_TMA_2SM_LOADES19_vS1A_EENS_8epilogue10collective18CollectiveEpilogueINS1D_23Sm100TmaWarpSpecializedILi4ELi2ELi64ELb0ELb0EEEJNS5_IJSG_SF_SG_EEENS5_IJNSR_ISG_SC_EENSR_INSA_ILi64EEESC_EEEEEaSI_aSI_NS1D_6fusion15FusionCallbacksIS1H_NS1N_17LinearCombinationIaiaiLNS_15FloatRoundStyleE2EEES1I_S1M_JEEENS4_5SM1004TMEM4LOAD26SM100_TMEM_LOAD_32dp32b64xENS4_13SM90_TMA_LOADENS10_INS11_ILi2ELi4ELi3EEES14_NSR_INS5_IJS15_S1K_EEENS5_IJS1K_SC_EEEEEEENS4_39AutoVectorizingCopyWithAssumedAlignmentILi128EEENS4_14SM90_TMA_STOREES22_S24_S24_EEEvvEEEEvNT_6ParamsE)
        /*0008*/ 	.word	0x000000a4


	//----- nvinfo : EIATTR_FRAME_SIZE
	.align		4
.L_20:
        /*000c*/ 	.byte	0x04, 0x11
        /*000e*/ 	.short	(.L_22 - .L_21)
	.align		4
.L_21:
        /*0010*/ 	.word	index@($__internal_2_$__cuda_sm10x_tcgen05_guardrail_trap_unallocated_columns_being_dealloced)
        /*0014*/ 	.word	0x00000000


	//----- nvinfo : EIATTR_FRAME_SIZE
	.align		4
.L_22:
        /*0018*/ 	.byte	0x04, 0x11
        /*001a*/ 	.short	(.L_24 - .L_23)
	.align		4
.L_23:
        /*001c*/ 	.word	index@($__internal_1_$__cuda_sm10x_tcgen05_guardrail_trap_phase_invalid_during_alloc)
        /*0020*/ 	.word	0x00000000


	//----- nvinfo : EIATTR_FRAME_SIZE
	.align		4
.L_24:
        /*0024*/ 	.byte	0x04, 0x11
        /*0026*/ 	.short	(.L_26 - .L_25)
	.align		4
.L_25:
        /*0028*/ 	.word	index@($__internal_0_$__cuda_sm10x_tcgen05_guardrail_trap_col_being_dealloced_not_returned_by_alloc)
        /*002c*/ 	.word	0x00000000


	//----- nvinfo : EIATTR_FRAME_SIZE
	.align		4
.L_26:
        /*0030*/ 	.byte	0x04, 0x11
        /*0032*/ 	.short	(.L_28 - .L_27)
	.align		4
.L_27:
        /*0034*/ 	.word	index@(_ZN7cutlass13device_kernelINS_4gemm6kernel13GemmUniversalIN4cute5tupleIJiiiiEEENS1_10collective13CollectiveMmaINS1_35MainloopSm100TmaUmmaWarpSpecializedILi3ELi2ELi2ENS5_IJNS4_1CILi2EEESB_NSA_ILi1EEEEEEEENS5_IJNSA_ILi256EEESF_NSA_ILi128EEEEEEaNS5_IJlSC_lEEEaSI_NS4_8TiledMMAINS4_8MMA_AtomIJNS4_21SM100_MMA_S8_2x1SM_SSIaaiLi256ELi256ELNS4_4UMMA5MajorE0ELSN_0ELNSM_8SaturateE0EEEEEENS4_6LayoutINS5_IJSC_SC_SC_EEENS5_IJNSA_ILi0EEEST_ST_EEEEENS5_IJNS4_10UnderscoreESW_SW_EEEEENS4_28SM100_TMA_2SM_LOAD_MULTICASTENS4_14ComposedLayoutINS4_7SwizzleILi3ELi4ELi3EEENS4_18smem_ptr_flag_bitsILi8EEENSR_INS5_IJNSA_ILi8EEESG_EEENS5_IJSG_SC_EEEEEEEvNS4_8identityENS4_18SM100_TMA_2SM_LOADES19_vS1A_EENS_8epilogue10collective18CollectiveEpilogueINS1D_23Sm100TmaWarpSpecializedILi4ELi2ELi64ELb0ELb0EEEJNS5_IJSG_SF_SG_EEENS5_IJNSR_ISG_SC_EENSR_INSA_ILi64EEESC_EEEEEaSI_aSI_NS1D_6fusion15FusionCallbacksIS1H_NS1N_17LinearCombinationIaiaiLNS_15FloatRoundStyleE2EEES1I_S1M_JEEENS4_5SM1004TMEM4LOAD26SM100_TMEM_LOAD_32dp32b64xENS4_13SM90_TMA_LOADENS10_INS11_ILi2ELi4ELi3EEES14_NSR_INS5_IJS15_S1K_EEENS5_IJS1K_SC_EEEEEEENS4_39AutoVectorizingCopyWithAssumedAlignmentILi128EEENS4_14SM90_TMA_STOREES22_S24_S24_EEEvvEEEEvNT_6ParamsE)
        /*0038*/ 	.word	0x00000000


	//----- nvinfo : EIATTR_MIN_STACK_SIZE
	.align		4
.L_28:
        /*003c*/ 	.byte	0x04, 0x12
        /*003e*/ 	.short	(.L_30 - .L_29)
	.align		4
.L_29:
        /*0040*/ 	.word	index@(_ZN7cutlass13device_kernelINS_4gemm6kernel13GemmUniversalIN4cute5tupleIJiiiiEEENS1_10collective13CollectiveMmaINS1_35MainloopSm100TmaUmmaWarpSpecializedILi3ELi2ELi2ENS5_IJNS4_1CILi2EEESB_NSA_ILi1EEEEEEEENS5_IJNSA_ILi256EEESF_NSA_ILi128EEEEEEaNS5_IJlSC_lEEEaSI_NS4_8TiledMMAINS4_8MMA_AtomIJNS4_21SM100_MMA_S8_2x1SM_SSIaaiLi256ELi256ELNS4_4UMMA5MajorE0ELSN_0ELNSM_8SaturateE0EEEEEENS4_6LayoutINS5_IJSC_SC_SC_EEENS5_IJNSA_ILi0EEEST_ST_EEEEENS5_IJNS4_10UnderscoreESW_SW_EEEEENS4_28SM100_TMA_2SM_LOAD_MULTICASTENS4_14ComposedLayoutINS4_7SwizzleILi3ELi4ELi3EEENS4_18smem_ptr_flag_bitsILi8EEENSR_INS5_IJNSA_ILi8EEESG_EEENS5_IJSG_SC_EEEEEEEvNS4_8identityENS4_18SM100_TMA_2SM_LOADES19_vS1A_EENS_8epilogue10collective18CollectiveEpilogueINS1D_23Sm100TmaWarpSpecializedILi4ELi2ELi64ELb0ELb0EEEJNS5_IJSG_SF_SG_EEENS5_IJNSR_ISG_SC_EENSR_INSA_ILi64EEESC_EEEEEaSI_aSI_NS1D_6fusion15FusionCallbacksIS1H_NS1N_17LinearCombinationIaiaiLNS_15FloatRoundStyleE2EEES1I_S1M_JEEENS4_5SM1004TMEM4LOAD26SM100_TMEM_LOAD_32dp32b64xENS4_13SM90_TMA_LOADENS10_INS11_ILi2ELi4ELi3EEES14_NSR_INS5_IJS15_S1K_EEENS5_IJS1K_SC_EEEEEEENS4_39AutoVectorizingCopyWithAssumedAlignmentILi128EEENS4_14SM90_TMA_STOREES22_S24_S24_EEEvvEEEEvNT_6ParamsE)
        /*0044*/ 	.word	0x00000000
.L_30:


//--------------------- .nv.compat                --------------------------
	.section	.nv.compat,"",@"SHT_CUDA_COMPAT_INFO"
	.align	4
        /*0000*/ 	.byte	0x02, 0x09, 0x01, 0x00, 0x02, 0x02, 0x03, 0x00, 0x02, 0x05, 0x06, 0x00, 0x03, 0x07, 0x01, 0x01
        /*0010*/ 	.byte	0x02, 0x03, 0x01, 0x00, 0x02, 0x06, 0x01, 0x00, 0x04, 0x0b, 0x08, 0x00, 0x01, 0x00, 0x00, 0x00
        /*0020*/ 	.byte	0x00, 0x00, 0x00, 0x00


//--------------------- .nv.info._ZN7cutlass13device_kernelINS_4gemm6kernel13GemmUniversalIN4cute5tupleIJiiiiEEENS1_10collective13CollectiveMmaINS1_35MainloopSm100TmaUmmaWarpSpecializedILi3ELi2ELi2ENS5_IJNS4_1CILi2EEESB_NSA_ILi1EEEEEEEENS5_IJNSA_ILi256EEESF_NSA_ILi128EEEEEEaNS5_IJlSC_lEEEaSI_NS4_8TiledMMAINS4_8MMA_AtomIJNS4_21SM100_MMA_S8_2x1SM_SSIaaiLi256ELi256ELNS4_4UMMA5MajorE0ELSN_0ELNSM_8SaturateE0EEEEEENS4_6LayoutINS5_IJSC_SC_SC_EEENS5_IJNSA_ILi0EEEST_ST_EEEEENS5_IJNS4_10UnderscoreESW_SW_EEEEENS4_28SM100_TMA_2SM_LOAD_MULTICASTENS4_14ComposedLayoutINS4_7SwizzleILi3ELi4ELi3EEENS4_18smem_ptr_flag_bitsILi8EEENSR_INS5_IJNSA_ILi8EEESG_EEENS5_IJSG_SC_EEEEEEEvNS4_8identityENS4_18SM100_TMA_2SM_LOADES19_vS1A_EENS_8epilogue10collective18CollectiveEpilogueINS1D_23Sm100TmaWarpSpecializedILi4ELi2ELi64ELb0ELb0EEEJNS5_IJSG_SF_SG_EEENS5_IJNSR_ISG_SC_EENSR_INSA_ILi64EEESC_EEEEEaSI_aSI_NS1D_6fusion15FusionCallbacksIS1H_NS1N_17LinearCombinationIaiaiLNS_15FloatRoundStyleE2EEES1I_S1M_JEEENS4_5SM1004TMEM4LOAD26SM100_TMEM_LOAD_32dp32b64xENS4_13SM90_TMA_LOADENS10_INS11_ILi2ELi4ELi3EEES14_NSR_INS5_IJS15_S1K_EEENS5_IJS1K_SC_EEEEEEENS4_39AutoVectorizingCopyWithAssumedAlignmentILi128EEENS4_14SM90_TMA_STOREES22_S24_S24_EEEvvEEEEvNT_6ParamsE --------------------------
	.section	.nv.info._ZN7cutlass13device_kernelINS_4gemm6kernel13GemmUniversalIN4cute5tupleIJiiiiEEENS1_10collective13CollectiveMmaINS1_35MainloopSm100TmaUmmaWarpSpecializedILi3ELi2ELi2ENS5_IJNS4_1CILi2EEESB_NSA_ILi1EEEEEEEENS5_IJNSA_ILi256EEESF_NSA_ILi128EEEEEEaNS5_IJlSC_lEEEaSI_NS4_8TiledMMAINS4_8MMA_AtomIJNS4_21SM100_MMA_S8_2x1SM_SSIaaiLi256ELi256ELNS4_4UMMA5MajorE0ELSN_0ELNSM_8SaturateE0EEEEEENS4_6LayoutINS5_IJSC_SC_SC_EEENS5_IJNSA_ILi0EEEST_ST_EEEEENS5_IJNS4_10UnderscoreESW_SW_EEEEENS4_28SM100_TMA_2SM_LOAD_MULTICASTENS4_14ComposedLayoutINS4_7SwizzleILi3ELi4ELi3EEENS4_18smem_ptr_flag_bitsILi8EEENSR_INS5_IJNSA_ILi8EEESG_EEENS5_IJSG_SC_EEEEEEEvNS4_8identityENS4_18SM100_TMA_2SM_LOADES19_vS1A_EENS_8epilogue10collective18CollectiveEpilogueINS1D_23Sm100TmaWarpSpecializedILi4ELi2ELi64ELb0ELb0EEEJNS5_IJSG_SF_SG_EEENS5_IJNSR_ISG_SC_EENSR_INSA_ILi64EEESC_EEEEEaSI_aSI_NS1D_6fusion15FusionCallbacksIS1H_NS1N_17LinearCombinationIaiaiLNS_15FloatRoundStyleE2EEES1I_S1M_JEEENS4_5SM1004TMEM4LOAD26SM100_TMEM_LOAD_32dp32b64xENS4_13SM90_TMA_LOADENS10_INS11_ILi2ELi4ELi3EEES14_NSR_INS5_IJS15_S1K_EEENS5_IJS1K_SC_EEEEEEENS4_39AutoVectorizingCopyWithAssumedAlignmentILi128EEENS4_14SM90_TMA_STOREES22_S24_S24_EEEvvEEEEvNT_6ParamsE,"",@"SHT_CUDA_INFO"
	.sectionflags	@""
	.align	4


	//----- nvinfo : EIATTR_CUDA_API_VERSION
	.align		4
        /*0000*/ 	.byte	0x04, 0x37
        /*0002*/ 	.short	(.L_32 - .L_31)
.L_31:
        /*0004*/ 	.word	0x00000082


	//----- nvinfo : EIATTR_KPARAM_INFO
	.align		4
.L_32:
        /*0008*/ 	.byte	0x04, 0x17
        /*000a*/ 	.short	(.L_34 - .L_33)
.L_33:
        /*000c*/ 	.word	0x00000000
        /*0010*/ 	.short	0x0000
        /*0012*/ 	.short	0x0000
        /*0014*/ 	.byte	0x00, 0xf0, 0x01, 0x20


	//----- nvinfo : EIATTR_AT_ENTRY_FRAGMENTS
	.align		4
.L_34:
        /*0018*/ 	.byte	0x04, 0x4f
        /*001a*/ 	.short	(.L_36 - .L_35)


	//   ....[0]....
.L_35:
        /*001c*/ 	.word	0x00000007


	//----- nvinfo : EIATTR_RESERVED_SMEM_USED
	.align		4
.L_36:
        /*0020*/ 	.byte	0x01, 0x41
	.zero		2


	//----- nvinfo : EIATTR_SPARSE_MMA_MASK
	.align		4
        /*0024*/ 	.byte	0x03, 0x50
        /*0026*/ 	.short	0x0000


	//----- nvinfo : EIATTR_TCGEN05_2CTA_USED
	.align		4
        /*0028*/ 	.byte	0x01, 0x52
	.zero		2


	//----- nvinfo : EIATTR_MAXREG_COUNT
	.align		4
        /*002c*/ 	.byte	0x03, 0x1b
        /*002e*/ 	.short	0x00ff


	//----- nvinfo : EIATTR_NUM_BARRIERS
	.align		4
        /*0030*/ 	.byte	0x02, 0x4c
        /*0032*/ 	.byte	0x07
	.zero		1


	//----- nvinfo : EIATTR_EXTERNS
	.align		4
        /*0034*/ 	.byte	0x04, 0x0f
        /*0036*/ 	.short	(.L_38 - .L_37)


	//   ....[0]....
	.align		4
.L_37:
        /*0038*/ 	.word	index@(__assertfail)


	//----- nvinfo : EIATTR_MERCURY_ISA_VERSION
	.align		4
.L_38:
        /*003c*/ 	.byte	0x03, 0x5f
        /*003e*/ 	.short	0x0101


	//----- nvinfo : EIATTR_INT_WARP_WIDE_INSTR_OFFSETS
	.align		4
        /*0040*/ 	.byte	0x04, 0x31
        /*0042*/ 	.short	(.L_40 - .L_39)


	//   ....[0]....
.L_39:
        /*0044*/ 	.word	0x00000d10


	//   ....[1]....
        /*0048*/ 	.word	0x00000db0


	//   ....[2]....
        /*004c*/ 	.word	0x000040d0


	//   ....[3]....
        /*0050*/ 	.word	0x000040f0


	//   ....[4]....
        /*0054*/ 	.word	0x00004120


	//   ....[5]....
        /*0058*/ 	.word	0x00004c60


	//   ....[6]....
        /*005c*/ 	.word	0x00004cd0


	//   ....[7]....
        /*0060*/ 	.word	0x00004db0


	//   ....[8]....
        /*0064*/ 	.word	0x00004e30


	//   ....[9]....
        /*0068*/ 	.word	0x00004f30


	//   ....[10]....
        /*006c*/ 	.word	0x00004fb0


	//   ....[11]....
        /*0070*/ 	.word	0x000050a0


	//   ....[12]....
        /*0074*/ 	.word	0x00005150


	//----- nvinfo : EIATTR_COOP_GROUP_MASK_REGIDS
	.align		4
.L_40:
        /*0078*/ 	.byte	0x04, 0x29
        /*007a*/ 	.short	(.L_42 - .L_41)


	//   ....[0]....
.L_41:
        /*007c*/ 	.word	0xffffffff


	//   ....[1]....
        /*0080*/ 	.word	0xffffffff


	//   ....[2]....
        /*0084*/ 	.word	0xffffffff


	//   ....[3]....
        /*0088*/ 	.word	0xffffffff


	//   ....[4]....
        /*008c*/ 	.word	0xffffffff


	//   ....[5]....
        /*0090*/ 	.word	0xffffffff


	//   ....[6]....
        /*0094*/ 	.word	0xffffffff


	//   ....[7]....
        /*0098*/ 	.word	0xffffffff


	//   ....[8]....
        /*009c*/ 	.word	0xffffffff


	//   ....[9]....
        /*00a0*/ 	.word	0xffffffff


	//   ....[10]....
        /*00a4*/ 	.word	0xffffffff


	//   ....[11]....
        /*00a8*/ 	.word	0xffffffff


	//   ....[12]....
        /*00ac*/ 	.word	0xffffffff


	//   ....[13]....
        /*00b0*/ 	.word	0xffffffff


	//----- nvinfo : EIATTR_COOP_GROUP_INSTR_OFFSETS
	.align		4
.L_42:
        /*00b4*/ 	.byte	0x04, 0x28
        /*00b6*/ 	.short	(.L_44 - .L_43)


	//   ....[0]....
.L_43:
        /*00b8*/ 	.word	0x000000b0


	//   ....[1]....
        /*00bc*/ 	.word	0x00000520


	//   ....[2]....
        /*00c0*/ 	.word	0x000006c0


	//   ....[3]....
        /*00c4*/ 	.word	0x00000850


	//   ....[4]....
        /*00c8*/ 	.word	0x00000940


	//   ....[5]....
        /*00cc*/ 	.word	0x00000aa0


	//   ....[6]....
        /*00d0*/ 	.word	0x00000bf0


	//   ....[7]....
        /*00d4*/ 	.word	0x00000e30


	//   ....[8]....
        /*00d8*/ 	.word	0x000021a0


	//   ....[9]....
        /*00dc*/ 	.word	0x00002fd0


	//   ....[10]....
        /*00e0*/ 	.word	0x000034a0


	//   ....[11]....
        /*00e4*/ 	.word	0x000034d0


	//   ....[12]....
        /*00e8*/ 	.word	0x00003fd0


	//   ....[13]....
        /*00ec*/ 	.word	0x000041e0


	//----- nvinfo : EIATTR_VRC_CTA_INIT_COUNT
	.align		4
.L_44:
        /*00f0*/ 	.byte	0x02, 0x4a
        /*00f2*/ 	.byte	0x80
	.zero		1


	//----- nvinfo : EIATTR_SYSCALL_OFFSETS
	.align		4
        /*00f4*/ 	.byte	0x04, 0x46
        /*00f6*/ 	.short	(.L_46 - .L_45)


	//   ....[0]....
.L_45:
        /*00f8*/ 	.word	0x00005dc0


	//   ....[1]....
        /*00fc*/ 	.word	0x00005f00


	//   ....[2]....
        /*0100*/ 	.word	0x00006790


	//   ....[3]....
        /*0104*/ 	.word	0x00007d90


	//   ....[4]....
        /*0108*/ 	.word	0x00009330


	//   ....[5]....
        /*010c*/ 	.word	0x0000a900


	//----- nvinfo : EIATTR_MBARRIER_INSTR_OFFSETS
	.align		4
.L_46:
        /*0110*/ 	.byte	0x04, 0x39
        /*0112*/ 	.short	(.L_48 - .L_47)


	//   ....[0]....
.L_47:
        /*0114*/ 	.word	0x00000650
        /*0118*/ 	.word	0x000000ff
        /*011c*/ 	.word	0x00000000
        /*0120*/ 	.short	0x0100
        /*0122*/ 	.byte	0x04
	.zero		1


	//   ....[1]....
        /*0124*/ 	.word	0x00000660
        /*0128*/ 	.word	0x000000ff
        /*012c*/ 	.word	0x00000018
        /*0130*/ 	.short	0x0100
        /*0132*/ 	.byte	0x04
	.zero		1


	//   ....[2]....
        /*0134*/ 	.word	0x00000670
        /*0138*/ 	.word	0x000000ff
        /*013c*/ 	.word	0x00000008
        /*0140*/ 	.short	0x0100
        /*0142*/ 	.byte	0x04
	.zero		1


	//   ....[3]....
        /*0144*/ 	.word	0x00000680
        /*0148*/ 	.word	0x000000ff
        /*014c*/ 	.word	0x00000020
        /*0150*/ 	.short	0x0100
        /*0152*/ 	.byte	0x04
	.zero		1


	//   ....[4]....
        /*0154*/ 	.word	0x00000690
        /*0158*/ 	.word	0x000000ff
        /*015c*/ 	.word	0x00000010
        /*0160*/ 	.short	0x0100
        /*0162*/ 	.byte	0x04
	.zero		1


	//   ....[5]....
        /*0164*/ 	.word	0x000006a0
        /*0168*/ 	.word	0x000000ff
        /*016c*/ 	.word	0x00000028
        /*0170*/ 	.short	0x0100
        /*0172*/ 	.byte	0x04
	.zero		1


	//   ....[6]....
        /*0174*/ 	.word	0x000007c0
        /*0178*/ 	.word	0x000000ff
        /*017c*/ 	.word	0x00000030
        /*0180*/ 	.short	0x0100
        /*0182*/ 	.byte	0x04
	.zero		1


	//   ....[7]....
        /*0184*/ 	.word	0x000007d0
        /*0188*/ 	.word	0x000000ff
        /*018c*/ 	.word	0x00000050
        /*0190*/ 	.short	0x0100
        /*0192*/ 	.byte	0x04
	.zero		1


	//   ....[8]....
        /*0194*/ 	.word	0x000007e0
        /*0198*/ 	.word	0x000000ff
        /*019c*/ 	.word	0x00000038
        /*01a0*/ 	.short	0x0100
        /*01a2*/ 	.byte	0x04
	.zero		1


	//   ....[9]....
        /*01a4*/ 	.word	0x000007f0
        /*01a8*/ 	.word	0x000000ff
        /*01ac*/ 	.word	0x00000058
        /*01b0*/ 	.short	0x0100
        /*01b2*/ 	.byte	0x04
	.zero		1


	//   ....[10]....
        /*01b4*/ 	.word	0x00000800
        /*01b8*/ 	.word	0x000000ff
        /*01bc*/ 	.word	0x00000040
        /*01c0*/ 	.short	0x0100
        /*01c2*/ 	.byte	0x04
	.zero		1


	//   ....[11]....
        /*01c4*/ 	.word	0x00000810
        /*01c8*/ 	.word	0x000000ff
        /*01cc*/ 	.word	0x00000060
        /*01d0*/ 	.short	0x0100
        /*01d2*/ 	.byte	0x04
	.zero		1


	//   ....[12]....
        /*01d4*/ 	.word	0x00000820
        /*01d8*/ 	.word	0x000000ff
        /*01dc*/ 	.word	0x00000048
        /*01e0*/ 	.short	0x0100
        /*01e2*/ 	.byte	0x04
	.zero		1


	//   ....[13]....
        /*01e4*/ 	.word	0x00000830
        /*01e8*/ 	.word	0x000000ff
        /*01ec*/ 	.word	0x00000068
        /*01f0*/ 	.short	0x0100
        /*01f2*/ 	.byte	0x04
	.zero		1


	//   ....[14]....
        /*01f4*/ 	.word	0x00000910
        /*01f8*/ 	.word	0x000000ff
        /*01fc*/ 	.word	0x00000070
        /*0200*/ 	.short	0x0100
        /*0202*/ 	.byte	0x06
	.zero		1


	//   ....[15]....
        /*0204*/ 	.word	0x00000920
        /*0208*/ 	.word	0x000000ff
        /*020c*/ 	.word	0x00000078
        /*0210*/ 	.short	0x0100
        /*0212*/ 	.byte	0x06
	.zero		1


	//   ....[16]....
        /*0214*/ 	.word	0x00000a50
        /*0218*/ 	.word	0x000000ff
        /*021c*/ 	.word	0x00000080
        /*0220*/ 	.short	0x0100
        /*0222*/ 	.byte	0x06
	.zero		1


	//   ....[17]....
        /*0224*/ 	.word	0x00000a60
        /*0228*/ 	.word	0x000000ff
        /*022c*/ 	.word	0x00000090
        /*0230*/ 	.short	0x0100
        /*0232*/ 	.byte	0x06
	.zero		1


	//   ....[18]....
        /*0234*/ 	.word	0x00000a70
        /*0238*/ 	.word	0x000000ff
        /*023c*/ 	.word	0x00000088
        /*0240*/ 	.short	0x0100
        /*0242*/ 	.byte	0x06
	.zero		1


	//   ....[19]....
        /*0244*/ 	.word	0x00000a80
        /*0248*/ 	.word	0x000000ff
        /*024c*/ 	.word	0x00000098
        /*0250*/ 	.short	0x0100
        /*0252*/ 	.byte	0x06
	.zero		1


	//   ....[20]....
        /*0254*/ 	.word	0x00000ba0
        /*0258*/ 	.word	0x000000ff
        /*025c*/ 	.word	0x000000a0
        /*0260*/ 	.short	0x0100
        /*0262*/ 	.byte	0x04
	.zero		1


	//   ....[21]....
        /*0264*/ 	.word	0x00000bb0
        /*0268*/ 	.word	0x000000ff
        /*026c*/ 	.word	0x000000b0
        /*0270*/ 	.short	0x0100
        /*0272*/ 	.byte	0x04
	.zero		1


	//   ....[22]....
        /*0274*/ 	.word	0x00000bc0
        /*0278*/ 	.word	0x000000ff
        /*027c*/ 	.word	0x000000a8
        /*0280*/ 	.short	0x0100
        /*0282*/ 	.byte	0x04
	.zero		1


	//   ....[23]....
        /*0284*/ 	.word	0x00000bd0
        /*0288*/ 	.word	0x000000ff
        /*028c*/ 	.word	0x000000b8
        /*0290*/ 	.short	0x0100
        /*0292*/ 	.byte	0x04
	.zero		1


	//   ....[24]....
        /*0294*/ 	.word	0x00000cc0
        /*0298*/ 	.word	0x000000ff
        /*029c*/ 	.word	0x000000c0
        /*02a0*/ 	.short	0x0100
        /*02a2*/ 	.byte	0x04
	.zero		1


	//   ....[25]....
        /*02a4*/ 	.word	0x00000cd0
        /*02a8*/ 	.word	0x000000ff
        /*02ac*/ 	.word	0x000000d0
        /*02b0*/ 	.short	0x0100
        /*02b2*/ 	.byte	0x04
	.zero		1


	//   ....[26]....
        /*02b4*/ 	.word	0x00000ce0
        /*02b8*/ 	.word	0x000000ff
        /*02bc*/ 	.word	0x000000c8
        /*02c0*/ 	.short	0x0100
        /*02c2*/ 	.byte	0x04
	.zero		1


	//   ....[27]....
        /*02c4*/ 	.word	0x00000cf0
        /*02c8*/ 	.word	0x000000ff
        /*02cc*/ 	.word	0x000000d8
        /*02d0*/ 	.short	0x0100
        /*02d2*/ 	.byte	0x04
	.zero		1


	//   ....[28]....
        /*02d4*/ 	.word	0x00000df0
        /*02d8*/ 	.word	0x000000ff
        /*02dc*/ 	.word	0x000000e0
        /*02e0*/ 	.short	0x0100
        /*02e2*/ 	.byte	0x06
	.zero		1


	//   ....[29]....
        /*02e4*/ 	.word	0x000019c0
        /*02e8*/ 	.word	0x00000003
        /*02ec*/ 	.word	0x000000d0
        /*02f0*/ 	.short	0x010a
        /*02f2*/ 	.byte	0xff
	.zero		1


	//   ....[30]....
        /*02f4*/ 	.word	0x000019f0
        /*02f8*/ 	.word	0x00000003
        /*02fc*/ 	.word	0x000000c0
        /*0300*/ 	.short	0x0101
        /*0302*/ 	.byte	0xff
	.zero		1


	//   ....[31]....
        /*0304*/ 	.word	0x00001ab0
        /*0308*/ 	.word	0x000000ff
        /*030c*/ 	.word	0x00000018
        /*0310*/ 	.short	0x010a
        /*0312*/ 	.byte	0x04
	.zero		1


	//   ....[32]....
        /*0314*/ 	.word	0x00001b80
        /*0318*/ 	.word	0x000000ff
        /*031c*/ 	.word	0x00000018
        /*0320*/ 	.short	0x010a
        /*0322*/ 	.byte	0x21
	.zero		1


	//   ....[33]....
        /*0324*/ 	.word	0x00001d30
        /*0328*/ 	.word	0x000000ff
        /*032c*/ 	.word	0x00000018
        /*0330*/ 	.short	0x010a
        /*0332*/ 	.byte	0x05
	.zero		1


	//   ....[34]....
        /*0334*/ 	.word	0x00001e40
        /*0338*/ 	.word	0x000000ff
        /*033c*/ 	.word	0x00000078
        /*0340*/ 	.short	0x0101
        /*0342*/ 	.byte	0x06
	.zero		1


	//   ....[35]....
        /*0344*/ 	.word	0x00001e60
        /*0348*/ 	.word	0x000000ff
        /*034c*/ 	.word	0x00000018
        /*0350*/ 	.short	0x010a
        /*0352*/ 	.byte	0x04
	.zero		1


	//   ....[36]....
        /*0354*/ 	.word	0x00001ee0
        /*0358*/ 	.word	0x000000ff
        /*035c*/ 	.word	0x00000018
        /*0360*/ 	.short	0x010a
        /*0362*/ 	.byte	0x11
	.zero		1


	//   ....[37]....
        /*0364*/ 	.word	0x00002070
        /*0368*/ 	.word	0x000000ff
        /*036c*/ 	.word	0x00000018
        /*0370*/ 	.short	0x010a
        /*0372*/ 	.byte	0x05
	.zero		1


	//   ....[38]....
        /*0374*/ 	.word	0x000021d0
        /*0378*/ 	.word	0x00000003
        /*037c*/ 	.word	0x00000080
        /*0380*/ 	.short	0x010a
        /*0382*/ 	.byte	0xff
	.zero		1


	//   ....[39]....
        /*0384*/ 	.word	0x00002320
        /*0388*/ 	.word	0x00000000
        /*038c*/ 	.word	0x00000000
        /*0390*/ 	.short	0x0101
        /*0392*/ 	.byte	0xff
	.zero		1


	//   ....[40]....
        /*0394*/ 	.word	0x000028e0
        /*0398*/ 	.word	0x000000ff
        /*039c*/ 	.word	0x00000000
        /*03a0*/ 	.short	0x010a
        /*03a2*/ 	.byte	0x04
	.zero		1


	//   ....[41]....
        /*03a4*/ 	.word	0x00002970
        /*03a8*/ 	.word	0x000000ff
        /*03ac*/ 	.word	0x00000000
        /*03b0*/ 	.short	0x010a
        /*03b2*/ 	.byte	0x05
	.zero		1


	//   ....[42]....
        /*03b4*/ 	.word	0x00002a10
        /*03b8*/ 	.word	0x00000000
        /*03bc*/ 	.word	0x00000000
        /*03c0*/ 	.short	0x010a
        /*03c2*/ 	.byte	0xff
	.zero		1


	//   ....[43]....
        /*03c4*/ 	.word	0x00002b30
        /*03c8*/ 	.word	0x00000000
        /*03cc*/ 	.word	0x000000c0
        /*03d0*/ 	.short	0x010a
        /*03d2*/ 	.byte	0xff
	.zero		1


	//   ....[44]....
        /*03d4*/ 	.word	0x00002ba0
        /*03d8*/ 	.word	0x00000004
        /*03dc*/ 	.word	0x00000000
        /*03e0*/ 	.short	0x0101
        /*03e2*/ 	.byte	0xff
	.zero		1


	//   ....[45]....
        /*03e4*/ 	.word	0x00002bc0
        /*03e8*/ 	.word	0x000000ff
        /*03ec*/ 	.word	0x00000090
        /*03f0*/ 	.short	0x010a
        /*03f2*/ 	.byte	0x04
	.zero		1


	//   ....[46]....
        /*03f4*/ 	.word	0x00002ce0
        /*03f8*/ 	.word	0x00000000
        /*03fc*/ 	.word	0x00000080
        /*0400*/ 	.short	0x010a
        /*0402*/ 	.byte	0xff
	.zero		1


	//   ....[47]....
        /*0404*/ 	.word	0x00002de0
        /*0408*/ 	.word	0x00000000
        /*040c*/ 	.word	0x00000000
        /*0410*/ 	.short	0x0101
        /*0412*/ 	.byte	0xff
	.zero		1


	//   ....[48]....
        /*0414*/ 	.word	0x00002e70
        /*0418*/ 	.word	0x000000ff
        /*041c*/ 	.word	0x00000090
        /*0420*/ 	.short	0x0106
        /*0422*/ 	.byte	0x04
	.zero		1


	//   ....[49]....
        /*0424*/ 	.word	0x00002e90
        /*0428*/ 	.word	0x000000ff
        /*042c*/ 	.word	0x00000090
        /*0430*/ 	.short	0x010a
        /*0432*/ 	.byte	0x04
	.zero		1


	//   ....[50]....
        /*0434*/ 	.word	0x00002f20
        /*0438*/ 	.word	0x000000ff
        /*043c*/ 	.word	0x00000090
        /*0440*/ 	.short	0x0106
        /*0442*/ 	.byte	0x07
	.zero		1


	//   ....[51]....
        /*0444*/ 	.word	0x00002f60
        /*0448*/ 	.word	0x00000000
        /*044c*/ 	.word	0x00000090
        /*0450*/ 	.short	0x010a
        /*0452*/ 	.byte	0xff
	.zero		1


	//   ....[52]....
        /*0454*/ 	.word	0x000031a0
        /*0458*/ 	.word	0x000000ff
        /*045c*/ 	.word	0x00000008
        /*0460*/ 	.short	0x010a
        /*0462*/ 	.byte	0x05
	.zero		1


	//   ....[53]....
        /*0464*/ 	.word	0x000031c0
        /*0468*/ 	.word	0x000000ff
        /*046c*/ 	.word	0x00000008
        /*0470*/ 	.short	0x010a
        /*0472*/ 	.byte	0x05
	.zero		1


	//   ....[54]....
        /*0474*/ 	.word	0x00003350
        /*0478*/ 	.word	0x000000ff
        /*047c*/ 	.word	0x00000008
        /*0480*/ 	.short	0x010a
        /*0482*/ 	.byte	0x05
	.zero		1


	//   ....[55]....
        /*0484*/ 	.word	0x00003370
        /*0488*/ 	.word	0x000000ff
        /*048c*/ 	.word	0x00000008
        /*0490*/ 	.short	0x010a
        /*0492*/ 	.byte	0x05
	.zero		1


	//   ....[56]....
        /*0494*/ 	.word	0x00003430
        /*0498*/ 	.word	0x000000ff
        /*049c*/ 	.word	0x00000000
        /*04a0*/ 	.short	0x0101
        /*04a2*/ 	.byte	0x04
	.zero		1


	//   ....[57]....
        /*04a4*/ 	.word	0x00003770
        /*04a8*/ 	.word	0x00000000
        /*04ac*/ 	.word	0x00000080
        /*04b0*/ 	.short	0x010a
        /*04b2*/ 	.byte	0xff
	.zero		1


	//   ....[58]....
        /*04b4*/ 	.word	0x00003830
        /*04b8*/ 	.word	0x00000000
        /*04bc*/ 	.word	0x00000000
        /*04c0*/ 	.short	0x0101
        /*04c2*/ 	.byte	0xff
	.zero		1


	//   ....[59]....
        /*04c4*/ 	.word	0x000038f0
        /*04c8*/ 	.word	0x000000ff
        /*04cc*/ 	.word	0x00000000
        /*04d0*/ 	.short	0x010a
        /*04d2*/ 	.byte	0x04
	.zero		1


	//   ....[60]....
        /*04d4*/ 	.word	0x00003900
        /*04d8*/ 	.word	0x000000ff
        /*04dc*/ 	.word	0x000000b0
        /*04e0*/ 	.short	0x010a
        /*04e2*/ 	.byte	0x1f
	.zero		1


	//   ....[61]....
        /*04e4*/ 	.word	0x000039b0
        /*04e8*/ 	.word	0x000000ff
        /*04ec*/ 	.word	0x00000000
        /*04f0*/ 	.short	0x010a
        /*04f2*/ 	.byte	0x05
	.zero		1


	//   ....[62]....
        /*04f4*/ 	.word	0x00003ae0
        /*04f8*/ 	.word	0x000000ff
        /*04fc*/ 	.word	0x00000000
        /*0500*/ 	.short	0x010a
        /*0502*/ 	.byte	0x04
	.zero		1


	//   ....[63]....
        /*0504*/ 	.word	0x00003de0
        /*0508*/ 	.word	0x000000ff
        /*050c*/ 	.word	0x00000000
        /*0510*/ 	.short	0x010a
        /*0512*/ 	.byte	0x04
	.zero		1


	//   ....[64]....
        /*0514*/ 	.word	0x00003e80
        /*0518*/ 	.word	0x00000000
        /*051c*/ 	.word	0x00000000
        /*0520*/ 	.short	0x010a
        /*0522*/ 	.byte	0xff
	.zero		1


	//   ....[65]....
        /*0524*/ 	.word	0x00003ec0
        /*0528*/ 	.word	0x00000000
        /*052c*/ 	.word	0x00000000
        /*0530*/ 	.short	0x010a
        /*0532*/ 	.byte	0xff
	.zero		1


	//   ....[66]....
        /*0534*/ 	.word	0x00003f30
        /*0538*/ 	.word	0x000000ff
        /*053c*/ 	.word	0x00000000
        /*0540*/ 	.short	0x0101
        /*0542*/ 	.byte	0x04
	.zero		1


	//   ....[67]....
        /*0544*/ 	.word	0x00003f70
        /*0548*/ 	.word	0x000000ff
        /*054c*/ 	.word	0x000000e0
        /*0550*/ 	.short	0x010a
        /*0552*/ 	.byte	0x1a
	.zero		1


	//   ....[68]....
        /*0554*/ 	.word	0x00003fc0
        /*0558*/ 	.word	0x000000ff
        /*055c*/ 	.word	0x00000000
        /*0560*/ 	.short	0x0101
        /*0562*/ 	.byte	0x04
	.zero		1


	//   ....[69]....
        /*0564*/ 	.word	0x00004460
        /*0568*/ 	.word	0x0000000c
        /*056c*/ 	.word	0x00000080
        /*0570*/ 	.short	0x010a
        /*0572*/ 	.byte	0xff
	.zero		1


	//   ....[70]....
        /*0574*/ 	.word	0x000045d0
        /*0578*/ 	.word	0x00000000
        /*057c*/ 	.word	0x00000000
        /*0580*/ 	.short	0x0101
        /*0582*/ 	.byte	0xff
	.zero		1


	//   ....[71]....
        /*0584*/ 	.word	0x00004a60
        /*0588*/ 	.word	0x000000ff
        /*058c*/ 	.word	0x00000078
        /*0590*/ 	.short	0x010a
        /*0592*/ 	.byte	0x15
	.zero		1


	//   ....[72]....
        /*0594*/ 	.word	0x00004be0
        /*0598*/ 	.word	0x000000ff
        /*059c*/ 	.word	0x00000050
        /*05a0*/ 	.short	0x010a
        /*05a2*/ 	.byte	0x15
	.zero		1


	//   ....[73]....
        /*05a4*/ 	.word	0x00004d60
        /*05a8*/ 	.word	0x000000ff
        /*05ac*/ 	.word	0x00000030
        /*05b0*/ 	.short	0x010b
        /*05b2*/ 	.byte	0x15
	.zero		1


	//   ....[74]....
        /*05b4*/ 	.word	0x00004d70
        /*05b8*/ 	.word	0x000000ff
        /*05bc*/ 	.word	0x00000000
        /*05c0*/ 	.short	0x0101
        /*05c2*/ 	.byte	0x06
	.zero		1


	//   ....[75]....
        /*05c4*/ 	.word	0x00004d80
        /*05c8*/ 	.word	0x000000ff
        /*05cc*/ 	.word	0x00000058
        /*05d0*/ 	.short	0x010a
        /*05d2*/ 	.byte	0x15
	.zero		1


	//   ....[76]....
        /*05d4*/ 	.word	0x00004ee0
        /*05d8*/ 	.word	0x000000ff
        /*05dc*/ 	.word	0x00000038
        /*05e0*/ 	.short	0x010b
        /*05e2*/ 	.byte	0x15
	.zero		1


	//   ....[77]....
        /*05e4*/ 	.word	0x00004ef0
        /*05e8*/ 	.word	0x000000ff
        /*05ec*/ 	.word	0x00000000
        /*05f0*/ 	.short	0x0101
        /*05f2*/ 	.byte	0x06
	.zero		1


	//   ....[78]....
        /*05f4*/ 	.word	0x00004f00
        /*05f8*/ 	.word	0x000000ff
        /*05fc*/ 	.word	0x00000060
        /*0600*/ 	.short	0x010a
        /*0602*/ 	.byte	0x15
	.zero		1


	//   ....[79]....
        /*0604*/ 	.word	0x00005050
        /*0608*/ 	.word	0x000000ff
        /*060c*/ 	.word	0x00000040
        /*0610*/ 	.short	0x010b
        /*0612*/ 	.byte	0x15
	.zero		1


	//   ....[80]....
        /*0614*/ 	.word	0x00005060
        /*0618*/ 	.word	0x000000ff
        /*061c*/ 	.word	0x00000000
        /*0620*/ 	.short	0x0101
        /*0622*/ 	.byte	0x06
	.zero		1


	//   ....[81]....
        /*0624*/ 	.word	0x00005070
        /*0628*/ 	.word	0x000000ff
        /*062c*/ 	.word	0x00000068
        /*0630*/ 	.short	0x010a
        /*0632*/ 	.byte	0x15
	.zero		1


	//   ....[82]....
        /*0634*/ 	.word	0x00005270
        /*0638*/ 	.word	0x000000ff
        /*063c*/ 	.word	0x00000048
        /*0640*/ 	.short	0x010b
        /*0642*/ 	.byte	0x15
	.zero		1


	//   ....[83]....
        /*0644*/ 	.word	0x00005280
        /*0648*/ 	.word	0x000000ff
        /*064c*/ 	.word	0x00000000
        /*0650*/ 	.short	0x0101
        /*0652*/ 	.byte	0x25
	.zero		1


	//   ....[84]....
        /*0654*/ 	.word	0x000052b0
        /*0658*/ 	.word	0x000000ff
        /*065c*/ 	.word	0x00000050
        /*0660*/ 	.short	0x010a
        /*0662*/ 	.byte	0x15
	.zero		1


	//   ....[85]....
        /*0664*/ 	.word	0x000052d0
        /*0668*/ 	.word	0x000000ff
        /*066c*/ 	.word	0x00000058
        /*0670*/ 	.short	0x010a
        /*0672*/ 	.byte	0x15
	.zero		1


	//   ....[86]....
        /*0674*/ 	.word	0x000052f0
        /*0678*/ 	.word	0x000000ff
        /*067c*/ 	.word	0x00000060
        /*0680*/ 	.short	0x010a
        /*0682*/ 	.byte	0x15
	.zero		1


	//   ....[87]....
        /*0684*/ 	.word	0x00005330
        /*0688*/ 	.word	0x00000000
        /*068c*/ 	.word	0x00000068
        /*0690*/ 	.short	0x010a
        /*0692*/ 	.byte	0xff
	.zero		1


	//   ....[88]....
        /*0694*/ 	.word	0x00005650
        /*0698*/ 	.word	0x00000003
        /*069c*/ 	.word	0x00000080
        /*06a0*/ 	.short	0x010a
        /*06a2*/ 	.byte	0xff
	.zero		1


	//   ....[89]....
        /*06a4*/ 	.word	0x000057d0
        /*06a8*/ 	.word	0x00000000
        /*06ac*/ 	.word	0x00000000
        /*06b0*/ 	.short	0x0101
        /*06b2*/ 	.byte	0xff
	.zero		1


	//   ....[90]....
        /*06b4*/ 	.word	0x00006330
        /*06b8*/ 	.word	0x00000003
        /*06bc*/ 	.word	0x00000030
        /*06c0*/ 	.short	0x010a
        /*06c2*/ 	.byte	0xff
	.zero		1


	//   ....[91]....
        /*06c4*/ 	.word	0x00006370
        /*06c8*/ 	.word	0x00000091
        /*06cc*/ 	.word	0x000000a0
        /*06d0*/ 	.short	0x010a
        /*06d2*/ 	.byte	0xff
	.zero		1


	//   ....[92]....
        /*06d4*/ 	.word	0x000064b0
        /*06d8*/ 	.word	0x00000003
        /*06dc*/ 	.word	0x00000030
        /*06e0*/ 	.short	0x010a
        /*06e2*/ 	.byte	0xff
	.zero		1


	//   ....[93]....
        /*06e4*/ 	.word	0x000065f0
        /*06e8*/ 	.word	0x00000000
        /*06ec*/ 	.word	0x00000000
        /*06f0*/ 	.short	0x0101
        /*06f2*/ 	.byte	0xff
	.zero		1


	//   ....[94]....
        /*06f4*/ 	.word	0x00006670
        /*06f8*/ 	.word	0x00000091
        /*06fc*/ 	.word	0x000000a0
        /*0700*/ 	.short	0x010a
        /*0702*/ 	.byte	0xff
	.zero		1


	//   ....[95]....
        /*0704*/ 	.word	0x00007a00
        /*0708*/ 	.word	0x0000006b
        /*070c*/ 	.word	0x00000030
        /*0710*/ 	.short	0x010a
        /*0712*/ 	.byte	0xff
	.zero		1


	//   ....[96]....
        /*0714*/ 	.word	0x00007ad0
        /*0718*/ 	.word	0x0000006b
        /*071c*/ 	.word	0x00000030
        /*0720*/ 	.short	0x010a
        /*0722*/ 	.byte	0xff
	.zero		1


	//   ....[97]....
        /*0724*/ 	.word	0x00007c10
        /*0728*/ 	.word	0x00000000
        /*072c*/ 	.word	0x00000000
        /*0730*/ 	.short	0x0101
        /*0732*/ 	.byte	0xff
	.zero		1


	//   ....[98]....
        /*0734*/ 	.word	0x00008fa0
        /*0738*/ 	.word	0x00000000
        /*073c*/ 	.word	0x00000030
        /*0740*/ 	.short	0x010a
        /*0742*/ 	.byte	0xff
	.zero		1


	//   ....[99]....
        /*0744*/ 	.word	0x00009070
        /*0748*/ 	.word	0x00000000
        /*074c*/ 	.word	0x00000030
        /*0750*/ 	.short	0x010a
        /*0752*/ 	.byte	0xff
	.zero		1


	//   ....[100]....
        /*0754*/ 	.word	0x000091b0
        /*0758*/ 	.word	0x00000000
        /*075c*/ 	.word	0x00000000
        /*0760*/ 	.short	0x0101
        /*0762*/ 	.byte	0xff
	.zero		1


	//   ....[101]....
        /*0764*/ 	.word	0x0000a570
        /*0768*/ 	.word	0x00000000
        /*076c*/ 	.word	0x00000030
        /*0770*/ 	.short	0x010a
        /*0772*/ 	.byte	0xff
	.zero		1


	//   ....[102]....
        /*0774*/ 	.word	0x0000a640
        /*0778*/ 	.word	0x00000000
        /*077c*/ 	.word	0x00000030
        /*0780*/ 	.short	0x010a
        /*0782*/ 	.byte	0xff
	.zero		1


	//   ....[103]....
        /*0784*/ 	.word	0x0000a780
        /*0788*/ 	.word	0x00000000
        /*078c*/ 	.word	0x00000000
        /*0790*/ 	.short	0x0101
        /*0792*/ 	.byte	0xff
	.zero		1


	//   ....[104]....
        /*0794*/ 	.word	0x0000aa60
        /*0798*/ 	.word	0x00000091
        /*079c*/ 	.word	0x00000000
        /*07a0*/ 	.short	0x0101
        /*07a2*/ 	.byte	0xff
	.zero		1


	//   ....[105]....
        /*07a4*/ 	.word	0x0000bd10
        /*07a8*/ 	.word	0x00000003
        /*07ac*/ 	.word	0x000000d0
        /*07b0*/ 	.short	0x010a
        /*07b2*/ 	.byte	0xff
	.zero		1


	//   ....[106]....
        /*07b4*/ 	.word	0x0000bd70
        /*07b8*/ 	.word	0x00000000
        /*07bc*/ 	.word	0x00000018
        /*07c0*/ 	.short	0x010a
        /*07c2*/ 	.byte	0xff
	.zero		1


	//   ....[107]....
        /*07c4*/ 	.word	0x0000bdd0
        /*07c8*/ 	.word	0x00000000
        /*07cc*/ 	.word	0x00000018
        /*07d0*/ 	.short	0x010a
        /*07d2*/ 	.byte	0xff
	.zero		1


	//   ....[108]....
        /*07d4*/ 	.word	0x0000be20
        /*07d8*/ 	.word	0x00000003
        /*07dc*/ 	.word	0x00000080
        /*07e0*/ 	.short	0x010a
        /*07e2*/ 	.byte	0xff
	.zero		1


	//   ....[109]....
        /*07e4*/ 	.word	0x0000be80
        /*07e8*/ 	.word	0x00000000
        /*07ec*/ 	.word	0x00000000
        /*07f0*/ 	.short	0x010a
        /*07f2*/ 	.byte	0xff
	.zero		1


	//   ....[110]....
        /*07f4*/ 	.word	0x0000bee0
        /*07f8*/ 	.word	0x00000000
        /*07fc*/ 	.word	0x00000000
        /*0800*/ 	.short	0x010a
        /*0802*/ 	.byte	0xff
	.zero		1


	//   ....[111]....
        /*0804*/ 	.word	0x0000bf30
        /*0808*/ 	.word	0x00000000
        /*080c*/ 	.word	0x000000c0
        /*0810*/ 	.short	0x010a
        /*0812*/ 	.byte	0xff
	.zero		1


	//   ....[112]....
        /*0814*/ 	.word	0x0000bf90
        /*0818*/ 	.word	0x00000000
        /*081c*/ 	.word	0x00000090
        /*0820*/ 	.short	0x010a
        /*0822*/ 	.byte	0xff
	.zero		1


	//   ....[113]....
        /*0824*/ 	.word	0x0000bfe0
        /*0828*/ 	.word	0x00000000
        /*082c*/ 	.word	0x00000080
        /*0830*/ 	.short	0x010a
        /*0832*/ 	.byte	0xff
	.zero		1


	//   ....[114]....
        /*0834*/ 	.word	0x0000c040
        /*0838*/ 	.word	0x00000000
        /*083c*/ 	.word	0x00000090
        /*0840*/ 	.short	0x010a
        /*0842*/ 	.byte	0xff
	.zero		1


	//   ....[115]....
        /*0844*/ 	.word	0x0000c0a0
        /*0848*/ 	.word	0x00000005
        /*084c*/ 	.word	0x00000008
        /*0850*/ 	.short	0x010a
        /*0852*/ 	.byte	0xff
	.zero		1


	//   ....[116]....
        /*0854*/ 	.word	0x0000c190
        /*0858*/ 	.word	0x00000003
        /*085c*/ 	.word	0x00000008
        /*0860*/ 	.short	0x010a
        /*0862*/ 	.byte	0xff
	.zero		1


	//   ....[117]....
        /*0864*/ 	.word	0x0000c1e0
        /*0868*/ 	.word	0x00000000
        /*086c*/ 	.word	0x00000080
        /*0870*/ 	.short	0x010a
        /*0872*/ 	.byte	0xff
	.zero		1


	//   ....[118]....
        /*0874*/ 	.word	0x0000c240
        /*0878*/ 	.word	0x00000000
        /*087c*/ 	.word	0x000000b0
        /*0880*/ 	.short	0x010a
        /*0882*/ 	.byte	0xff
	.zero		1


	//   ....[119]....
        /*0884*/ 	.word	0x0000c2a0
        /*0888*/ 	.word	0x00000000
        /*088c*/ 	.word	0x00000000
        /*0890*/ 	.short	0x010a
        /*0892*/ 	.byte	0xff
	.zero		1


	//   ....[120]....
        /*0894*/ 	.word	0x0000c300
        /*0898*/ 	.word	0x00000000
        /*089c*/ 	.word	0x00000000
        /*08a0*/ 	.short	0x010a
        /*08a2*/ 	.byte	0xff
	.zero		1


	//   ....[121]....
        /*08a4*/ 	.word	0x0000c360
        /*08a8*/ 	.word	0x00000000
        /*08ac*/ 	.word	0x000000e0
        /*08b0*/ 	.short	0x010a
        /*08b2*/ 	.byte	0xff
	.zero		1


	//   ....[122]....
        /*08b4*/ 	.word	0x0000c3b0
        /*08b8*/ 	.word	0x0000000c
        /*08bc*/ 	.word	0x00000080
        /*08c0*/ 	.short	0x010a
        /*08c2*/ 	.byte	0xff
	.zero		1


	//   ....[123]....
        /*08c4*/ 	.word	0x0000c410
        /*08c8*/ 	.word	0x00000000
        /*08cc*/ 	.word	0x00000078
        /*08d0*/ 	.short	0x010a
        /*08d2*/ 	.byte	0xff
	.zero		1


	//   ....[124]....
        /*08d4*/ 	.word	0x0000c470
        /*08d8*/ 	.word	0x00000000
        /*08dc*/ 	.word	0x00000050
        /*08e0*/ 	.short	0x010a
        /*08e2*/ 	.byte	0xff
	.zero		1


	//   ....[125]....
        /*08e4*/ 	.word	0x0000c4d0
        /*08e8*/ 	.word	0x00000000
        /*08ec*/ 	.word	0x00000058
        /*08f0*/ 	.short	0x010a
        /*08f2*/ 	.byte	0xff
	.zero		1


	//   ....[126]....
        /*08f4*/ 	.word	0x0000c530
        /*08f8*/ 	.word	0x00000000
        /*08fc*/ 	.word	0x00000060
        /*0900*/ 	.short	0x010a
        /*0902*/ 	.byte	0xff
	.zero		1


	//   ....[127]....
        /*0904*/ 	.word	0x0000c590
        /*0908*/ 	.word	0x00000000
        /*090c*/ 	.word	0x00000068
        /*0910*/ 	.short	0x010a
        /*0912*/ 	.byte	0xff
	.zero		1


	//   ....[128]....
        /*0914*/ 	.word	0x0000c5f0
        /*0918*/ 	.word	0x00000000
        /*091c*/ 	.word	0x00000050
        /*0920*/ 	.short	0x010a
        /*0922*/ 	.byte	0xff
	.zero		1


	//   ....[129]....
        /*0924*/ 	.word	0x0000c650
        /*0928*/ 	.word	0x00000000
        /*092c*/ 	.word	0x00000058
        /*0930*/ 	.short	0x010a
        /*0932*/ 	.byte	0xff
	.zero		1


	//   ....[130]....
        /*0934*/ 	.word	0x0000c6b0
        /*0938*/ 	.word	0x00000000
        /*093c*/ 	.word	0x00000060
        /*0940*/ 	.short	0x010a
        /*0942*/ 	.byte	0xff
	.zero		1


	//   ....[131]....
        /*0944*/ 	.word	0x0000c700
        /*0948*/ 	.word	0x00000003
        /*094c*/ 	.word	0x00000080
        /*0950*/ 	.short	0x010a
        /*0952*/ 	.byte	0xff
	.zero		1


	//   ....[132]....
        /*0954*/ 	.word	0x0000c750
        /*0958*/ 	.word	0x00000003
        /*095c*/ 	.word	0x00000030
        /*0960*/ 	.short	0x010a
        /*0962*/ 	.byte	0xff
	.zero		1


	//   ....[133]....
        /*0964*/ 	.word	0x0000c7a0
        /*0968*/ 	.word	0x00000091
        /*096c*/ 	.word	0x000000a0
        /*0970*/ 	.short	0x010a
        /*0972*/ 	.byte	0xff
	.zero		1


	//   ....[134]....
        /*0974*/ 	.word	0x0000c7f0
        /*0978*/ 	.word	0x0000006b
        /*097c*/ 	.word	0x00000030
        /*0980*/ 	.short	0x010a
        /*0982*/ 	.byte	0xff
	.zero		1


	//   ....[135]....
        /*0984*/ 	.word	0x0000c840
        /*0988*/ 	.word	0x00000000
        /*098c*/ 	.word	0x00000030
        /*0990*/ 	.short	0x010a
        /*0992*/ 	.byte	0xff
	.zero		1


	//   ....[136]....
        /*0994*/ 	.word	0x0000c890
        /*0998*/ 	.word	0x00000000
        /*099c*/ 	.word	0x00000030
        /*09a0*/ 	.short	0x010a
        /*09a2*/ 	.byte	0xff
	.zero		1


	//----- nvinfo : EIATTR_NUM_MBARRIERS
	.align		4
.L_48:
        /*09a4*/ 	.byte	0x03, 0x38
        /*09a6*/ 	.short	0x001d


	//----- nvinfo : EIATTR_EXIT_INSTR_OFFSETS
	.align		4
        /*09a8*/ 	.byte	0x04, 0x1c
        /*09aa*/ 	.short	(.L_50 - .L_49)


	//   ....[0]....
.L_49:
        /*09ac*/ 	.word	0x00002a40


	//   ....[1]....
        /*09b0*/ 	.word	0x00002f30


	//   ....[2]....
        /*09b4*/ 	.word	0x00002f90


	//   ....[3]....
        /*09b8*/ 	.word	0x000041f0


	//   ....[4]....
        /*09bc*/ 	.word	0x00005360


	//   ....[5]....
        /*09c0*/ 	.word	0x000053a0


	//   ....[6]....
        /*09c4*/ 	.word	0x0000bd00


	//----- nvinfo : EIATTR_MAX_THREADS
	.align		4
.L_50:
        /*09c8*/ 	.byte	0x04, 0x05
        /*09ca*/ 	.short	(.L_52 - .L_51)
.L_51:
        /*09cc*/ 	.word	0x00000100
        /*09d0*/ 	.word	0x00000001
        /*09d4*/ 	.word	0x00000001


	//----- nvinfo : EIATTR_CRS_STACK_SIZE
	.align		4
.L_52:
        /*09d8*/ 	.byte	0x04, 0x1e
        /*09da*/ 	.short	(.L_54 - .L_53)
.L_53:
        /*09dc*/ 	.word	0x00000000


	//----- nvinfo : EIATTR_CBANK_PARAM_SIZE
	.align		4
.L_54:
        /*09e0*/ 	.byte	0x03, 0x19
        /*09e2*/ 	.short	0x0800


	//----- nvinfo : EIATTR_PARAM_CBANK
	.align		4
        /*09e4*/ 	.byte	0x04, 0x0a
        /*09e6*/ 	.short	(.L_56 - .L_55)
	.align		4
.L_55:
        /*09e8*/ 	.word	index@(.nv.constant0._ZN7cutlass13device_kernelINS_4gemm6kernel13GemmUniversalIN4cute5tupleIJiiiiEEENS1_10collective13CollectiveMmaINS1_35MainloopSm100TmaUmmaWarpSpecializedILi3ELi2ELi2ENS5_IJNS4_1CILi2EEESB_NSA_ILi1EEEEEEEENS5_IJNSA_ILi256EEESF_NSA_ILi128EEEEEEaNS5_IJlSC_lEEEaSI_NS4_8TiledMMAINS4_8MMA_AtomIJNS4_21SM100_MMA_S8_2x1SM_SSIaaiLi256ELi256ELNS4_4UMMA5MajorE0ELSN_0ELNSM_8SaturateE0EEEEEENS4_6LayoutINS5_IJSC_SC_SC_EEENS5_IJNSA_ILi0EEEST_ST_EEEEENS5_IJNS4_10UnderscoreESW_SW_EEEEENS4_28SM100_TMA_2SM_LOAD_MULTICASTENS4_14ComposedLayoutINS4_7SwizzleILi3ELi4ELi3EEENS4_18smem_ptr_flag_bitsILi8EEENSR_INS5_IJNSA_ILi8EEESG_EEENS5_IJSG_SC_EEEEEEEvNS4_8identityENS4_18SM100_TMA_2SM_LOADES19_vS1A_EENS_8epilogue10collective18CollectiveEpilogueINS1D_23Sm100TmaWarpSpecializedILi4ELi2ELi64ELb0ELb0EEEJNS5_IJSG_SF_SG_EEENS5_IJNSR_ISG_SC_EENSR_INSA_ILi64EEESC_EEEEEaSI_aSI_NS1D_6fusion15FusionCallbacksIS1H_NS1N_17LinearCombinationIaiaiLNS_15FloatRoundStyleE2EEES1I_S1M_JEEENS4_5SM1004TMEM4LOAD26SM100_TMEM_LOAD_32dp32b64xENS4_13SM90_TMA_LOADENS10_INS11_ILi2ELi4ELi3EEES14_NSR_INS5_IJS15_S1K_EEENS5_IJS1K_SC_EEEEEEENS4_39AutoVectorizingCopyWithAssumedAlignmentILi128EEENS4_14SM90_TMA_STOREES22_S24_S24_EEEvvEEEEvNT_6ParamsE)
        /*09ec*/ 	.short	0x0380
        /*09ee*/ 	.short	0x0800


	//----- nvinfo : EIATTR_SW_WAR
	.align		4
.L_56:
        /*09f0*/ 	.byte	0x04, 0x36
        /*09f2*/ 	.short	(.L_58 - .L_57)
.L_57:
        /*09f4*/ 	.word	0x00000008
.L_58:


//--------------------- .nv.callgraph             --------------------------
	.section	.nv.callgraph,"",@"SHT_CUDA_CALLGRAPH"
	.align	4
	.sectionentsize	8
	.align		4
        /*0000*/ 	.word	0x00000000
	.align		4
        /*0004*/ 	.word	0xffffffff
	.align		4
        /*0008*/ 	.word	index@(_ZN7cutlass13device_kernelINS_4gemm6kernel13GemmUniversalIN4cute5tupleIJiiiiEEENS1_10collective13CollectiveMmaINS1_35MainloopSm100TmaUmmaWarpSpecializedILi3ELi2ELi2ENS5_IJNS4_1CILi2EEESB_NSA_ILi1EEEEEEEENS5_IJNSA_ILi256EEESF_NSA_ILi128EEEEEEaNS5_IJlSC_lEEEaSI_NS4_8TiledMMAINS4_8MMA_AtomIJNS4_21SM100_MMA_S8_2x1SM_SSIaaiLi256ELi256ELNS4_4UMMA5MajorE0ELSN_0ELNSM_8SaturateE0EEEEEENS4_6LayoutINS5_IJSC_SC_SC_EEENS5_IJNSA_ILi0EEEST_ST_EEEEENS5_IJNS4_10UnderscoreESW_SW_EEEEENS4_28SM100_TMA_2SM_LOAD_MULTICASTENS4_14ComposedLayoutINS4_7SwizzleILi3ELi4ELi3EEENS4_18smem_ptr_flag_bitsILi8EEENSR_INS5_IJNSA_ILi8EEESG_EEENS5_IJSG_SC_EEEEEEEvNS4_8identityENS4_18SM100_TMA_2SM_LOADES19_vS1A_EENS_8epilogue10collective18CollectiveEpilogueINS1D_23Sm100TmaWarpSpecializedILi4ELi2ELi64ELb0ELb0EEEJNS5_IJSG_SF_SG_EEENS5_IJNSR_ISG_SC_EENSR_INSA_ILi64EEESC_EEEEEaSI_aSI_NS1D_6fusion15FusionCallbacksIS1H_NS1N_17LinearCombinationIaiaiLNS_15FloatRoundStyleE2EEES1I_S1M_JEEENS4_5SM1004TMEM4LOAD26SM100_TMEM_LOAD_32dp32b64xENS4_13SM90_TMA_LOADENS10_INS11_ILi2ELi4ELi3EEES14_NSR_INS5_IJS15_S1K_EEENS5_IJS1K_SC_EEEEEEENS4_39AutoVectorizingCopyWithAssumedAlignmentILi128EEENS4_14SM90_TMA_STOREES22_S24_S24_EEEvvEEEEvNT_6ParamsE)
	.align		4
        /*000c*/ 	.word	index@(__assertfail)
	.align		4
        /*0010*/ 	.word	0x00000000
	.align		4
        /*0014*/ 	.word	0xfffffffe
	.align		4
        /*0018*/ 	.word	0x00000000
	.align		4
        /*001c*/ 	.word	0xfffffffd
	.align		4
        /*0020*/ 	.word	0x00000000
	.align		4
        /*0024*/ 	.word	0xfffffffc


//--------------------- .nv.constant4             --------------------------
	.section	.nv.constant4,"a",@progbits
	.align	8
	.align		8
.nv.constant4:
        /*0000*/ 	.dword	__assertfail
	.align		8
        /*0008*/ 	.dword	__unnamed_1
	.align		8
        /*0010*/ 	.dword	__unnamed_2
	.align		8
        /*0018*/ 	.dword	__unnamed_3
	.align		8
        /*0020*/ 	.dword	_ZN40_INTERNAL_e0ae2b0e_4_k_cu_147a9987_103984cuda3std3__45__cpo5beginE
	.align		8
        /*0028*/ 	.dword	_ZN40_INTERNAL_e0ae2b0e_4_k_cu_147a9987_103984cuda3std3__45__cpo3endE
	.align		8
        /*0030*/ 	.dword	_ZN40_INTERNAL_e0ae2b0e_4_k_cu_147a9987_103984cuda3std3__45__cpo6cbeginE
	.align		8
        /*0038*/ 	.dword	_ZN40_INTERNAL_e0ae2b0e_4_k_cu_147a9987_103984cuda3std3__45__cpo4cendE
	.align		8
        /*0040*/ 	.dword	_ZN40_INTERNAL_e0ae2b0e_4_k_cu_147a9987_103984cuda3std3__442_GLOBAL__N__e0ae2b0e_4_k_cu_147a9987_103986ignoreE
	.align		8
        /*0048*/ 	.dword	_ZN40_INTERNAL_e0ae2b0e_4_k_cu_147a9987_103984cuda3std3__419piecewise_constructE
	.align		8
        /*0050*/ 	.dword	_ZN40_INTERNAL_e0ae2b0e_4_k_cu_147a9987_103984cuda3std3__48in_placeE
	.align		8
        /*0058*/ 	.dword	_ZN40_INTERNAL_e0ae2b0e_4_k_cu_147a9987_103984cuda3std6ranges3__45__cpo4swapE
	.align		8
        /*0060*/ 	.dword	_ZN40_INTERNAL_e0ae2b0e_4_k_cu_147a9987_103984cuda3std6ranges3__45__cpo9iter_moveE
	.align		8
        /*0068*/ 	.dword	_ZN40_INTERNAL_e0ae2b0e_4_k_cu_147a9987_103984cute7productE
	.align		8
        /*0070*/ 	.dword	_ZN40_INTERNAL_e0ae2b0e_4_k_cu_147a9987_103984cute1_E
	.align		8
        /*0078*/ 	.dword	$str$25
	.align		8
        /*0080*/ 	.dword	$str$26
	.align		8
        /*0088*/ 	.dword	$str$27
	.align		8
        /*0090*/ 	.dword	$str$28


//--------------------- .text._ZN7cutlass13device_kernelINS_4gemm6kernel13GemmUniversalIN4cute5tupleIJiiiiEEENS1_10collective13CollectiveMmaINS1_35MainloopSm100TmaUmmaWarpSpecializedILi3ELi2ELi2ENS5_IJNS4_1CILi2EEESB_NSA_ILi1EEEEEEEENS5_IJNSA_ILi256EEESF_NSA_ILi128EEEEEEaNS5_IJlSC_lEEEaSI_NS4_8TiledMMAINS4_8MMA_AtomIJNS4_21SM100_MMA_S8_2x1SM_SSIaaiLi256ELi256ELNS4_4UMMA5MajorE0ELSN_0ELNSM_8SaturateE0EEEEEENS4_6LayoutINS5_IJSC_SC_SC_EEENS5_IJNSA_ILi0EEEST_ST_EEEEENS5_IJNS4_10UnderscoreESW_SW_EEEEENS4_28SM100_TMA_2SM_LOAD_MULTICASTENS4_14ComposedLayoutINS4_7SwizzleILi3ELi4ELi3EEENS4_18smem_ptr_flag_bitsILi8EEENSR_INS5_IJNSA_ILi8EEESG_EEENS5_IJSG_SC_EEEEEEEvNS4_8identityENS4_18SM100_TMA_2SM_LOADES19_vS1A_EENS_8epilogue10collective18CollectiveEpilogueINS1D_23Sm100TmaWarpSpecializedILi4ELi2ELi64ELb0ELb0EEEJNS5_IJSG_SF_SG_EEENS5_IJNSR_ISG_SC_EENSR_INSA_ILi64EEESC_EEEEEaSI_aSI_NS1D_6fusion15FusionCallbacksIS1H_NS1N_17LinearCombinationIaiaiLNS_15FloatRoundStyleE2EEES1I_S1M_JEEENS4_5SM1004TMEM4LOAD26SM100_TMEM_LOAD_32dp32b64xENS4_13SM90_TMA_LOADENS10_INS11_ILi2ELi4ELi3EEES14_NSR_INS5_IJS15_S1K_EEENS5_IJS1K_SC_EEEEEEENS4_39AutoVectorizingCopyWithAssumedAlignmentILi128EEENS4_14SM90_TMA_STOREES22_S24_S24_EEEvvEEEEvNT_6ParamsE --------------------------
	.section	.text._ZN7cutlass13device_kernelINS_4gemm6kernel13GemmUniversalIN4cute5tupleIJiiiiEEENS1_10collective13CollectiveMmaINS1_35MainloopSm100TmaUmmaWarpSpecializedILi3ELi2ELi2ENS5_IJNS4_1CILi2EEESB_NSA_ILi1EEEEEEEENS5_IJNSA_ILi256EEESF_NSA_ILi128EEEEEEaNS5_IJlSC_lEEEaSI_NS4_8TiledMMAINS4_8MMA_AtomIJNS4_21SM100_MMA_S8_2x1SM_SSIaaiLi256ELi256ELNS4_4UMMA5MajorE0ELSN_0ELNSM_8SaturateE0EEEEEENS4_6LayoutINS5_IJSC_SC_SC_EEENS5_IJNSA_ILi0EEEST_ST_EEEEENS5_IJNS4_10UnderscoreESW_SW_EEEEENS4_28SM100_TMA_2SM_LOAD_MULTICASTENS4_14ComposedLayoutINS4_7SwizzleILi3ELi4ELi3EEENS4_18smem_ptr_flag_bitsILi8EEENSR_INS5_IJNSA_ILi8EEESG_EEENS5_IJSG_SC_EEEEEEEvNS4_8identityENS4_18SM100_TMA_2SM_LOADES19_vS1A_EENS_8epilogue10collective18CollectiveEpilogueINS1D_23Sm100TmaWarpSpecializedILi4ELi2ELi64ELb0ELb0EEEJNS5_IJSG_SF_SG_EEENS5_IJNSR_ISG_SC_EENSR_INSA_ILi64EEESC_EEEEEaSI_aSI_NS1D_6fusion15FusionCallbacksIS1H_NS1N_17LinearCombinationIaiaiLNS_15FloatRoundStyleE2EEES1I_S1M_JEEENS4_5SM1004TMEM4LOAD26SM100_TMEM_LOAD_32dp32b64xENS4_13SM90_TMA_LOADENS10_INS11_ILi2ELi4ELi3EEES14_NSR_INS5_IJS15_S1K_EEENS5_IJS1K_SC_EEEEEEENS4_39AutoVectorizingCopyWithAssumedAlignmentILi128EEENS4_14SM90_TMA_STOREES22_S24_S24_EEEvvEEEEvNT_6ParamsE,"ax",@progbits
	.align	128
.text._ZN7cutlass13device_kernelINS_4gemm6kernel13GemmUniversalIN4cute5tupleIJiiiiEEENS1_10collective13CollectiveMmaINS1_35MainloopSm100TmaUmmaWarpSpecializedILi3ELi2ELi2ENS5_IJNS4_1CILi2EEESB_NSA_ILi1EEEEEEEENS5_IJNSA_ILi256EEESF_NSA_ILi128EEEEEEaNS5_IJlSC_lEEEaSI_NS4_8TiledMMAINS4_8MMA_AtomIJNS4_21SM100_MMA_S8_2x1SM_SSIaaiLi256ELi256ELNS4_4UMMA5MajorE0ELSN_0ELNSM_8SaturateE0EEEEEENS4_6LayoutINS5_IJSC_SC_SC_EEENS5_IJNSA_ILi0EEEST_ST_EEEEENS5_IJNS4_10UnderscoreESW_SW_EEEEENS4_28SM100_TMA_2SM_LOAD_MULTICASTENS4_14ComposedLayoutINS4_7SwizzleILi3ELi4ELi3EEENS4_18smem_ptr_flag_bitsILi8EEENSR_INS5_IJNSA_ILi8EEESG_EEENS5_IJSG_SC_EEEEEEEvNS4_8identityENS4_18SM100_TMA_2SM_LOADES19_vS1A_EENS_8epilogue10collective18CollectiveEpilogueINS1D_23Sm100TmaWarpSpecializedILi4ELi2ELi64ELb0ELb0EEEJNS5_IJSG_SF_SG_EEENS5_IJNSR_ISG_SC_EENSR_INSA_ILi64EEESC_EEEEEaSI_aSI_NS1D_6fusion15FusionCallbacksIS1H_NS1N_17LinearCombinationIaiaiLNS_15FloatRoundStyleE2EEES1I_S1M_JEEENS4_5SM1004TMEM4LOAD26SM100_TMEM_LOAD_32dp32b64xENS4_13SM90_TMA_LOADENS10_INS11_ILi2ELi4ELi3EEES14_NSR_INS5_IJS15_S1K_EEENS5_IJS1K_SC_EEEEEEENS4_39AutoVectorizingCopyWithAssumedAlignmentILi128EEENS4_14SM90_TMA_STOREES22_S24_S24_EEEvvEEEEvNT_6ParamsE:
        .type           _ZN7cutlass13device_kernelINS_4gemm6kernel13GemmUniversalIN4cute5tupleIJiiiiEEENS1_10collective13CollectiveMmaINS1_35MainloopSm100TmaUmmaWarpSpecializedILi3ELi2ELi2ENS5_IJNS4_1CILi2EEESB_NSA_ILi1EEEEEEEENS5_IJNSA_ILi256EEESF_NSA_ILi128EEEEEEaNS5_IJlSC_lEEEaSI_NS4_8TiledMMAINS4_8MMA_AtomIJNS4_21SM100_MMA_S8_2x1SM_SSIaaiLi256ELi256ELNS4_4UMMA5MajorE0ELSN_0ELNSM_8SaturateE0EEEEEENS4_6LayoutINS5_IJSC_SC_SC_EEENS5_IJNSA_ILi0EEEST_ST_EEEEENS5_IJNS4_10UnderscoreESW_SW_EEEEENS4_28SM100_TMA_2SM_LOAD_MULTICASTENS4_14ComposedLayoutINS4_7SwizzleILi3ELi4ELi3EEENS4_18smem_ptr_flag_bitsILi8EEENSR_INS5_IJNSA_ILi8EEESG_EEENS5_IJSG_SC_EEEEEEEvNS4_8identityENS4_18SM100_TMA_2SM_LOADES19_vS1A_EENS_8epilogue10collective18CollectiveEpilogueINS1D_23Sm100TmaWarpSpecializedILi4ELi2ELi64ELb0ELb0EEEJNS5_IJSG_SF_SG_EEENS5_IJNSR_ISG_SC_EENSR_INSA_ILi64EEESC_EEEEEaSI_aSI_NS1D_6fusion15FusionCallbacksIS1H_NS1N_17LinearCombinationIaiaiLNS_15FloatRoundStyleE2EEES1I_S1M_JEEENS4_5SM1004TMEM4LOAD26SM100_TMEM_LOAD_32dp32b64xENS4_13SM90_TMA_LOADENS10_INS11_ILi2ELi4ELi3EEES14_NSR_INS5_IJS15_S1K_EEENS5_IJS1K_SC_EEEEEEENS4_39AutoVectorizingCopyWithAssumedAlignmentILi128EEENS4_14SM90_TMA_STOREES22_S24_S24_EEEvvEEEEvNT_6ParamsE,@function
        .size           _ZN7cutlass13device_kernelINS_4gemm6kernel13GemmUniversalIN4cute5tupleIJiiiiEEENS1_10collective13CollectiveMmaINS1_35MainloopSm100TmaUmmaWarpSpecializedILi3ELi2ELi2ENS5_IJNS4_1CILi2EEESB_NSA_ILi1EEEEEEEENS5_IJNSA_ILi256EEESF_NSA_ILi128EEEEEEaNS5_IJlSC_lEEEaSI_NS4_8TiledMMAINS4_8MMA_AtomIJNS4_21SM100_MMA_S8_2x1SM_SSIaaiLi256ELi256ELNS4_4UMMA5MajorE0ELSN_0ELNSM_8SaturateE0EEEEEENS4_6LayoutINS5_IJSC_SC_SC_EEENS5_IJNSA_ILi0EEEST_ST_EEEEENS5_IJNS4_10UnderscoreESW_SW_EEEEENS4_28SM100_TMA_2SM_LOAD_MULTICASTENS4_14ComposedLayoutINS4_7SwizzleILi3ELi4ELi3EEENS4_18smem_ptr_flag_bitsILi8EEENSR_INS5_IJNSA_ILi8EEESG_EEENS5_IJSG_SC_EEEEEEEvNS4_8identityENS4_18SM100_TMA_2SM_LOADES19_vS1A_EENS_8epilogue10collective18CollectiveEpilogueINS1D_23Sm100TmaWarpSpecializedILi4ELi2ELi64ELb0ELb0EEEJNS5_IJSG_SF_SG_EEENS5_IJNSR_ISG_SC_EENSR_INSA_ILi64EEESC_EEEEEaSI_aSI_NS1D_6fusion15FusionCallbacksIS1H_NS1N_17LinearCombinationIaiaiLNS_15FloatRoundStyleE2EEES1I_S1M_JEEENS4_5SM1004TMEM4LOAD26SM100_TMEM_LOAD_32dp32b64xENS4_13SM90_TMA_LOADENS10_INS11_ILi2ELi4ELi3EEES14_NSR_INS5_IJS15_S1K_EEENS5_IJS1K_SC_EEEEEEENS4_39AutoVectorizingCopyWithAssumedAlignmentILi128EEENS4_14SM90_TMA_STOREES22_S24_S24_EEEvvEEEEvNT_6ParamsE,(.L_x_182 - _ZN7cutlass13device_kernelINS_4gemm6kernel13GemmUniversalIN4cute5tupleIJiiiiEEENS1_10collective13CollectiveMmaINS1_35MainloopSm100TmaUmmaWarpSpecializedILi3ELi2ELi2ENS5_IJNS4_1CILi2EEESB_NSA_ILi1EEEEEEEENS5_IJNSA_ILi256EEESF_NSA_ILi128EEEEEEaNS5_IJlSC_lEEEaSI_NS4_8TiledMMAINS4_8MMA_AtomIJNS4_21SM100_MMA_S8_2x1SM_SSIaaiLi256ELi256ELNS4_4UMMA5MajorE0ELSN_0ELNSM_8SaturateE0EEEEEENS4_6LayoutINS5_IJSC_SC_SC_EEENS5_IJNSA_ILi0EEEST_ST_EEEEENS5_IJNS4_10UnderscoreESW_SW_EEEEENS4_28SM100_TMA_2SM_LOAD_MULTICASTENS4_14ComposedLayoutINS4_7SwizzleILi3ELi4ELi3EEENS4_18smem_ptr_flag_bitsILi8EEENSR_INS5_IJNSA_ILi8EEESG_EEENS5_IJSG_SC_EEEEEEEvNS4_8identityENS4_18SM100_TMA_2SM_LOADES19_vS1A_EENS_8epilogue10collective18CollectiveEpilogueINS1D_23Sm100TmaWarpSpecializedILi4ELi2ELi64ELb0ELb0EEEJNS5_IJSG_SF_SG_EEENS5_IJNSR_ISG_SC_EENSR_INSA_ILi64EEESC_EEEEEaSI_aSI_NS1D_6fusion15FusionCallbacksIS1H_NS1N_17LinearCombinationIaiaiLNS_15FloatRoundStyleE2EEES1I_S1M_JEEENS4_5SM1004TMEM4LOAD26SM100_TMEM_LOAD_32dp32b64xENS4_13SM90_TMA_LOADENS10_INS11_ILi2ELi4ELi3EEES14_NSR_INS5_IJS15_S1K_EEENS5_IJS1K_SC_EEEEEEENS4_39AutoVectorizingCopyWithAssumedAlignmentILi128EEENS4_14SM90_TMA_STOREES22_S24_S24_EEEvvEEEEvNT_6ParamsE)
        .other          _ZN7cutlass13device_kernelINS_4gemm6kernel13GemmUniversalIN4cute5tupleIJiiiiEEENS1_10collective13CollectiveMmaINS1_35MainloopSm100TmaUmmaWarpSpecializedILi3ELi2ELi2ENS5_IJNS4_1CILi2EEESB_NSA_ILi1EEEEEEEENS5_IJNSA_ILi256EEESF_NSA_ILi128EEEEEEaNS5_IJlSC_lEEEaSI_NS4_8TiledMMAINS4_8MMA_AtomIJNS4_21SM100_MMA_S8_2x1SM_SSIaaiLi256ELi256ELNS4_4UMMA5MajorE0ELSN_0ELNSM_8SaturateE0EEEEEENS4_6LayoutINS5_IJSC_SC_SC_EEENS5_IJNSA_ILi0EEEST_ST_EEEEENS5_IJNS4_10UnderscoreESW_SW_EEEEENS4_28SM100_TMA_2SM_LOAD_MULTICASTENS4_14ComposedLayoutINS4_7SwizzleILi3ELi4ELi3EEENS4_18smem_ptr_flag_bitsILi8EEENSR_INS5_IJNSA_ILi8EEESG_EEENS5_IJSG_SC_EEEEEEEvNS4_8identityENS4_18SM100_TMA_2SM_LOADES19_vS1A_EENS_8epilogue10collective18CollectiveEpilogueINS1D_23Sm100TmaWarpSpecializedILi4ELi2ELi64ELb0ELb0EEEJNS5_IJSG_SF_SG_EEENS5_IJNSR_ISG_SC_EENSR_INSA_ILi64EEESC_EEEEEaSI_aSI_NS1D_6fusion15FusionCallbacksIS1H_NS1N_17LinearCombinationIaiaiLNS_15FloatRoundStyleE2EEES1I_S1M_JEEENS4_5SM1004TMEM4LOAD26SM100_TMEM_LOAD_32dp32b64xENS4_13SM90_TMA_LOADENS10_INS11_ILi2ELi4ELi3EEES14_NSR_INS5_IJS15_S1K_EEENS5_IJS1K_SC_EEEEEEENS4_39AutoVectorizingCopyWithAssumedAlignmentILi128EEENS4_14SM90_TMA_STOREES22_S24_S24_EEEvvEEEEvNT_6ParamsE,@"STO_CUDA_ENTRY STV_DEFAULT"
_ZN7cutlass13device_kernelINS_4gemm6kernel13GemmUniversalIN4cute5tupleIJiiiiEEENS1_10collective13CollectiveMmaINS1_35MainloopSm100TmaUmmaWarpSpecializedILi3ELi2ELi2ENS5_IJNS4_1CILi2EEESB_NSA_ILi1EEEEEEEENS5_IJNSA_ILi256EEESF_NSA_ILi128EEEEEEaNS5_IJlSC_lEEEaSI_NS4_8TiledMMAINS4_8MMA_AtomIJNS4_21SM100_MMA_S8_2x1SM_SSIaaiLi256ELi256ELNS4_4UMMA5MajorE0ELSN_0ELNSM_8SaturateE0EEEEEENS4_6LayoutINS5_IJSC_SC_SC_EEENS5_IJNSA_ILi0EEEST_ST_EEEEENS5_IJNS4_10UnderscoreESW_SW_EEEEENS4_28SM100_TMA_2SM_LOAD_MULTICASTENS4_14ComposedLayoutINS4_7SwizzleILi3ELi4ELi3EEENS4_18smem_ptr_flag_bitsILi8EEENSR_INS5_IJNSA_ILi8EEESG_EEENS5_IJSG_SC_EEEEEEEvNS4_8identityENS4_18SM100_TMA_2SM_LOADES19_vS1A_EENS_8epilogue10collective18CollectiveEpilogueINS1D_23Sm100TmaWarpSpecializedILi4ELi2ELi64ELb0ELb0EEEJNS5_IJSG_SF_SG_EEENS5_IJNSR_ISG_SC_EENSR_INSA_ILi64EEESC_EEEEEaSI_aSI_NS1D_6fusion15FusionCallbacksIS1H_NS1N_17LinearCombinationIaiaiLNS_15FloatRoundStyleE2EEES1I_S1M_JEEENS4_5SM1004TMEM4LOAD26SM100_TMEM_LOAD_32dp32b64xENS4_13SM90_TMA_LOADENS10_INS11_ILi2ELi4ELi3EEES14_NSR_INS5_IJS15_S1K_EEENS5_IJS1K_SC_EEEEEEENS4_39AutoVectorizingCopyWithAssumedAlignmentILi128EEENS4_14SM90_TMA_STOREES22_S24_S24_EEEvvEEEEvNT_6ParamsE:
[----:B------:R-:W1:Y:S01]  /*0000*/  LDC R1, c[0x0][0x37c] ;  /* 0x0000df00ff017b82 */ /* 0x000e620000000800 */
[----:B------:R-:W2:Y:S01]  /*0010*/  S2R R155, SR_TID.X ;  /* 0x00000000009b7919 */ /* 0x000ea20000002100 */
[----:B------:R-:W3:Y:S06]  /*0020*/  LDCU.64 UR8, c[0x0][0x890] ;  /* 0x00011200ff0877ac */ /* 0x000eec0008000a00 */
[----:B------:R-:W4:Y:S01]  /*0030*/  S2UR UR45, SR_CgaCtaId ;  /* 0x00000000002d79c3 */ /* 0x000f220000008800 */
[----:B------:R-:W-:Y:S02]  /*0040*/  PRMT R140, RZ, 0x7610, R140 ;  /* 0x00007610ff8c7816 */ /* 0x000fe4000000008c */
[----:B------:R-:W-:Y:S01]  /*0050*/  ELECT P1, URZ, PT ;  /* 0x0000000000ff782f */ /* 0x000fe20003820000 */
[----:B---3--:R-:W-:-:S04]  /*0060*/  UISETP.NE.U32.AND UP0, UPT, UR8, URZ, UPT ;  /* 0x000000ff0800728c */ /* 0x008fc8000bf05070 */
[----:B------:R-:W-:Y:S02]  /*0070*/  UISETP.NE.AND.EX UP0, UPT, UR9, URZ, UPT, UP0 ;  /* 0x000000ff0900728c */ /* 0x000fe4000bf05300 */
[----:B----4-:R-:W-:Y:S02]  /*0080*/  ULOP3.LUT UR47, UR45, 0x1, URZ, 0xc0, !UPT ;  /* 0x000000012d2f7892 */ /* 0x010fe4000f8ec0ff */
[----:B------:R-:W-:Y:S01]  /*0090*/  ULOP3.LUT UR48, UR45, 0x1, URZ, 0x3c, !UPT ;  /* 0x000000012d307892 */ /* 0x000fe2000f8e3cff */
[----:B--2---:R-:W-:-:S05]  /*00a0*/  SHF.R.U32.HI R141, RZ, 0x5, R155 ;  /* 0x00000005ff8d7819 */ /* 0x004fca000001169b */
[----:B------:R-:W2:Y:S02]  /*00b0*/  SHFL.IDX PT, R0, R141, RZ, 0x1f ;  /* 0x00001fff8d007589 */ /* 0x000ea400000e0000 */
[----:B--2---:R-:W-:Y:S01]  /*00c0*/  R2UR UR17, R0 ;  /* 0x00000000001172ca */ /* 0x004fe200000e0000 */
[----:B-1----:R-:W-:-:S14]  /*00d0*/  BRA.U UP0, `(.L_x_0) ;  /* 0x0000000100307547 */ /* 0x002fdc000b800000 */
[----:B------:R-:W1:Y:S02]  /*00e0*/  LDCU.64 UR4, c[0x0][0x888] ;  /* 0x00011100ff0477ac */ /* 0x000e640008000a00 */
[----:B-1----:R-:W-:-:S04]  /*00f0*/  UISETP.NE.U32.AND UP0, UPT, UR4, URZ, UPT ;  /* 0x000000ff0400728c */ /* 0x002fc8000bf05070 */
[----:B------:R-:W-:-:S09]  /*0100*/  UISETP.NE.AND.EX UP0, UPT, UR5, URZ, UPT, UP0 ;  /* 0x000000ff0500728c */ /* 0x000fd2000bf05300 */
[----:B------:R-:W-:Y:S05]  /*0110*/  BRA.U !UP0, `(.L_x_1) ;  /* 0x0000000108147547 */ /* 0x000fea000b800000 */
[----:B------:R-:W1:Y:S01]  /*0120*/  LDC.64 R72, c[0x0][0x888] ;  /* 0x00022200ff487b82 */ /* 0x000e620000000a00 */
[----:B------:R-:W1:Y:S02]  /*0130*/  LDCU.64 UR4, c[0x0][0x358] ;  /* 0x00006b00ff0477ac */ /* 0x000e640008000a00 */
[----:B-1----:R1:W5:Y:S01]  /*0140*/  LDG.E R72, desc[UR4][R72.64] ;  /* 0x0000000448487981 */ /* 0x002362000c1e1900 */
[----:B------:R-:W-:Y:S01]  /*0150*/  HFMA2 R140, -RZ, RZ, 0, 5.9604644775390625e-08 ;  /* 0x00000001ff8c7431 */ /* 0x000fe200000001ff */
[----:B------:R-:W-:Y:S05]  /*0160*/  BRA `(.L_x_0) ;  /* 0x00000000000c7947 */ /* 0x000fea0003800000 */
.L_x_1:
[----:B------:R-:W1:Y:S01]  /*0170*/  LDCU UR4, c[0x0][0x880] ;  /* 0x00011000ff0477ac */ /* 0x000e620008000800 */
[----:B------:R-:W-:Y:S01]  /*0180*/  HFMA2 R140, -RZ, RZ, 0, 5.9604644775390625e-08 ;  /* 0x00000001ff8c7431 */ /* 0x000fe200000001ff */
[----:B-1----:R-:W-:-:S07]  /*0190*/  MOV R72, UR4 ;  /* 0x0000000400487c02 */ /* 0x002fce0008000f00 */
.L_x_0:
[----:B------:R-:W2:Y:S02]  /*01a0*/  LDCU.64 UR4, c[0x0][0x8b0] ;  /* 0x00011600ff0477ac */ /* 0x000ea40008000a00 */
[----:B--2---:R-:W-:-:S04]  /*01b0*/  UISETP.NE.U32.AND UP0, UPT, UR4, URZ, UPT ;  /* 0x000000ff0400728c */ /* 0x004fc8000bf05070 */
[----:B------:R-:W-:-:S09]  /*01c0*/  UISETP.NE.AND.EX UP0, UPT, UR5, URZ, UPT, UP0 ;  /* 0x000000ff0500728c */ /* 0x000fd2000bf05300 */
[----:B------:R-:W-:Y:S05]  /*01d0*/  BRA.U UP0, `(.L_x_2) ;  /* 0x0000000100287547 */ /* 0x000fea000b800000 */
[----:B------:R-:W2:Y:S02]  /*01e0*/  LDCU.64 UR4, c[0x0][0x8a8] ;  /* 0x00011500ff0477ac */ /* 0x000ea40008000a00 */
[----:B--2---:R-:W-:-:S04]  /*01f0*/  UISETP.NE.U32.AND UP0, UPT, UR4, URZ, UPT ;  /* 0x000000ff0400728c */ /* 0x004fc8000bf05070 */
[----:B------:R-:W-:-:S09]  /*0200*/  UISETP.NE.AND.EX UP0, UPT, UR5, URZ, UPT, UP0 ;  /* 0x000000ff0500728c */ /* 0x000fd2000bf05300 */
[----:B------:R-:W-:Y:S05]  /*0210*/  BRA.U !UP0, `(.L_x_3) ;  /* 0x0000000108107547 */ /* 0x000fea000b800000 */
[----:B------:R-:W2:Y:S01]  /*0220*/  LDC.64 R70, c[0x0][0x8a8] ;  /* 0x00022a00ff467b82 */ /* 0x000ea20000000a00 */
[----:B------:R-:W2:Y:S02]  /*0230*/  LDCU.64 UR4, c[0x0][0x358] ;  /* 0x00006b00ff0477ac */ /* 0x000ea40008000a00 */
[----:B--2---:R2:W5:Y:S01]  /*0240*/  LDG.E R70, desc[UR4][R70.64] ;  /* 0x0000000446467981 */ /* 0x004562000c1e1900 */
[----:B------:R-:W-:Y:S05]  /*0250*/  BRA `(.L_x_2) ;  /* 0x0000000000087947 */ /* 0x000fea0003800000 */
.L_x_3:
[----:B------:R-:W2:Y:S02]  /*0260*/  LDCU UR4, c[0x0][0x8a0] ;  /* 0x00011400ff0477ac */ /* 0x000ea40008000800 */
[----:B--2---:R-:W-:Y:S02]  /*0270*/  MOV R70, UR4 ;  /* 0x0000000400467c02 */ /* 0x004fe40008000f00 */
.L_x_2:
[----:B------:R-:W-:Y:S01]  /*0280*/  IMAD.U32 R0, RZ, RZ, UR17 ;  /* 0x00000011ff007e24 */ /* 0x000fe2000f8e00ff */
[----:B------:R-:W-:Y:S04]  /*0290*/  BSSY.RECONVERGENT B0, `(.L_x_4) ;  /* 0x000000c000007945 */ /* 0x000fe80003800200 */
[C---:B------:R-:W-:Y:S02]  /*02a0*/  ISETP.NE.OR P2, PT, R0.reuse, 0x1, !P1 ;  /* 0x000000010000780c */ /* 0x040fe40004f45670 */
[----:B------:R-:W-:-:S11]  /*02b0*/  ISETP.NE.OR P0, PT, R0, 0x3, !P1 ;  /* 0x000000030000780c */ /* 0x000fd60004f05670 */
[----:B------:R-:W-:Y:S05]  /*02c0*/  @P2 BRA `(.L_x_5) ;  /* 0x0000000000202947 */ /* 0x000fea0003800000 */
[----:B------:R-:W3:Y:S02]  /*02d0*/  LDCU.64 UR4, c[0x0][0x348] ;  /* 0x00006900ff0477ac */ /* 0x000ee40008000a00 */
[----:B---3--:R-:W-:Y:S02]  /*02e0*/  UIADD3 UR6, UP1, UPT, UR4, 0x80, URZ ;  /* 0x0000008004067890 */ /* 0x008fe4000ff3e0ff */
[----:B------:R-:W-:Y:S02]  /*02f0*/  UIADD3 UR4, UP0, UPT, UR4, 0x180, URZ ;  /* 0x0000018004047890 */ /* 0x000fe4000ff1e0ff */
[----:B------:R-:W-:Y:S02]  /*0300*/  UIADD3.X UR7, UPT, UPT, URZ, UR5, URZ, UP1, !UPT ;  /* 0x00000005ff077290 */ /* 0x000fe40008ffe4ff */
[----:B------:R-:W-:-:S07]  /*0310*/  UIADD3.X UR5, UPT, UPT, URZ, UR5, URZ, UP0, !UPT ;  /* 0x00000005ff057290 */ /* 0x000fce00087fe4ff */
[----:B------:R3:W-:Y:S02]  /*0320*/  UTMACCTL.PF [UR6] ;  /* 0x00000000060079b9 */ /* 0x0007e40008040000 */
[----:B------:R3:W-:Y:S02]  /*0330*/  UTMACCTL.PF [UR4] ;  /* 0x00000000040079b9 */ /* 0x0007e40008040000 */
[----:B---3--:R-:W-:Y:S01]  /*0340*/  NOP ;  /* 0x0000000000007918 */ /* 0x008fe20000000000 */
.L_x_5:
[----:B------:R-:W-:Y:S05]  /*0350*/  BSYNC.RECONVERGENT B0 ;  /* 0x0000000000007941 */ /* 0x000fea0003800200 */
.L_x_4:
[----:B------:R-:W-:Y:S04]  /*0360*/  BSSY.RECONVERGENT B0, `(.L_x_6) ;  /* 0x000000a000007945 */ /* 0x000fe80003800200 */
        /* <DEDUP_REMOVED lines=9> */
.L_x_7:
[----:B------:R-:W-:Y:S05]  /*0400*/  BSYNC.RECONVERGENT B0 ;  /* 0x0000000000007941 */ /* 0x000fea0003800200 */
.L_x_6:
[----:B------:R-:W3:Y:S01]  /*0410*/  LDCU.64 UR4, c[0x0][0x888] ;  /* 0x00011100ff0477ac */ /* 0x000ee20008000a00 */
[----:B------:R-:W-:Y:S02]  /*0420*/  UISETP.EQ.U32.AND UP1, UPT, UR8, URZ, UPT ;  /* 0x000000ff0800728c */ /* 0x000fe4000bf22070 */
[----:B------:R-:W-:Y:S02]  /*0430*/  UPLOP3.LUT UP3, UPT, UPT, UPT, UPT, 0x80, 0x8 ;  /* 0x000000000008789c */ /* 0x000fe40003f6f070 */
[----:B---3--:R-:W-:-:S04]  /*0440*/  UISETP.NE.U32.AND UP0, UPT, UR4, URZ, UPT ;  /* 0x000000ff0400728c */ /* 0x008fc8000bf05070 */
[----:B------:R-:W-:-:S04]  /*0450*/  UISETP.NE.AND.EX UP0, UPT, UR5, URZ, UPT, UP0 ;  /* 0x000000ff0500728c */ /* 0x000fc8000bf05300 */
[----:B------:R-:W-:-:S04]  /*0460*/  UISETP.EQ.OR.EX UP2, UPT, UR9, URZ, !UP0, UP1 ;  /* 0x000000ff0900728c */ /* 0x000fc8000c742710 */
[----:B------:R-:W-:-:S06]  /*0470*/  UP2UR UR4, UPR, URZ, 0x4 ;  /* 0x00000004ff047883 */ /* 0x000fcc0008000000 */
[----:B------:R-:W-:Y:S01]  /*0480*/  MOV R144, UR4 ;  /* 0x0000000400907c02 */ /* 0x000fe20008000f00 */
[----:B------:R-:W-:Y:S06]  /*0490*/  BRA.U !UP2, `(.L_x_8) ;  /* 0x000000010a207547 */ /* 0x000fec000b800000 */
[----:B-----5:R-:W-:Y:S01]  /*04a0*/  R2UR UR5, R72 ;  /* 0x00000000480572ca */ /* 0x020fe200000e0000 */
[----:B------:R-:W-:Y:S02]  /*04b0*/  UISETP.NE.U32.AND UP1, UPT, UR8, URZ, UPT ;  /* 0x000000ff0800728c */ /* 0x000fe4000bf25070 */
[----:B------:R-:W-:Y:S02]  /*04c0*/  USEL UR4, URZ, 0xffffffff, UP0 ;  /* 0xffffffffff047887 */ /* 0x000fe40008000000 */
[----:B------:R-:W-:-:S08]  /*04d0*/  UISETP.NE.AND.EX UP1, UPT, UR9, URZ, UPT, UP1 ;  /* 0x000000ff0900728c */ /* 0x000fd0000bf25310 */
[----:B------:R-:W-:-:S04]  /*04e0*/  UISETP.NE.AND UP0, UPT, UR5, URZ, UPT ;  /* 0x000000ff0500728c */ /* 0x000fc8000bf05270 */
[----:B------:R-:W-:-:S04]  /*04f0*/  @!UP1 USEL UR4, URZ, 0xffffffff, UP0 ;  /* 0xffffffffff049887 */ /* 0x000fc80008000000 */
[----:B------:R-:W-:-:S04]  /*0500*/  ULOP3.LUT UR4, UR4, 0x1, URZ, 0xc0, !UPT ;  /* 0x0000000104047892 */ /* 0x000fc8000f8ec0ff */
[----:B------:R-:W-:-:S11]  /*0510*/  UISETP.NE.U32.AND UP3, UPT, UR4, 0x1, UPT ;  /* 0x000000010400788c */ /* 0x000fd6000bf65070 */
.L_x_8:
[----:B------:R-:W3:Y:S01]  /*0520*/  SHFL.IDX PT, R0, R141, RZ, 0x1f ;  /* 0x00001fff8d007589 */ /* 0x000ee200000e0000 */
[----:B------:R-:W-:-:S04]  /*0530*/  UISETP.NE.AND UP0, UPT, UR17, 0x2, UPT ;  /* 0x000000021100788c */ /* 0x000fc8000bf05270 */
[----:B------:R-:W-:Y:S02]  /*0540*/  UISETP.EQ.AND UP1, UPT, UR47, URZ, !UP0 ;  /* 0x000000ff2f00728c */ /* 0x000fe4000c722270 */
[----:B------:R-:W-:-:S04]  /*0550*/  USEL UR41, URZ, 0x1, UP0 ;  /* 0x00000001ff297887 */ /* 0x000fc80008000000 */
[----:B------:R-:W-:Y:S02]  /*0560*/  PLOP3.LUT P3, PT, P1, PT, UP1, 0x80, 0x8 ;  /* 0x000000000008781c */ /* 0x000fe40000f6f018 */
[----:B---3--:R-:W-:-:S13]  /*0570*/  ISETP.NE.AND P0, PT, R0, RZ, PT ;  /* 0x000000ff0000720c */ /* 0x008fda0003f05270 */
[----:B------:R-:W-:Y:S05]  /*0580*/  @P0 BRA `(.L_x_9) ;  /* 0x00000000004c0947 */ /* 0x000fea0003800000 */
[----:B------:R-:W-:Y:S01]  /*0590*/  UMOV UR4, 0x400 ;  /* 0x0000040000047882 */ /* 0x000fe20000000000 */
[----:B------:R-:W-:Y:S01]  /*05a0*/  UMOV UR8, 0x1 ;  /* 0x0000000100087882 */ /* 0x000fe20000000000 */
[----:B------:R-:W-:Y:S01]  /*05b0*/  UMOV UR6, 0x2 ;  /* 0x0000000200067882 */ /* 0x000fe20000000000 */
[----:B------:R-:W-:Y:S02]  /*05c0*/  ULEA UR4, UR45, UR4, 0x18 ;  /* 0x000000042d047291 */ /* 0x000fe4000f8ec0ff */
[----:B------:R-:W-:-:S04]  /*05d0*/  UIADD3 UR8, UPT, UPT, -UR8, 0x100000, URZ ;  /* 0x0010000008087890 */ /* 0x000fc8000fffe1ff */
[----:B------:R-:W-:Y:S02]  /*05e0*/  USHF.L.U32 UR9, UR8, 0xb, URZ ;  /* 0x0000000b08097899 */ /* 0x000fe400080006ff */
[----:B------:R-:W-:Y:S02]  /*05f0*/  USHF.L.U32 UR8, UR8, 0x1, URZ ;  /* 0x0000000108087899 */ /* 0x000fe400080006ff */
[----:B------:R-:W-:-:S04]  /*0600*/  UIADD3 UR6, UPT, UPT, -UR6, 0x100000, URZ ;  /* 0x0010000006067890 */ /* 0x000fc8000fffe1ff */
[----:B------:R-:W-:Y:S02]  /*0610*/  USHF.L.U32 UR7, UR6, 0xb, URZ ;  /* 0x0000000b06077899 */ /* 0x000fe400080006ff */
[----:B------:R-:W-:Y:S01]  /*0620*/  USHF.L.U32 UR6, UR6, 0x1, URZ ;  /* 0x0000000106067899 */ /* 0x000fe200080006ff */
[----:B------:R-:W-:Y:S01]  /*0630*/  ELECT P0, URZ, PT ;  /* 0x0000000000ff782f */ /* 0x000fe20003800000 */
[----:B------:R-:W3:Y:S02]  /*0640*/  FENCE.VIEW.ASYNC.S ;  /* 0x00000000000073c6 */ /* 0x000ee40000000000 */
[----:B---3--:R3:W4:Y:S08]  /*0650*/  SYNCS.EXCH.64 URZ, [UR4], UR8 ;  /* 0x0000000804ff75b2 */ /* 0x0087300008000100 */
[----:B------:R3:W1:Y:S01]  /*0660*/  SYNCS.EXCH.64 URZ, [UR4+0x18], UR6 ;  /* 0x0000180604ff75b2 */ /* 0x0006620008000100 */
[----:B------:R3:W1:Y:S01]  /*0670*/  SYNCS.EXCH.64 URZ, [UR4+0x8], UR8 ;  /* 0x0000080804ff75b2 */ /* 0x0006620008000100 */
[----:B------:R3:W1:Y:S01]  /*0680*/  SYNCS.EXCH.64 URZ, [UR4+0x20], UR6 ;  /* 0x0000200604ff75b2 */ /* 0x0006620008000100 */
[----:B------:R3:W1:Y:S01]  /*0690*/  SYNCS.EXCH.64 URZ, [UR4+0x10], UR8 ;  /* 0x0000100804ff75b2 */ /* 0x0006620008000100 */
[----:B------:R3:W1:Y:S01]  /*06a0*/  SYNCS.EXCH.64 URZ, [UR4+0x28], UR6 ;  /* 0x0000280604ff75b2 */ /* 0x0006620008000100 */
[----:B------:R-:W-:Y:S01]  /*06b0*/  NOP ;  /* 0x0000000000007918 */ /* 0x000fe20000000000 */
.L_x_9:
[----:B------:R-:W2:Y:S01]  /*06c0*/  SHFL.IDX PT, R0, R141, RZ, 0x1f ;  /* 0x00001fff8d007589 */ /* 0x000ea200000e0000 */
[----:B------:R-:W-:Y:S01]  /*06d0*/  NOP ;  /* 0x0000000000007918 */ /* 0x000fe20000000000 */
[----:B--2---:R-:W-:-:S13]  /*06e0*/  ISETP.NE.AND P0, PT, R0, 0x1, PT ;  /* 0x000000010000780c */ /* 0x004fda0003f05270 */
[----:B------:R-:W-:Y:S05]  /*06f0*/  @P0 BRA `(.L_x_10) ;  /* 0x0000000000540947 */ /* 0x000fea0003800000 */
[----:B---3--:R-:W-:Y:S01]  /*0700*/  UMOV UR4, 0x400 ;  /* 0x0000040000047882 */ /* 0x008fe20000000000 */
        /* <DEDUP_REMOVED lines=10> */
[----:B------:R-:W2:Y:S02]  /*07b0*/  FENCE.VIEW.ASYNC.S ;  /* 0x00000000000073c6 */ /* 0x000ea40000000000 */
[----:B--2---:R2:W3:Y:S08]  /*07c0*/  SYNCS.EXCH.64 URZ, [UR4+0x30], UR8 ;  /* 0x0000300804ff75b2 */ /* 0x0044f00008000100 */
[----:B------:R2:W1:Y:S01]  /*07d0*/  SYNCS.EXCH.64 URZ, [UR4+0x50], UR6 ;  /* 0x0000500604ff75b2 */ /* 0x0004620008000100 */
[----:B------:R2:W1:Y:S01]  /*07e0*/  SYNCS.EXCH.64 URZ, [UR4+0x38], UR8 ;  /* 0x0000380804ff75b2 */ /* 0x0004620008000100 */
[----:B------:R2:W1:Y:S01]  /*07f0*/  SYNCS.EXCH.64 URZ, [UR4+0x58], UR6 ;  /* 0x0000580604ff75b2 */ /* 0x0004620008000100 */
[----:B------:R2:W1:Y:S01]  /*0800*/  SYNCS.EXCH.64 URZ, [UR4+0x40], UR8 ;  /* 0x0000400804ff75b2 */ /* 0x0004620008000100 */
[----:B------:R2:W1:Y:S01]  /*0810*/  SYNCS.EXCH.64 URZ, [UR4+0x60], UR6 ;  /* 0x0000600604ff75b2 */ /* 0x0004620008000100 */
[----:B------:R2:W1:Y:S01]  /*0820*/  SYNCS.EXCH.64 URZ, [UR4+0x48], UR8 ;  /* 0x0000480804ff75b2 */ /* 0x0004620008000100 */
[----:B------:R2:W1:Y:S01]  /*0830*/  SYNCS.EXCH.64 URZ, [UR4+0x68], UR6 ;  /* 0x0000680604ff75b2 */ /* 0x0004620008000100 */
[----:B------:R-:W-:Y:S01]  /*0840*/  NOP ;  /* 0x0000000000007918 */ /* 0x000fe20000000000 */
.L_x_10:
[----:B------:R-:W4:Y:S01]  /*0850*/  SHFL.IDX PT, R0, R141, RZ, 0x1f ;  /* 0x00001fff8d007589 */ /* 0x000f2200000e0000 */
[----:B------:R-:W-:Y:S01]  /*0860*/  NOP ;  /* 0x0000000000007918 */ /* 0x000fe20000000000 */
[----:B----4-:R-:W-:-:S13]  /*0870*/  ISETP.NE.AND P0, PT, R0, 0x3, PT ;  /* 0x000000030000780c */ /* 0x010fda0003f05270 */
[----:B------:R-:W-:Y:S05]  /*0880*/  @P0 BRA `(.L_x_11) ;  /* 0x00000000002c0947 */ /* 0x000fea0003800000 */
[----:B--23--:R-:W-:Y:S01]  /*0890*/  UMOV UR6, 0x400 ;  /* 0x0000040000067882 */ /* 0x00cfe20000000000 */
[----:B------:R-:W-:Y:S01]  /*08a0*/  UMOV UR4, 0x20 ;  /* 0x0000002000047882 */ /* 0x000fe20000000000 */
[----:B------:R-:W-:Y:S02]  /*08b0*/  ULEA UR6, UR45, UR6, 0x18 ;  /* 0x000000062d067291 */ /* 0x000fe4000f8ec0ff */
[----:B------:R-:W-:-:S04]  /*08c0*/  UIADD3 UR4, UPT, UPT, -UR4, 0x100000, URZ ;  /* 0x0010000004047890 */ /* 0x000fc8000fffe1ff */
[----:B------:R-:W-:Y:S02]  /*08d0*/  USHF.L.U32 UR5, UR4, 0xb, URZ ;  /* 0x0000000b04057899 */ /* 0x000fe400080006ff */
[----:B------:R-:W-:Y:S01]  /*08e0*/  USHF.L.U32 UR4, UR4, 0x1, URZ ;  /* 0x0000000104047899 */ /* 0x000fe200080006ff */
[----:B------:R-:W-:Y:S01]  /*08f0*/  ELECT P0, URZ, PT ;  /* 0x0000000000ff782f */ /* 0x000fe20003800000 */
[----:B------:R-:W2:Y:S10]  /*0900*/  FENCE.VIEW.ASYNC.S ;  /* 0x00000000000073c6 */ /* 0x000eb40000000000 */
[----:B--2---:R4:W2:Y:S01]  /*0910*/  SYNCS.EXCH.64 URZ, [UR6+0x70], UR4 ;  /* 0x0000700406ff75b2 */ /* 0x0048a20008000100 */
[----:B------:R4:W3:Y:S02]  /*0920*/  SYNCS.EXCH.64 URZ, [UR6+0x78], UR4 ;  /* 0x0000780406ff75b2 */ /* 0x0008e40008000100 */
[----:B----4-:R-:W-:Y:S01]  /*0930*/  NOP ;  /* 0x0000000000007918 */ /* 0x010fe20000000000 */
.L_x_11:
[----:B------:R-:W4:Y:S01]  /*0940*/  SHFL.IDX PT, R0, R141, RZ, 0x1f ;  /* 0x00001fff8d007589 */ /* 0x000f2200000e0000 */
[----:B------:R-:W-:Y:S01]  /*0950*/  NOP ;  /* 0x0000000000007918 */ /* 0x000fe20000000000 */
[----:B----4-:R-:W-:-:S13]  /*0960*/  ISETP.NE.AND P0, PT, R0, 0x4, PT ;  /* 0x000000040000780c */ /* 0x010fda0003f05270 */
[----:B------:R-:W-:Y:S05]  /*0970*/  @P0 BRA `(.L_x_12) ;  /* 0x0000000000480947 */ /* 0x000fea0003800000 */
[----:B--23--:R-:W-:Y:S01]  /*0980*/  UMOV UR4, 0x3a0 ;  /* 0x000003a000047882 */ /* 0x00cfe20000000000 */
[----:B------:R-:W-:Y:S01]  /*0990*/  UMOV UR6, 0x400 ;  /* 0x0000040000067882 */ /* 0x000fe20000000000 */
[----:B------:R-:W-:Y:S01]  /*09a0*/  USEL UR4, UR4, 0x320, UP3 ;  /* 0x0000032004047887 */ /* 0x000fe20009800000 */
        /* <DEDUP_REMOVED lines=10> */
[----:B--2---:R4:W2:Y:S08]  /*0a50*/  SYNCS.EXCH.64 URZ, [UR6+0x80], UR8 ;  /* 0x0000800806ff75b2 */ /* 0x0048b00008000100 */
[----:B------:R4:W3:Y:S01]  /*0a60*/  SYNCS.EXCH.64 URZ, [UR6+0x90], UR4 ;  /* 0x0000900406ff75b2 */ /* 0x0008e20008000100 */
[----:B------:R4:W1:Y:S01]  /*0a70*/  SYNCS.EXCH.64 URZ, [UR6+0x88], UR8 ;  /* 0x0000880806ff75b2 */ /* 0x0008620008000100 */
[----:B------:R4:W1:Y:S02]  /*0a80*/  SYNCS.EXCH.64 URZ, [UR6+0x98], UR4 ;  /* 0x0000980406ff75b2 */ /* 0x0008640008000100 */
[----:B----4-:R-:W-:Y:S01]  /*0a90*/  NOP ;  /* 0x0000000000007918 */ /* 0x010fe20000000000 */
.L_x_12:
[----:B------:R-:W4:Y:S01]  /*0aa0*/  SHFL.IDX PT, R0, R141, RZ, 0x1f ;  /* 0x00001fff8d007589 */ /* 0x000f2200000e0000 */
[----:B------:R-:W-:Y:S01]  /*0ab0*/  NOP ;  /* 0x0000000000007918 */ /* 0x000fe20000000000 */
[----:B----4-:R-:W-:-:S13]  /*0ac0*/  ISETP.NE.AND P0, PT, R0, 0x5, PT ;  /* 0x000000050000780c */ /* 0x010fda0003f05270 */
[----:B------:R-:W-:Y:S05]  /*0ad0*/  @P0 BRA `(.L_x_13) ;  /* 0x0000000000440947 */ /* 0x000fea0003800000 */
[----:B--23--:R-:W-:Y:S01]  /*0ae0*/  UMOV UR4, 0x400 ;  /* 0x0000040000047882 */ /* 0x00cfe20000000000 */
        /* <DEDUP_REMOVED lines=16> */
.L_x_13:
[----:B------:R-:W4:Y:S01]  /*0bf0*/  SHFL.IDX PT, R0, R141, RZ, 0x1f ;  /* 0x00001fff8d007589 */ /* 0x000f2200000e0000 */
[----:B------:R-:W-:Y:S01]  /*0c00*/  ISETP.NE.OR P1, PT, RZ, UR17, !P1 ;  /* 0x00000011ff007c0c */ /* 0x000fe2000cf25670 */
        /* <DEDUP_REMOVED lines=12> */
[----:B------:R4:W3:Y:S01]  /*0cd0*/  SYNCS.EXCH.64 URZ, [UR4+0xd0], UR6 ;  /* 0x0000d00604ff75b2 */ /* 0x0008e20008000100 */
[----:B------:R4:W1:Y:S01]  /*0ce0*/  SYNCS.EXCH.64 URZ, [UR4+0xc8], UR6 ;  /* 0x0000c80604ff75b2 */ /* 0x0008620008000100 */
[----:B------:R4:W1:Y:S02]  /*0cf0*/  SYNCS.EXCH.64 URZ, [UR4+0xd8], UR6 ;  /* 0x0000d80604ff75b2 */ /* 0x0008640008000100 */
[----:B----4-:R-:W-:Y:S01]  /*0d00*/  NOP ;  /* 0x0000000000007918 */ /* 0x010fe20000000000 */
.L_x_14:
[----:B------:R-:W-:Y:S01]  /*0d10*/  VOTEU.ALL UP0, P1 ;  /* 0x0000000000ff7886 */ /* 0x000fe20000800000 */
[----:B--23--:R-:W-:Y:S01]  /*0d20*/  UMOV UR4, 0x20 ;  /* 0x0000002000047882 */ /* 0x00cfe20000000000 */
[----:B------:R-:W2:Y:S01]  /*0d30*/  LDCU UR7, c[0x0][0x36c] ;  /* 0x00006d80ff0777ac */ /* 0x000ea20008000800 */
[----:B------:R-:W-:Y:S01]  /*0d40*/  NOP ;  /* 0x0000000000007918 */ /* 0x000fe20000000000 */
[----:B------:R-:W-:Y:S01]  /*0d50*/  LOP3.LUT R3, R155, 0x1f, RZ, 0xc0, !PT ;  /* 0x0000001f9b037812 */ /* 0x000fe200078ec0ff */
[----:B------:R-:W-:Y:S01]  /*0d60*/  @!UP0 UMOV UR6, 0x400 ;  /* 0x0000040000068882 */ /* 0x000fe20000000000 */
[----:B------:R-:W-:-:S04]  /*0d70*/  @!UP0 UIADD3 UR4, UPT, UPT, -UR4, 0x100000, URZ ;  /* 0x0010000004048890 */ /* 0x000fc8000fffe1ff */
[----:B------:R-:W-:Y:S02]  /*0d80*/  @!UP0 USHF.L.U32 UR5, UR4, 0xb, URZ ;  /* 0x0000000b04058899 */ /* 0x000fe400080006ff */
[----:B------:R-:W-:Y:S02]  /*0d90*/  @!UP0 USHF.L.U32 UR4, UR4, 0x1, URZ ;  /* 0x0000000104048899 */ /* 0x000fe400080006ff */
[----:B------:R-:W-:Y:S01]  /*0da0*/  @!UP0 ULEA UR6, UR45, UR6, 0x18 ;  /* 0x000000062d068291 */ /* 0x000fe2000f8ec0ff */
[----:B------:R-:W-:Y:S01]  /*0db0*/  VOTEU.ALL UP0, P1 ;  /* 0x0000000000ff7886 */ /* 0x000fe20000800000 */
[----:B------:R-:W-:Y:S02]  /*0dc0*/  UISETP.NE.AND UP4, UPT, UR17, URZ, UPT ;  /* 0x000000ff1100728c */ /* 0x000fe4000bf85270 */
[----:B--2---:R-:W-:Y:S01]  /*0dd0*/  UISETP.EQ.U32.AND UP5, UPT, UR7, 0x1, UPT ;  /* 0x000000010700788c */ /* 0x004fe2000bfa2070 */
[----:B------:R-:W2:Y:S07]  /*0de0*/  FENCE.VIEW.ASYNC.S ;  /* 0x00000000000073c6 */ /* 0x000eae0000000000 */
[----:B--2---:R2:W3:Y:S01]  /*0df0*/  @!UP0 SYNCS.EXCH.64 URZ, [UR6+0xe0], UR4 ;  /* 0x0000e00406ff85b2 */ /* 0x0044e20008000100 */
[----:B------:R-:W-:Y:S05]  /*0e00*/  BRA.U !UP5, `(.L_x_15) ;  /* 0x000000010d087547 */ /* 0x000fea000b800000 */
[----:B-1-3--:R-:W-:Y:S01]  /*0e10*/  UCGABAR_ARV ;  /* 0x00000000000079c7 */ /* 0x00afe20008000000 */
[----:B------:R-:W-:Y:S05]  /*0e20*/  BRA `(.L_x_16) ;  /* 0x0000000000047947 */ /* 0x000fea0003800000 */
.L_x_15:
[----:B-1-3--:R-:W-:Y:S01]  /*0e30*/  NOP ;  /* 0x0000000000007918 */ /* 0x00afe20000000000 */
.L_x_16:
[----:B------:R-:W1:Y:S01]  /*0e40*/  S2UR UR16, SR_CTAID.X ;  /* 0x00000000001079c3 */ /* 0x000e620000002500 */
[----:B------:R-:W-:-:S05]  /*0e50*/  CS2R.32 R143, SR_CgaSize ;  /* 0x00000000008f7805 */ /* 0x000fca0000008a00 */
[----:B------:R-:W-:-:S05]  /*0e60*/  IMAD R143, R143, -0xa0, RZ ;  /* 0xffffff608f8f7824 */ /* 0x000fca00078e02ff */
[----:B--2---:R-:W-:-:S14]  /*0e70*/  R2UR UR5, R143 ;  /* 0x000000008f0572ca */ /* 0x004fdc00000e0000 */
[----:B------:R-:W2:Y:S01]  /*0e80*/  LDCU UR5, c[0x0][UR5+0x2b0] ;  /* 0x00005600050577ac */ /* 0x000ea20008000800 */
[----:B------:R-:W-:-:S05]  /*0e90*/  CS2R.32 R143, SR_CgaSize ;  /* 0x00000000008f7805 */ /* 0x000fca0000008a00 */
[----:B------:R-:W-:-:S05]  /*0ea0*/  IMAD R143, R143, -0xa0, RZ ;  /* 0xffffff608f8f7824 */ /* 0x000fca00078e02ff */
[----:B------:R-:W-:-:S14]  /*0eb0*/  R2UR UR4, R143 ;  /* 0x000000008f0472ca */ /* 0x000fdc00000e0000 */
[----:B------:R-:W3:Y:S01]  /*0ec0*/  LDCU UR4, c[0x0][UR4+0x2b4] ;  /* 0x00005680040477ac */ /* 0x000ee20008000800 */
[----:B------:R-:W4:Y:S01]  /*0ed0*/  S2UR UR7, SR_CTAID.Y ;  /* 0x00000000000779c3 */ /* 0x000f220000002600 */
[----:B------:R-:W-:-:S05]  /*0ee0*/  CS2R.32 R143, SR_CgaSize ;  /* 0x00000000008f7805 */ /* 0x000fca0000008a00 */
[----:B------:R-:W-:-:S05]  /*0ef0*/  IMAD R143, R143, -0xa0, RZ ;  /* 0xffffff608f8f7824 */ /* 0x000fca00078e02ff */
[----:B------:R-:W-:-:S14]  /*0f00*/  R2UR UR8, R143 ;  /* 0x000000008f0872ca */ /* 0x000fdc00000e0000 */
[----:B------:R-:W3:Y:S01]  /*0f10*/  LDCU UR8, c[0x0][UR8+0x2a0] ;  /* 0x00005400080877ac */ /* 0x000ee20008000800 */
[----:B------:R-:W-:-:S05]  /*0f20*/  CS2R.32 R143, SR_CgaSize ;  /* 0x00000000008f7805 */ /* 0x000fca0000008a00 */
[----:B------:R-:W-:-:S05]  /*0f30*/  IMAD R143, R143, -0xa0, RZ ;  /* 0xffffff608f8f7824 */ /* 0x000fca00078e02ff */
[----:B------:R-:W-:-:S14]  /*0f40*/  R2UR UR9, R143 ;  /* 0x000000008f0972ca */ /* 0x000fdc00000e0000 */
[----:B------:R-:W3:Y:S01]  /*0f50*/  LDCU UR9, c[0x0][UR9+0x2a4] ;  /* 0x00005480090977ac */ /* 0x000ee20008000800 */
[----:B------:R-:W3:Y:S01]  /*0f60*/  S2UR UR36, SR_CTAID.Z ;  /* 0x00000000002479c3 */ /* 0x000ee20000002700 */
[----:B------:R-:W3:Y:S01]  /*0f70*/  LDCU UR21, c[0x0][0xb24] ;  /* 0x00016480ff1577ac */ /* 0x000ee20008000800 */
[----:B------:R-:W-:Y:S02]  /*0f80*/  UISETP.GT.U32.AND UP0, UPT, UR47, 0xffff, UPT ;  /* 0x0000ffff2f00788c */ /* 0x000fe4000bf04070 */
[----:B------:R-:W-:Y:S01]  /*0f90*/  USHF.L.U32 UR27, UR45, 0xc, URZ ;  /* 0x0000000c2d1b7899 */ /* 0x000fe200080006ff */
[----:B-1----:R-:W-:Y:S01]  /*0fa0*/  I2FP.F32.U32 R2, UR16 ;  /* 0x0000001000027c45 */ /* 0x002fe20008201000 */
[----:B------:R-:W-:Y:S01]  /*0fb0*/  UMOV UR30, 0x5 ;  /* 0x00000005001e7882 */ /* 0x000fe20000000000 */
[----:B------:R-:W1:Y:S03]  /*0fc0*/  LDCU UR42, c[0x0][0xb24] ;  /* 0x00016480ff2a77ac */ /* 0x000e660008000800 */
[----:B--2---:R-:W-:Y:S01]  /*0fd0*/  FMUL R2, R2, UR5 ;  /* 0x0000000502027c20 */ /* 0x004fe20008400000 */
[----:B------:R-:W2:Y:S01]  /*0fe0*/  LDCU UR29, c[0x0][0xb30] ;  /* 0x00016600ff1d77ac */ /* 0x000ea20008000800 */
[----:B----4-:R-:W-:Y:S01]  /*0ff0*/  I2FP.F32.U32 R0, UR7 ;  /* 0x0000000700007c45 */ /* 0x010fe20008201000 */
[----:B------:R-:W-:-:S03]  /*1000*/  USHF.L.U32 UR46, UR16, 0x7, URZ ;  /* 0x00000007102e7899 */ /* 0x000fc600080006ff */
[----:B------:R-:W4:Y:S01]  /*1010*/  F2I.U32.TRUNC.NTZ R2, R2 ;  /* 0x0000000200027305 */ /* 0x000f22000020f000 */
[----:B------:R-:W-:Y:S01]  /*1020*/  USEL UR26, UR47, 0xffff, !UP0 ;  /* 0x0000ffff2f1a7887 */ /* 0x000fe2000c000000 */
[----:B---3--:R-:W-:Y:S01]  /*1030*/  FMUL R0, R0, UR4 ;  /* 0x0000000400007c20 */ /* 0x008fe20008400000 */
[----:B------:R-:W-:Y:S01]  /*1040*/  UISETP.GE.AND UP2, UPT, UR21, 0x1, UPT ;  /* 0x000000011500788c */ /* 0x000fe2000bf46270 */
[----:B------:R-:W-:-:S04]  /*1050*/  UMOV UR20, UR7 ;  /* 0x0000000700147c82 */ /* 0x000fc80008000000 */
[----:B------:R-:W3:Y:S01]  /*1060*/  F2I.U32.TRUNC.NTZ R0, R0 ;  /* 0x0000000000007305 */ /* 0x000ee2000020f000 */
[----:B----4-:R-:W-:Y:S02]  /*1070*/  R2UR UR4, R2 ;  /* 0x00000000020472ca */ /* 0x010fe400000e0000 */
[----:B------:R-:W-:Y:S02]  /*1080*/  PRMT R2, RZ, 0x7610, R2 ;  /* 0x00007610ff027816 */ /* 0x000fe40000000002 */
[----:B---3--:R-:W-:Y:S02]  /*1090*/  R2UR UR6, R0 ;  /* 0x00000000000672ca */ /* 0x008fe400000e0000 */
[----:B------:R-:W-:-:S07]  /*10a0*/  PRMT R0, RZ, 0x7610, R0 ;  /* 0x00007610ff007816 */ /* 0x000fce0000000000 */
[----:B------:R-:W-:-:S04]  /*10b0*/  UIADD3 UR5, UPT, UPT, -UR4, URZ, URZ ;  /* 0x000000ff04057290 */ /* 0x000fc8000fffe1ff */
[----:B------:R-:W-:Y:S02]  /*10c0*/  UIMAD UR5, UR8, UR5, UR16 ;  /* 0x00000005080572a4 */ /* 0x000fe4000f8e0210 */
[----:B------:R-:W-:-:S04]  /*10d0*/  UIADD3 UR4, UPT, UPT, -UR6, URZ, URZ ;  /* 0x000000ff06047290 */ /* 0x000fc8000fffe1ff */
[----:B------:R-:W-:Y:S01]  /*10e0*/  IMAD.U32 R143, RZ, RZ, UR5 ;  /* 0x00000005ff8f7e24 */ /* 0x000fe2000f8e00ff */
[----:B------:R-:W-:-:S06]  /*10f0*/  UIMAD UR4, UR9, UR4, UR7 ;  /* 0x00000004090472a4 */ /* 0x000fcc000f8e0207 */
[----:B------:R-:W-:Y:S01]  /*1100*/  IMAD.U32 R142, RZ, RZ, UR4 ;  /* 0x00000004ff8e7e24 */ /* 0x000fe2000f8e00ff */
[----:B-12---:R-:W-:Y:S06]  /*1110*/  BRA.U UP4, `(.L_x_17) ;  /* 0x0000000104447547 */ /* 0x006fec000b800000 */
[----:B------:R-:W-:Y:S02]  /*1120*/  R2UR UR4, R143 ;  /* 0x000000008f0472ca */ /* 0x000fe400000e0000 */
[----:B------:R-:W-:-:S11]  /*1130*/  R2UR UR8, R142 ;  /* 0x000000008e0872ca */ /* 0x000fd600000e0000 */
[----:B------:R-:W-:Y:S02]  /*1140*/  UISETP.GT.U32.AND UP0, UPT, UR4, 0x1, UPT ;  /* 0x000000010400788c */ /* 0x000fe4000bf04070 */
[----:B------:R-:W-:Y:S02]  /*1150*/  ULOP3.LUT UR4, UR4, 0xfffffffe, URZ, 0xc0, !UPT ;  /* 0xfffffffe04047892 */ /* 0x000fe4000f8ec0ff */
[----:B------:R-:W-:Y:S02]  /*1160*/  UISETP.NE.AND UP1, UPT, UR8, URZ, UP0 ;  /* 0x000000ff0800728c */ /* 0x000fe40008725270 */
[----:B------:R-:W-:Y:S02]  /*1170*/  UISETP.NE.AND UP0, UPT, UR8, 0x1, UP0 ;  /* 0x000000010800788c */ /* 0x000fe40008705270 */
[----:B------:R-:W-:Y:S02]  /*1180*/  USEL UR7, URZ, 0x1, UP1 ;  /* 0x00000001ff077887 */ /* 0x000fe40008800000 */
[----:B------:R-:W-:-:S02]  /*1190*/  USEL UR6, URZ, 0x4, UP0 ;  /* 0x00000004ff067887 */ /* 0x000fc40008000000 */
[----:B------:R-:W-:Y:S02]  /*11a0*/  USEL UR5, URZ, 0x2, UP1 ;  /* 0x00000002ff057887 */ /* 0x000fe40008800000 */
[----:B------:R-:W-:Y:S02]  /*11b0*/  ULEA UR4, UR8, UR4, 0x1 ;  /* 0x0000000408047291 */ /* 0x000fe4000f8e08ff */
[----:B------:R-:W-:Y:S02]  /*11c0*/  USEL UR8, URZ, 0x8, UP0 ;  /* 0x00000008ff087887 */ /* 0x000fe40008000000 */
[----:B------:R-:W-:-:S03]  /*11d0*/  UIADD3 UR5, UPT, UPT, UR5, UR6, UR7 ;  /* 0x0000000605057290 */ /* 0x000fc6000fffe007 */
[----:B------:R-:W-:Y:S01]  /*11e0*/  UMOV UR6, 0x3 ;  /* 0x0000000300067882 */ /* 0x000fe20000000000 */
[----:B------:R-:W-:Y:S02]  /*11f0*/  UIADD3 UR5, UPT, UPT, UR5, UR8, URZ ;  /* 0x0000000805057290 */ /* 0x000fe4000fffe0ff */
[----:B------:R-:W-:-:S04]  /*1200*/  USHF.L.U32 UR4, UR6, UR4, URZ ;  /* 0x0000000406047299 */ /* 0x000fc800080006ff */
[----:B------:R-:W-:Y:S02]  /*1210*/  IMAD.U32 R2, RZ, RZ, UR5 ;  /* 0x00000005ff027e24 */ /* 0x000fe4000f8e00ff */
[----:B------:R-:W-:Y:S02]  /*1220*/  IMAD.U32 R0, RZ, RZ, UR4 ;  /* 0x00000004ff007e24 */ /* 0x000fe4000f8e00ff */
.L_x_17:
[----:B------:R-:W-:Y:S05]  /*1230*/  BRA.U !UP2, `(.L_x_18) ;  /* 0x000000010ad47547 */ /* 0x000fea000b800000 */
[----:B------:R-:W1:Y:S01]  /*1240*/  LDCU.128 UR12, c[0x0][0xb10] ;  /* 0x00016200ff0c77ac */ /* 0x000e620008000c00 */
[----:B------:R-:W2:Y:S01]  /*1250*/  LDCU UR6, c[0x0][0x370] ;  /* 0x00006e00ff0677ac */ /* 0x000ea20008000800 */
[----:B------:R-:W3:Y:S01]  /*1260*/  LDCU UR5, c[0x0][0x374] ;  /* 0x00006e80ff0577ac */ /* 0x000ee20008000800 */
[----:B------:R-:W4:Y:S01]  /*1270*/  LDCU UR28, c[0x0][0xb0c] ;  /* 0x00016180ff1c77ac */ /* 0x000f220008000800 */
[----:B------:R-:W4:Y:S01]  /*1280*/  LDCU UR4, c[0x0][0xb20] ;  /* 0x00016400ff0477ac */ /* 0x000f220008000800 */
[----:B------:R-:W4:Y:S01]  /*1290*/  LDCU.64 UR8, c[0x0][0xb28] ;  /* 0x00016500ff0877ac */ /* 0x000f220008000a00 */
[----:B-1----:R-:W-:Y:S02]  /*12a0*/  UISETP.NE.AND UP0, UPT, UR14, 0x1, UPT ;  /* 0x000000010e00788c */ /* 0x002fe4000bf05270 */
[----:B---3--:R-:W-:Y:S02]  /*12b0*/  UIMAD.WIDE.U32 UR10, UR5, UR15, URZ ;  /* 0x0000000f050a72a5 */ /* 0x008fe4000f8e00ff */
[----:B--2---:R-:W-:-:S02]  /*12c0*/  UIMAD.WIDE.U32 UR22, UR6, UR12, URZ ;  /* 0x0000000c061672a5 */ /* 0x004fc4000f8e00ff */
[----:B----4-:R-:W-:Y:S02]  /*12d0*/  UISETP.NE.AND UP1, UPT, UR28, 0x1, UPT ;  /* 0x000000011c00788c */ /* 0x010fe4000bf25270 */
[----:B------:R-:W-:Y:S01]  /*12e0*/  UISETP.NE.AND UP2, UPT, UR21, 0x1, UPT ;  /* 0x000000011500788c */ /* 0x000fe2000bf45270 */
[----:B------:R-:W-:Y:S02]  /*12f0*/  UMOV UR10, UR11 ;  /* 0x0000000b000a7c82 */ /* 0x000fe40008000000 */
[----:B------:R-:W-:Y:S01]  /*1300*/  UMOV UR22, UR23 ;  /* 0x0000001700167c82 */ /* 0x000fe20008000000 */
[----:B------:R-:W-:Y:S02]  /*1310*/  @UP0 USHF.R.U32.HI UR5, URZ, UR4, UR10 ;  /* 0x00000004ff050299 */ /* 0x000fe4000801160a */
[----:B------:R-:W-:Y:S02]  /*1320*/  UIMAD.WIDE.U32 UR24, UR20, UR15, URZ ;  /* 0x0000000f141872a5 */ /* 0x000fe4000f8e00ff */
[----:B------:R-:W-:-:S02]  /*1330*/  UIMAD.WIDE.U32 UR10, UR5, UR8, URZ ;  /* 0x00000008050a72a5 */ /* 0x000fc4000f8e00ff */
[----:B------:R-:W-:Y:S02]  /*1340*/  @UP1 USHF.R.U32.HI UR6, URZ, UR13, UR22 ;  /* 0x0000000dff061299 */ /* 0x000fe40008011616 */
[----:B------:R-:W-:Y:S02]  /*1350*/  UIMAD.WIDE.U32 UR18, UR16, UR12, URZ ;  /* 0x0000000c101272a5 */ /* 0x000fe4000f8e00ff */
[----:B------:R-:W-:Y:S01]  /*1360*/  UIMAD.WIDE.U32 UR22, UR6, UR8, URZ ;  /* 0x00000008061672a5 */ /* 0x000fe2000f8e00ff */
[----:B------:R-:W-:Y:S01]  /*1370*/  UMOV UR24, UR25 ;  /* 0x0000001900187c82 */ /* 0x000fe20008000000 */
[----:B------:R-:W-:Y:S01]  /*1380*/  UMOV UR10, UR11 ;  /* 0x0000000b000a7c82 */ /* 0x000fe20008000000 */
[----:B------:R-:W-:Y:S02]  /*1390*/  USHF.R.U32.HI UR24, URZ, UR4, UR24 ;  /* 0x00000004ff187299 */ /* 0x000fe40008011618 */
[----:B------:R-:W-:Y:S02]  /*13a0*/  @UP2 USHF.R.U32.HI UR5, URZ, UR9, UR10 ;  /* 0x00000009ff052299 */ /* 0x000fe4000801160a */
[----:B------:R-:W-:Y:S01]  /*13b0*/  UMOV UR7, UR23 ;  /* 0x0000001700077c82 */ /* 0x000fe20008000000 */
[----:B------:R-:W-:Y:S01]  /*13c0*/  UMOV UR18, UR19 ;  /* 0x0000001300127c82 */ /* 0x000fe20008000000 */
[----:B------:R-:W-:-:S02]  /*13d0*/  @UP2 USHF.R.U32.HI UR6, URZ, UR9, UR7 ;  /* 0x00000009ff062299 */ /* 0x000fc40008011607 */
[----:B------:R-:W-:Y:S02]  /*13e0*/  USHF.R.U32.HI UR13, URZ, UR13, UR18 ;  /* 0x0000000dff0d7299 */ /* 0x000fe40008011612 */
[----:B------:R-:W-:Y:S02]  /*13f0*/  USEL UR4, UR20, UR24, !UP0 ;  /* 0x0000001814047287 */ /* 0x000fe4000c000000 */
[----:B------:R-:W-:Y:S02]  /*1400*/  UIMAD UR7, UR5, UR21, URZ ;  /* 0x00000015050772a4 */ /* 0x000fe4000f8e02ff */
[----:B------:R-:W-:Y:S02]  /*1410*/  USEL UR5, UR16, UR13, !UP1 ;  /* 0x0000000d10057287 */ /* 0x000fe4000c800000 */
[----:B------:R-:W-:Y:S02]  /*1420*/  UIMAD UR12, UR6, UR21, URZ ;  /* 0x00000015060c72a4 */ /* 0x000fe4000f8e02ff */
[----:B------:R-:W-:-:S02]  /*1430*/  UISETP.GE.AND UP0, UPT, UR4, UR7, UPT ;  /* 0x000000070400728c */ /* 0x000fc4000bf06270 */
[----:B------:R-:W-:Y:S02]  /*1440*/  UIMAD.WIDE.U32 UR10, UR4, UR8, URZ ;  /* 0x00000008040a72a5 */ /* 0x000fe4000f8e00ff */
[----:B------:R-:W-:Y:S02]  /*1450*/  UISETP.GE.OR UP0, UPT, UR5, UR12, UP0 ;  /* 0x0000000c0500728c */ /* 0x000fe40008706670 */
[----:B------:R-:W-:Y:S02]  /*1460*/  UIMAD.WIDE.U32 UR12, UR5, UR8, URZ ;  /* 0x00000008050c72a5 */ /* 0x000fe4000f8e00ff */
[----:B------:R-:W-:Y:S01]  /*1470*/  UIADD3 UR10, UPT, UPT, -UR4, URZ, URZ ;  /* 0x000000ff040a7290 */ /* 0x000fe2000fffe1ff */
[----:B------:R-:W-:Y:S01]  /*1480*/  UMOV UR8, UR11 ;  /* 0x0000000b00087c82 */ /* 0x000fe20008000000 */
[----:B------:R-:W-:Y:S02]  /*1490*/  UIADD3 UR11, UPT, UPT, -UR5, URZ, URZ ;  /* 0x000000ff050b7290 */ /* 0x000fe4000fffe1ff */
[----:B------:R-:W-:-:S03]  /*14a0*/  USHF.R.U32.HI UR8, URZ, UR9, UR8 ;  /* 0x00000009ff087299 */ /* 0x000fc60008011608 */
[----:B------:R-:W-:Y:S01]  /*14b0*/  @!UP0 UMOV UR7, UR13 ;  /* 0x0000000d00078c82 */ /* 0x000fe20008000000 */
[----:B------:R-:W-:Y:S02]  /*14c0*/  UIMAD UR20, UR14, UR10, UR20 ;  /* 0x0000000a0e1472a4 */ /* 0x000fe4000f8e0214 */
[----:B------:R-:W-:Y:S02]  /*14d0*/  USEL UR8, UR4, UR8, !UP2 ;  /* 0x0000000804087287 */ /* 0x000fe4000d000000 */
[----:B------:R-:W-:Y:S02]  /*14e0*/  @!UP0 USHF.R.U32.HI UR7, URZ, UR9, UR7 ;  /* 0x00000009ff078299 */ /* 0x000fe40008011607 */
[----:B------:R-:W-:Y:S02]  /*14f0*/  UIADD3 UR9, UPT, UPT, -UR8, URZ, URZ ;  /* 0x000000ff08097290 */ /* 0x000fe4000fffe1ff */
[----:B------:R-:W-:Y:S02]  /*1500*/  @!UP0 USEL UR7, UR5, UR7, !UP2 ;  /* 0x0000000705078287 */ /* 0x000fe4000d000000 */
[----:B------:R-:W-:-:S02]  /*1510*/  UIMAD UR9, UR21, UR9, UR4 ;  /* 0x00000009150972a4 */ /* 0x000fc4000f8e0204 */
[----:B------:R-:W-:Y:S02]  /*1520*/  @!UP0 UIADD3 UR8, UPT, UPT, UR8, -UR7, URZ ;  /* 0x8000000708088290 */ /* 0x000fe4000fffe0ff */
[----:B------:R-:W-:Y:S02]  /*1530*/  @!UP0 UIMAD UR6, UR9, UR6, UR7 ;  /* 0x00000006090682a4 */ /* 0x000fe4000f8e0207 */
[----:B------:R-:W-:Y:S02]  /*1540*/  @!UP0 UIMAD UR4, UR8, UR21, UR5 ;  /* 0x00000015080482a4 */ /* 0x000fe4000f8e0205 */
[----:B------:R-:W-:Y:S02]  /*1550*/  UIMAD UR16, UR28, UR11, UR16 ;  /* 0x0000000b1c1072a4 */ /* 0x000fe4000f8e0210 */
[----:B------:R-:W-:Y:S01]  /*1560*/  UIMAD UR20, UR4, UR14, UR20 ;  /* 0x0000000e041472a4 */ /* 0x000fe2000f8e0214 */
[----:B------:R-:W-:Y:S02]  /*1570*/  @!UP0 UMOV UR5, UR6 ;  /* 0x0000000600058c82 */ /* 0x000fe40008000000 */
[----:B------:R-:W-:-:S12]  /*1580*/  UIMAD UR16, UR5, UR28, UR16 ;  /* 0x0000001c051072a4 */ /* 0x000fd8000f8e0210 */
.L_x_18:
[----:B------:R-:W-:Y:S02]  /*1590*/  UISETP.NE.AND UP1, UPT, UR29, 0x1, UPT ;  /* 0x000000011d00788c */ /* 0x000fe4000bf25270 */
[----:B------:R-:W-:Y:S02]  /*15a0*/  ULOP3.LUT UR21, UR26, 0xffff, URZ, 0xc0, !UPT ;  /* 0x0000ffff1a157892 */ /* 0x000fe4000f8ec0ff */
[----:B------:R-:W-:Y:S02]  /*15b0*/  UISETP.NE.AND UP0, UPT, UR17, 0x2, UPT ;  /* 0x000000021100788c */ /* 0x000fe4000bf05270 */
[----:B------:R-:W-:Y:S02]  /*15c0*/  ULOP3.LUT UR22, UR27, 0x2000, URZ, 0xc0, !UPT ;  /* 0x000020001b167892 */ /* 0x000fe4000f8ec0ff */
[----:B------:R-:W-:Y:S02]  /*15d0*/  ULOP3.LUT UR46, UR46, 0x80, URZ, 0xc0, !UPT ;  /* 0x000000802e2e7892 */ /* 0x000fe4000f8ec0ff */
[----:B------:R-:W-:Y:S01]  /*15e0*/  USHF.L.U32 UR21, UR30, UR21, URZ ;  /* 0x000000151e157299 */ /* 0x000fe200080006ff */
[----:B------:R-:W-:Y:S11]  /*15f0*/  BRA.U UP1, `(.L_x_19) ;  /* 0x0000000101447547 */ /* 0x000ff6000b800000 */
[----:B------:R-:W1:Y:S01]  /*1600*/  LDCU.128 UR8, c[0x0][0xb10] ;  /* 0x00016200ff0877ac */ /* 0x000e620008000c00 */
[----:B------:R-:W2:Y:S01]  /*1610*/  LDCU UR12, c[0x0][0xb0c] ;  /* 0x00016180ff0c77ac */ /* 0x000ea20008000800 */
[----:B------:R-:W3:Y:S01]  /*1620*/  LDCU UR13, c[0x0][0xb20] ;  /* 0x00016400ff0d77ac */ /* 0x000ee20008000800 */
[----:B-1----:R-:W-:Y:S02]  /*1630*/  UIMAD.WIDE.U32 UR6, UR16, UR8, URZ ;  /* 0x00000008100672a5 */ /* 0x002fe4000f8e00ff */
[----:B------:R-:W-:Y:S02]  /*1640*/  UIMAD.WIDE.U32 UR4, UR20, UR11, URZ ;  /* 0x0000000b140472a5 */ /* 0x000fe4000f8e00ff */
[----:B--2---:R-:W-:Y:S02]  /*1650*/  UISETP.NE.AND UP2, UPT, UR12, 0x1, UPT ;  /* 0x000000010c00788c */ /* 0x004fe4000bf45270 */
[----:B------:R-:W-:Y:S01]  /*1660*/  UISETP.NE.AND UP1, UPT, UR10, 0x1, UPT ;  /* 0x000000010a00788c */ /* 0x000fe2000bf25270 */
[----:B------:R-:W-:-:S02]  /*1670*/  UMOV UR6, UR7 ;  /* 0x0000000700067c82 */ /* 0x000fc40008000000 */
[----:B------:R-:W-:Y:S01]  /*1680*/  UMOV UR4, UR5 ;  /* 0x0000000500047c82 */ /* 0x000fe20008000000 */
[----:B------:R-:W-:Y:S02]  /*1690*/  USHF.R.U32.HI UR6, URZ, UR9, UR6 ;  /* 0x00000009ff067299 */ /* 0x000fe40008011606 */
[----:B---3--:R-:W-:Y:S02]  /*16a0*/  USHF.R.U32.HI UR4, URZ, UR13, UR4 ;  /* 0x0000000dff047299 */ /* 0x008fe40008011604 */
[----:B------:R-:W-:Y:S02]  /*16b0*/  USEL UR5, UR16, UR6, !UP2 ;  /* 0x0000000610057287 */ /* 0x000fe4000d000000 */
[----:B------:R-:W-:-:S04]  /*16c0*/  USEL UR4, UR20, UR4, !UP1 ;  /* 0x0000000414047287 */ /* 0x000fc8000c800000 */
[----:B------:R-:W-:Y:S02]  /*16d0*/  UIADD3 UR6, UPT, UPT, UR5, -UR4, URZ ;  /* 0x8000000405067290 */ /* 0x000fe4000fffe0ff */
[----:B------:R-:W-:Y:S02]  /*16e0*/  UIADD3 UR4, UPT, UPT, -UR5, UR4, URZ ;  /* 0x0000000405047290 */ /* 0x000fe4000fffe1ff */
[----:B------:R-:W-:Y:S02]  /*16f0*/  UIMAD UR20, UR6, UR10, UR20 ;  /* 0x0000000a061472a4 */ /* 0x000fe4000f8e0214 */
[----:B------:R-:W-:-:S12]  /*1700*/  UIMAD UR16, UR4, UR12, UR16 ;  /* 0x0000000c041072a4 */ /* 0x000fd8000f8e0210 */
.L_x_19:
[----:B------:R-:W-:Y:S05]  /*1710*/  BRA.U !UP5, `(.L_x_20) ;  /* 0x000000010d0c7547 */ /* 0x000fea000b800000 */
[----:B------:R-:W-:Y:S01]  /*1720*/  UCGABAR_WAIT ;  /* 0x0000000000007dc7 */ /* 0x000fe20008000000 */
[----:B------:R-:W-:Y:S01]  /*1730*/  CCTL.IVALL ;  /* 0x00000000ff00798f */ /* 0x000fe20002000000 */
[----:B------:R-:W-:Y:S05]  /*1740*/  BRA `(.L_x_21) ;  /* 0x0000000000047947 */ /* 0x000fea0003800000 */
.L_x_20:
[----:B------:R-:W-:Y:S06]  /*1750*/  BAR.SYNC.DEFER_BLOCKING 0x0 ;  /* 0x0000000000007b1d */ /* 0x000fec0000010000 */
.L_x_21:
[----:B------:R-:W-:Y:S05]  /*1760*/  BRA.U UP0, `(.L_x_22) ;  /* 0x0000001100bc7547 */ /* 0x000fea000b800000 */
[----:B------:R-:W1:Y:S01]  /*1770*/  LDCU UR6, c[0x0][0x38c] ;  /* 0x00007180ff0677ac */ /* 0x000e620008000800 */
[----:B------:R-:W-:Y:S01]  /*1780*/  PLOP3.LUT P1, PT, PT, PT, UP3, 0x80, 0x8 ;  /* 0x000000000008781c */ /* 0x000fe20003f2f038 */
[----:B------:R-:W-:Y:S01]  /*1790*/  IMAD.MOV.U32 R12, RZ, RZ, 0x1 ;  /* 0x00000001ff0c7424 */ /* 0x000fe200078e00ff */
[----:B------:R-:W-:Y:S02]  /*17a0*/  ISETP.NE.AND P2, PT, R3, RZ, P3 ;  /* 0x000000ff0300720c */ /* 0x000fe40001f45270 */
[----:B------:R-:W-:Y:S02]  /*17b0*/  CS2R R10, SRZ ;  /* 0x00000000000a7805 */ /* 0x000fe4000001ff00 */
[----:B------:R-:W-:Y:S01]  /*17c0*/  PLOP3.LUT P1, PT, P1, PT, PT, 0x8, 0x80 ;  /* 0x000000000080781c */ /* 0x000fe20000f2e170 */
[----:B------:R-:W-:Y:S01]  /*17d0*/  IMAD.MOV.U32 R9, RZ, RZ, RZ ;  /* 0x000000ffff097224 */ /* 0x000fe200078e00ff */
[----:B------:R-:W2:Y:S01]  /*17e0*/  LDCU UR38, c[0x0][0x370] ;  /* 0x00006e00ff2677ac */ /* 0x000ea20008000800 */
[----:B------:R-:W-:Y:S01]  /*17f0*/  IMAD.MOV.U32 R8, RZ, RZ, 0x1 ;  /* 0x00000001ff087424 */ /* 0x000fe200078e00ff */
[----:B------:R-:W3:Y:S01]  /*1800*/  LDCU.64 UR26, c[0x0][0x348] ;  /* 0x00006900ff1a77ac */ /* 0x000ee20008000a00 */
[----:B------:R-:W-:Y:S01]  /*1810*/  ULEA.HI UR43, UR22, UR46, URZ, 0x19 ;  /* 0x0000002e162b7291 */ /* 0x000fe2000f8fc8ff */
[----:B------:R-:W4:Y:S01]  /*1820*/  LDCU UR37, c[0x0][0x374] ;  /* 0x00006e80ff2577ac */ /* 0x000f220008000800 */
[----:B-1----:R-:W-:-:S02]  /*1830*/  UIADD3 UR5, UPT, UPT, UR6, 0x7f, URZ ;  /* 0x0000007f06057890 */ /* 0x002fc4000fffe0ff */
[----:B------:R-:W-:Y:S02]  /*1840*/  UIADD3 UR47, UPT, UPT, UR6, 0xfe, URZ ;  /* 0x000000fe062f7890 */ /* 0x000fe4000fffe0ff */
[----:B------:R-:W-:Y:S01]  /*1850*/  USHF.R.S32.HI UR4, URZ, 0x1f, UR5 ;  /* 0x0000001fff047899 */ /* 0x000fe20008011405 */
[----:B------:R-:W-:-:S03]  /*1860*/  UMOV UR7, URZ ;  /* 0x000000ff00077c82 */ /* 0x000fc60008000000 */
[----:B------:R-:W-:Y:S02]  /*1870*/  ULEA.HI UR4, UR4, UR5, URZ, 0x7 ;  /* 0x0000000504047291 */ /* 0x000fe4000f8f38ff */
[----:B------:R-:W-:Y:S02]  /*1880*/  UIADD3 UR5, UPT, UPT, UR6, -0x1, URZ ;  /* 0xffffffff06057890 */ /* 0x000fe4000fffe0ff */
[----:B------:R-:W-:Y:S02]  /*1890*/  USHF.R.S32.HI UR40, URZ, 0x7, UR4 ;  /* 0x00000007ff287899 */ /* 0x000fe40008011404 */
[----:B------:R-:W-:Y:S02]  /*18a0*/  UISETP.GE.U32.AND UP1, UPT, UR5, -0xff, UPT ;  /* 0xffffff010500788c */ /* 0x000fe4000bf26070 */
[----:B------:R-:W-:-:S04]  /*18b0*/  UISETP.LT.U32.AND UP0, UPT, UR40, 0x3, UPT ;  /* 0x000000032800788c */ /* 0x000fc8000bf01070 */
[----:B------:R-:W-:Y:S02]  /*18c0*/  USEL UR39, UR40, 0x3, UP0 ;  /* 0x0000000328277887 */ /* 0x000fe40008000000 */
[----:B------:R-:W-:Y:S02]  /*18d0*/  UISETP.NE.AND UP0, UPT, UR17, URZ, UPT ;  /* 0x000000ff1100728c */ /* 0x000fe4000bf05270 */
[----:B------:R-:W-:Y:S02]  /*18e0*/  UIADD3 UR4, UPT, UPT, UR39, -0x1, URZ ;  /* 0xffffffff27047890 */ /* 0x000fe4000fffe0ff */
[----:B------:R-:W-:Y:S02]  /*18f0*/  @UP1 UIADD3 UR4, UPT, UPT, UR39, URZ, URZ ;  /* 0x000000ff27041290 */ /* 0x000fe4000fffe0ff */
[----:B------:R-:W-:Y:S02]  /*1900*/  USEL UR23, UR41, 0x2, UP0 ;  /* 0x0000000229177887 */ /* 0x000fe40008000000 */
[----:B------:R-:W-:-:S02]  /*1910*/  UIADD3 UR44, UPT, UPT, UR40, -UR39, URZ ;  /* 0x80000027282c7290 */ /* 0x000fc4000fffe0ff */
[----:B------:R-:W-:Y:S02]  /*1920*/  UIADD3 UR25, UPT, UPT, UR4, 0x1, URZ ;  /* 0x0000000104197890 */ /* 0x000fe4000fffe0ff */
[----:B--234-:R-:W-:-:S12]  /*1930*/  UIADD3 UR41, UPT, UPT, -UR4, URZ, URZ ;  /* 0x000000ff04297290 */ /* 0x01cfd8000fffe1ff */
.L_x_42:
[----:B------:R-:W-:Y:S01]  /*1940*/  UISETP.NE.AND UP0, UPT, UR45, URZ, UPT ;  /* 0x000000ff2d00728c */ /* 0x000fe2000bf05270 */
[----:B-1----:R-:W1:Y:S08]  /*1950*/  S2UR UR45, SR_CgaCtaId ;  /* 0x00000000002d79c3 */ /* 0x002e700000008800 */
[----:B------:R-:W-:Y:S05]  /*1960*/  BRA.U UP0, `(.L_x_23) ;  /* 0x0000000100347547 */ /* 0x000fea000b800000 */
[----:B------:R-:W2:Y:S01]  /*1970*/  S2R R0, SR_CgaCtaId ;  /* 0x0000000000007919 */ /* 0x000ea20000008800 */
[----:B------:R-:W-:Y:S02]  /*1980*/  MOV R3, 0x400 ;  /* 0x0000040000037802 */ /* 0x000fe40000000f00 */
[----:B------:R-:W-:Y:S02]  /*1990*/  SHF.L.U32 R2, R8, 0x1f, RZ ;  /* 0x0000001f08027819 */ /* 0x000fe400000006ff */
[----:B--2---:R-:W-:-:S05]  /*19a0*/  LEA R0, R0, R3, 0x18 ;  /* 0x0000000300007211 */ /* 0x004fca00078ec0ff */
[----:B------:R-:W-:-:S04]  /*19b0*/  IMAD R3, R9, 0x8, R0 ;  /* 0x0000000809037824 */ /* 0x000fc800078e0200 */
[----:B------:R-:W2:Y:S02]  /*19c0*/  SYNCS.PHASECHK.TRANS64.TRYWAIT P0, [R3+URZ+0xd0], R2 ;  /* 0x0000d002030075a7 */ /* 0x000ea400080011ff */
[----:B--2---:R-:W-:Y:S05]  /*19d0*/  @!P0 BRA `(.L_x_24) ;  /* 0x000000a000cc8947 */ /* 0x004fea0003800000 */
.L_x_140:
[----:B------:R-:W-:Y:S01]  /*19e0*/  VIADD R9, R9, 0x1 ;  /* 0x0000000109097836 */ /* 0x000fe20000000000 */
[----:B------:R2:W-:Y:S04]  /*19f0*/  SYNCS.ARRIVE.TRANS64.A1T0 RZ, [R3+URZ+0xc0], RZ ;  /* 0x0000c0ff03ff79a7 */ /* 0x0005e800081000ff */
[----:B------:R-:W-:-:S04]  /*1a00*/  ISETP.NE.AND P0, PT, R9, 0x2, PT ;  /* 0x000000020900780c */ /* 0x000fc80003f05270 */
[----:B------:R-:W-:Y:S02]  /*1a10*/  SEL R9, R9, RZ, P0 ;  /* 0x000000ff09097207 */ /* 0x000fe40000000000 */
[----:B--2---:R-:W-:-:S04]  /*1a20*/  SEL R3, RZ, 0x1, P0 ;  /* 0x00000001ff037807 */ /* 0x004fc80000000000 */
[----:B------:R-:W-:-:S07]  /*1a30*/  LOP3.LUT R8, R8, R3, RZ, 0x3c, !PT ;  /* 0x0000000308087212 */ /* 0x000fce00078e3cff */
.L_x_23:
[----:B------:R-:W-:Y:S01]  /*1a40*/  UMOV UR6, 0x400 ;  /* 0x0000040000067882 */ /* 0x000fe20000000000 */
[----:B------:R-:W-:Y:S01]  /*1a50*/  SHF.L.U32 R0, R12, 0x1f, RZ ;  /* 0x0000001f0c007819 */ /* 0x000fe200000006ff */
[----:B-1----:R-:W-:Y:S02]  /*1a60*/  ULEA UR6, UR45, UR6, 0x18 ;  /* 0x000000062d067291 */ /* 0x002fe4000f8ec0ff */
[----:B------:R-:W-:Y:S02]  /*1a70*/  UISETP.GE.U32.AND UP0, UPT, UR47, 0xff, UPT ;  /* 0x000000ff2f00788c */ /* 0x000fe4000bf06070 */
[----:B------:R-:W-:Y:S02]  /*1a80*/  ULEA UR4, UR7, UR6, 0x3 ;  /* 0x0000000607047291 */ /* 0x000fe4000f8e18ff */
[----:B------:R-:W-:Y:S01]  /*1a90*/  ULEA UR11, UR20, UR46, 0x8 ;  /* 0x0000002e140b7291 */ /* 0x000fe2000f8e40ff */
[----:B------:R-:W-:-:S06]  /*1aa0*/  UMOV UR13, URZ ;  /* 0x000000ff000d7c82 */ /* 0x000fcc0008000000 */
[----:B------:R1:W2:Y:S01]  /*1ab0*/  SYNCS.PHASECHK.TRANS64.TRYWAIT P0, [UR4+0x18], R0 ;  /* 0x00001800ff0075a7 */ /* 0x0002a20008001104 */
[----:B------:R-:W-:-:S04]  /*1ac0*/  ULEA.HI UR4, UR16, UR16, URZ, 0x1 ;  /* 0x0000001010047291 */ /* 0x000fc8000f8f08ff */
[----:B------:R-:W-:-:S04]  /*1ad0*/  USHF.L.U32 UR4, UR4, 0x7, URZ ;  /* 0x0000000704047899 */ /* 0x000fc800080006ff */
[----:B------:R-:W-:-:S04]  /*1ae0*/  ULOP3.LUT UR35, UR4, 0xffffff00, URZ, 0xc0, !UPT ;  /* 0xffffff0004237892 */ /* 0x000fc8000f8ec0ff */
[----:B------:R-:W-:Y:S01]  /*1af0*/  UIADD3 UR35, UPT, UPT, UR43, UR35, URZ ;  /* 0x000000232b237290 */ /* 0x000fe2000fffe0ff */
[----:B------:R-:W-:Y:S11]  /*1b00*/  BRA.U !UP0, `(.L_x_25) ;  /* 0x0000000108c47547 */ /* 0x000ff6000b800000 */
[----:B------:R-:W-:Y:S01]  /*1b10*/  UMOV UR16, UR41 ;  /* 0x0000002900107c82 */ /* 0x000fe20008000000 */
[----:B------:R-:W-:Y:S01]  /*1b20*/  UMOV UR4, UR7 ;  /* 0x0000000700047c82 */ /* 0x000fe20008000000 */
[----:B------:R-:W-:-:S05]  /*1b30*/  UMOV UR34, URZ ;  /* 0x000000ff00227c82 */ /* 0x000fca0008000000 */
.L_x_31:
[----:B------:R-:W-:Y:S01]  /*1b40*/  ULEA UR33, UR4, UR6, 0x3 ;  /* 0x0000000604217291 */ /* 0x000fe2000f8e18ff */
[----:B------:R-:W-:Y:S01]  /*1b50*/  @P3 MOV R2, 0x10000 ;  /* 0x0001000000023802 */ /* 0x000fe20000000f00 */
[----:B--234-:R-:W-:Y:S10]  /*1b60*/  @P0 BRA `(.L_x_26) ;  /* 0x00000000000c0947 */ /* 0x01cff40003800000 */
[----:B------:R-:W-:-:S04]  /*1b70*/  SHF.L.U32 R3, R12, 0x1f, RZ ;  /* 0x0000001f0c037819 */ /* 0x000fc800000006ff */
[----:B------:R-:W2:Y:S02]  /*1b80*/  SYNCS.PHASECHK.TRANS64.TRYWAIT P0, [UR33+0x18], R3 ;  /* 0x00001803ff0075a7 */ /* 0x000ea40008001121 */
[----:B--2---:R-:W-:Y:S05]  /*1b90*/  @!P0 BRA `(.L_x_27) ;  /* 0x000000a000708947 */ /* 0x004fea0003800000 */
.L_x_26:
[----:B------:R2:W-:Y:S01]  /*1ba0*/  @P3 SYNCS.ARRIVE.TRANS64 RZ, [UR33], R2 ;  /* 0x00000002ffff39a7 */ /* 0x0005e20008000021 */
[----:B------:R-:W-:Y:S02]  /*1bb0*/  ULOP3.LUT UR5, UR23, 0x2, URZ, 0xfc, !UPT ;  /* 0x0000000217057892 */ /* 0x000fe4000f8efcff */
[----:B------:R-:W-:Y:S02]  /*1bc0*/  UIADD3 UR16, UPT, UPT, UR16, 0x1, URZ ;  /* 0x0000000110107890 */ /* 0x000fe4000fffe0ff */
[----:B------:R-:W-:Y:S02]  /*1bd0*/  UISETP.NE.AND UP0, UPT, UR5, 0x2, UPT ;  /* 0x000000020500788c */ /* 0x000fe4000bf05270 */
[----:B------:R-:W-:-:S07]  /*1be0*/  UISETP.NE.AND UP2, UPT, UR16, 0x1, UPT ;  /* 0x000000011000788c */ /* 0x000fce000bf45270 */
[----:B------:R-:W-:Y:S05]  /*1bf0*/  BRA.U UP0, `(.L_x_28) ;  /* 0x0000000100047547 */ /* 0x000fea000b800000 */
[----:B------:R-:W-:Y:S05]  /*1c00*/  BPT.TRAP 0x1 ;  /* 0x000000040000795c */ /* 0x000fea0000300000 */
.L_x_28:
[----:B------:R-:W-:Y:S04]  /*1c10*/  BSSY.RECONVERGENT B0, `(.L_x_29) ;  /* 0x0000003000007945 */ /* 0x000fe80003800200 */
[----:B------:R-:W-:Y:S05]  /*1c20*/  @!P2 BRA `(.L_x_30) ;  /* 0x000000000004a947 */ /* 0x000fea0003800000 */
[----:B------:R-:W-:Y:S05]  /*1c30*/  BPT.TRAP 0x1 ;  /* 0x000000040000795c */ /* 0x000fea0000300000 */
.L_x_30:
[----:B------:R-:W-:Y:S05]  /*1c40*/  BSYNC.RECONVERGENT B0 ;  /* 0x0000000000007941 */ /* 0x000fea0003800200 */
.L_x_29:
[----:B------:R-:W-:Y:S02]  /*1c50*/  UIADD3 UR5, UPT, UPT, UR4, 0x1, URZ ;  /* 0x0000000104057890 */ /* 0x000fe4000fffe0ff */
[----:B------:R-:W-:Y:S02]  /*1c60*/  UIADD3 UR14, UP1, UPT, UR26, 0x80, URZ ;  /* 0x000000801a0e7890 */ /* 0x000fe4000ff3e0ff */
[----:B------:R-:W-:Y:S02]  /*1c70*/  UISETP.NE.AND UP0, UPT, UR5, 0x3, UPT ;  /* 0x000000030500788c */ /* 0x000fe4000bf05270 */
[----:B------:R-:W-:Y:S02]  /*1c80*/  ULOP3.LUT UR33, UR33, 0xfefffff8, URZ, 0xc0, !UPT ;  /* 0xfefffff821217892 */ /* 0x000fe4000f8ec0ff */
[----:B------:R-:W-:Y:S02]  /*1c90*/  USEL UR8, URZ, 0x1, UP0 ;  /* 0x00000001ff087887 */ /* 0x000fe40008000000 */
[----:B------:R-:W-:-:S02]  /*1ca0*/  USEL UR7, UR5, URZ, UP0 ;  /* 0x000000ff05077287 */ /* 0x000fc40008000000 */
[----:B------:R-:W-:Y:S02]  /*1cb0*/  UIADD3.X UR15, UPT, UPT, URZ, UR27, URZ, UP1, !UPT ;  /* 0x0000001bff0f7290 */ /* 0x000fe40008ffe4ff */
[----:B------:R-:W-:Y:S01]  /*1cc0*/  ULEA UR5, UR7, UR6, 0x3 ;  /* 0x0000000607057291 */ /* 0x000fe2000f8e18ff */
[----:B------:R-:W-:Y:S01]  /*1cd0*/  LOP3.LUT R12, R12, UR8, RZ, 0x3c, !PT ;  /* 0x000000080c0c7c12 */ /* 0x000fe2000f8e3cff */
[----:B------:R-:W-:Y:S02]  /*1ce0*/  USHF.L.U32 UR8, UR4, 0xe, URZ ;  /* 0x0000000e04087899 */ /* 0x000fe400080006ff */
[----:B------:R-:W-:Y:S01]  /*1cf0*/  UIADD3 UR4, UP0, UPT, UR26, 0x180, URZ ;  /* 0x000001801a047890 */ /* 0x000fe2000ff1e0ff */
[----:B-1----:R-:W-:Y:S01]  /*1d00*/  SHF.L.U32 R0, R12, 0x1f, RZ ;  /* 0x0000001f0c007819 */ /* 0x002fe200000006ff */
[----:B------:R-:W-:Y:S02]  /*1d10*/  ULOP3.LUT UR32, UR8, UR22, URZ, 0xfc, !UPT ;  /* 0x0000001608207292 */ /* 0x000fe4000f8efcff */
[----:B------:R-:W-:Y:S01]  /*1d20*/  UPRMT UR13, URZ, 0x5410, UR21 ;  /* 0x00005410ff0d7896 */ /* 0x000fe20008000015 */
[----:B------:R3:W4:Y:S01]  /*1d30*/  SYNCS.PHASECHK.TRANS64.TRYWAIT P0, [UR5+0x18], R0 ;  /* 0x00001800ff0075a7 */ /* 0x0007220008001105 */
[----:B------:R-:W-:-:S02]  /*1d40*/  UIADD3 UR32, UPT, UPT, UR6, 0xc400, UR32 ;  /* 0x0000c40006207890 */ /* 0x000fc4000fffe020 */
[----:B------:R-:W-:Y:S02]  /*1d50*/  UIADD3 UR8, UPT, UPT, UR6, 0x18400, UR8 ;  /* 0x0001840006087890 */ /* 0x000fe4000fffe008 */
[----:B------:R-:W-:Y:S01]  /*1d60*/  UIADD3.X UR5, UPT, UPT, URZ, UR27, URZ, UP0, !UPT ;  /* 0x0000001bff057290 */ /* 0x000fe200087fe4ff */
[----:B------:R-:W-:Y:S01]  /*1d70*/  UMOV UR18, 0x0 ;  /* 0x0000000000127882 */ /* 0x000fe20000000000 */
[----:B------:R-:W-:Y:S01]  /*1d80*/  UMOV UR19, 0x10000000 ;  /* 0x1000000000137882 */ /* 0x000fe20000000000 */
[----:B------:R-:W-:Y:S01]  /*1d90*/  UMOV UR10, UR34 ;  /* 0x00000022000a7c82 */ /* 0x000fe20008000000 */
[----:B------:R-:W-:Y:S01]  /*1da0*/  UMOV UR12, UR36 ;  /* 0x00000024000c7c82 */ /* 0x000fe20008000000 */
[----:B------:R-:W-:Y:S01]  /*1db0*/  UMOV UR9, UR33 ;  /* 0x0000002100097c82 */ /* 0x000fe20008000000 */
[----:B------:R1:W-:Y:S03]  /*1dc0*/  UTMALDG.3D.MULTICAST.2CTA [UR32], [UR14], UR13, desc[UR18] ;  /* 0x000012200e0073b4 */ /* 0x0003e6000821180d */
[----:B------:R2:W-:Y:S01]  /*1dd0*/  UTMALDG.3D.2CTA [UR8], [UR4], desc[UR18] ;  /* 0x00001208040075b4 */ /* 0x0005e20008211000 */
[----:B-1----:R-:W-:Y:S01]  /*1de0*/  UIADD3 UR34, UPT, UPT, UR34, 0x80, URZ ;  /* 0x0000008022227890 */ /* 0x002fe2000fffe0ff */
[----:B------:R-:W-:Y:S01]  /*1df0*/  UMOV UR13, UR25 ;  /* 0x00000019000d7c82 */ /* 0x000fe20008000000 */
[----:B--2---:R-:W-:Y:S01]  /*1e00*/  UMOV UR4, UR7 ;  /* 0x0000000700047c82 */ /* 0x004fe20008000000 */
[----:B------:R-:W-:Y:S09]  /*1e10*/  BRA.U UP2, `(.L_x_31) ;  /* 0xfffffffd02487547 */ /* 0x000ff2000b83ffff */
.L_x_25:
[----:B------:R-:W-:Y:S01]  /*1e20*/  ULEA UR4, UR7, UR6, 0x3 ;  /* 0x0000000607047291 */ /* 0x000fe2000f8e18ff */
[----:B-1-3--:R-:W-:Y:S01]  /*1e30*/  SHF.L.U32 R0, R12, 0x1f, RZ ;  /* 0x0000001f0c007819 */ /* 0x00afe200000006ff */
[----:B------:R-:W-:Y:S01]  /*1e40*/  @!P1 SYNCS.ARRIVE.TRANS64.A1T0 RZ, [UR6+0x78], RZ ;  /* 0x000078ffffff99a7 */ /* 0x000fe20008100006 */
[----:B------:R-:W-:-:S06]  /*1e50*/  UISETP.GT.AND UP0, UPT, UR40, UR39, UPT ;  /* 0x000000272800728c */ /* 0x000fcc000bf04270 */
[----:B--2-4-:R1:W2:Y:S03]  /*1e60*/  SYNCS.PHASECHK.TRANS64.TRYWAIT P0, [UR4+0x18], R0 ;  /* 0x00001800ff0075a7 */ /* 0x0142a60008001104 */
[----:B------:R-:W-:Y:S05]  /*1e70*/  BRA.U !UP0, `(.L_x_32) ;  /* 0x0000000108c47547 */ /* 0x000fea000b800000 */
[----:B------:R-:W-:Y:S01]  /*1e80*/  UIADD3 UR24, UPT, UPT, UR44, UR13, URZ ;  /* 0x0000000d2c187290 */ /* 0x000fe2000fffe0ff */
[----:B------:R-:W-:-:S11]  /*1e90*/  UMOV UR4, UR7 ;  /* 0x0000000700047c82 */ /* 0x000fd60008000000 */
.L_x_38:
[----:B------:R-:W-:Y:S01]  /*1ea0*/  ULEA UR17, UR4, UR6, 0x3 ;  /* 0x0000000604117291 */ /* 0x000fe2000f8e18ff */
[----:B--2---:R-:W-:Y:S01]  /*1eb0*/  @P3 MOV R2, 0x10000 ;  /* 0x0001000000023802 */ /* 0x004fe20000000f00 */
[----:B--2-4-:R-:W-:Y:S10]  /*1ec0*/  @P0 BRA `(.L_x_33) ;  /* 0x00000000000c0947 */ /* 0x014ff40003800000 */
[----:B------:R-:W-:-:S04]  /*1ed0*/  SHF.L.U32 R3, R12, 0x1f, RZ ;  /* 0x0000001f0c037819 */ /* 0x000fc800000006ff */
[----:B------:R-:W2:Y:S02]  /*1ee0*/  SYNCS.PHASECHK.TRANS64.TRYWAIT P0, [UR17+0x18], R3 ;  /* 0x00001803ff0075a7 */ /* 0x000ea40008001111 */
[----:B--2---:R-:W-:Y:S05]  /*1ef0*/  @!P0 BRA `(.L_x_34) ;  /* 0x0000009c00b08947 */ /* 0x004fea0003800000 */
.L_x_33:
[----:B------:R2:W-:Y:S01]  /*1f00*/  @P3 SYNCS.ARRIVE.TRANS64 RZ, [UR17], R2 ;  /* 0x00000002ffff39a7 */ /* 0x0005e20008000011 */
[----:B------:R-:W-:-:S04]  /*1f10*/  ULOP3.LUT UR5, UR23, 0x2, URZ, 0xfc, !UPT ;  /* 0x0000000217057892 */ /* 0x000fc8000f8efcff */
[----:B------:R-:W-:-:S09]  /*1f20*/  UISETP.NE.AND UP0, UPT, UR5, 0x2, UPT ;  /* 0x000000020500788c */ /* 0x000fd2000bf05270 */
[----:B------:R-:W-:Y:S05]  /*1f30*/  BRA.U UP0, `(.L_x_35) ;  /* 0x0000000100047547 */ /* 0x000fea000b800000 */
[----:B------:R-:W-:Y:S05]  /*1f40*/  BPT.TRAP 0x1 ;  /* 0x000000040000795c */ /* 0x000fea0000300000 */
.L_x_35:
[----:B------:R-:W-:Y:S04]  /*1f50*/  BSSY.RECONVERGENT B0, `(.L_x_36) ;  /* 0x0000003000007945 */ /* 0x000fe80003800200 */
[----:B------:R-:W-:Y:S05]  /*1f60*/  @!P2 BRA `(.L_x_37) ;  /* 0x000000000004a947 */ /* 0x000fea0003800000 */
[----:B------:R-:W-:Y:S05]  /*1f70*/  BPT.TRAP 0x1 ;  /* 0x000000040000795c */ /* 0x000fea0000300000 */
.L_x_37:
[----:B------:R-:W-:Y:S05]  /*1f80*/  BSYNC.RECONVERGENT B0 ;  /* 0x0000000000007941 */ /* 0x000fea0003800200 */
.L_x_36:
[----:B------:R-:W-:Y:S02]  /*1f90*/  UIADD3 UR5, UPT, UPT, UR4, 0x1, URZ ;  /* 0x0000000104057890 */ /* 0x000fe4000fffe0ff */
[----:B------:R-:W-:Y:S02]  /*1fa0*/  USHF.L.U32 UR18, UR13, 0x7, URZ ;  /* 0x000000070d127899 */ /* 0x000fe400080006ff */
[----:B------:R-:W-:Y:S02]  /*1fb0*/  UISETP.NE.AND UP0, UPT, UR5, 0x3, UPT ;  /* 0x000000030500788c */ /* 0x000fe4000bf05270 */
[----:B------:R-:W-:Y:S02]  /*1fc0*/  ULOP3.LUT UR17, UR17, 0xfefffff8, URZ, 0xc0, !UPT ;  /* 0xfefffff811117892 */ /* 0x000fe4000f8ec0ff */
[----:B------:R-:W-:Y:S02]  /*1fd0*/  USEL UR8, URZ, 0x1, UP0 ;  /* 0x00000001ff087887 */ /* 0x000fe40008000000 */
[----:B------:R-:W-:-:S02]  /*1fe0*/  USEL UR7, UR5, URZ, UP0 ;  /* 0x000000ff05077287 */ /* 0x000fc40008000000 */
[----:B------:R-:W-:Y:S02]  /*1ff0*/  UIADD3 UR14, UP0, UPT, UR26, 0x180, URZ ;  /* 0x000001801a0e7890 */ /* 0x000fe4000ff1e0ff */
        /* <DEDUP_REMOVED lines=9> */
[----:B------:R-:W-:Y:S02]  /*2090*/  UIADD3.X UR5, UPT, UPT, URZ, UR27, URZ, UP1, !UPT ;  /* 0x0000001bff057290 */ /* 0x000fe40008ffe4ff */
[----:B------:R-:W-:Y:S02]  /*20a0*/  UIADD3 UR8, UPT, UPT, UR6, 0x18400, UR8 ;  /* 0x0001840006087890 */ /* 0x000fe4000fffe008 */
[----:B------:R-:W-:Y:S01]  /*20b0*/  UIADD3.X UR15, UPT, UPT, URZ, UR27, URZ, UP0, !UPT ;  /* 0x0000001bff0f7290 */ /* 0x000fe200087fe4ff */
[----:B------:R-:W-:Y:S01]  /*20c0*/  UMOV UR28, 0x0 ;  /* 0x00000000001c7882 */ /* 0x000fe20000000000 */
[----:B------:R-:W-:Y:S01]  /*20d0*/  UMOV UR29, 0x10000000 ;  /* 0x10000000001d7882 */ /* 0x000fe20000000000 */
[----:B------:R-:W-:Y:S01]  /*20e0*/  UMOV UR19, UR35 ;  /* 0x0000002300137c82 */ /* 0x000fe20008000000 */
[----:B------:R-:W-:Y:S01]  /*20f0*/  UMOV UR20, UR36 ;  /* 0x0000002400147c82 */ /* 0x000fe20008000000 */
[----:B------:R-:W-:Y:S01]  /*2100*/  UMOV UR12, UR36 ;  /* 0x00000024000c7c82 */ /* 0x000fe20008000000 */
[----:B------:R1:W-:Y:S01]  /*2110*/  UTMALDG.3D.MULTICAST.2CTA [UR16], [UR4], UR10, desc[UR28] ;  /* 0x00001c10040073b4 */ /* 0x0003e2000821180a */
[----:B------:R-:W-:Y:S01]  /*2120*/  UMOV UR9, UR17 ;  /* 0x0000001100097c82 */ /* 0x000fe20008000000 */
[----:B------:R-:W-:-:S04]  /*2130*/  UIADD3 UR13, UPT, UPT, UR13, 0x1, URZ ;  /* 0x000000010d0d7890 */ /* 0x000fc8000fffe0ff */
[----:B------:R-:W-:Y:S01]  /*2140*/  UISETP.NE.AND UP0, UPT, UR13, UR24, UPT ;  /* 0x000000180d00728c */ /* 0x000fe2000bf05270 */
[----:B-1----:R-:W-:Y:S01]  /*2150*/  UMOV UR10, UR18 ;  /* 0x00000012000a7c82 */ /* 0x002fe20008000000 */
[----:B------:R-:W-:Y:S01]  /*2160*/  UMOV UR4, UR7 ;  /* 0x0000000700047c82 */ /* 0x000fe20008000000 */
[----:B------:R3:W-:Y:S06]  /*2170*/  UTMALDG.3D.2CTA [UR8], [UR14], desc[UR28] ;  /* 0x00001c080e0075b4 */ /* 0x0007ec0008211000 */
[----:B---3--:R-:W-:Y:S05]  /*2180*/  BRA.U UP0, `(.L_x_38) ;  /* 0xfffffffd00447547 */ /* 0x008fea000b83ffff */
.L_x_32:
[C---:B------:R-:W-:Y:S01]  /*2190*/  LEA R3, R11.reuse, UR6, 0x3 ;  /* 0x000000060b037c11 */ /* 0x040fe2000f8e18ff */
[----:B------:R-:W-:Y:S01]  /*21a0*/  NOP ;  /* 0x0000000000007918 */ /* 0x000fe20000000000 */
[----:B-1----:R-:W-:Y:S02]  /*21b0*/  SHF.L.U32 R0, R10, 0x1f, RZ ;  /* 0x0000001f0a007819 */ /* 0x002fe400000006ff */
[----:B------:R-:W-:Y:S02]  /*21c0*/  LEA R5, R11, UR6, 0x4 ;  /* 0x000000060b057c11 */ /* 0x000fe4000f8e20ff */
[----:B--2-4-:R-:W1:Y:S02]  /*21d0*/  SYNCS.PHASECHK.TRANS64.TRYWAIT P0, [R3+URZ+0x80], R0 ;  /* 0x00008000030075a7 */ /* 0x014e6400080011ff */
[----:B-1----:R-:W-:Y:S05]  /*21e0*/  @!P0 BRA `(.L_x_39) ;  /* 0x0000009c000c8947 */ /* 0x002fea0003800000 */
.L_x_143:
[----:B------:R-:W2:Y:S01]  /*21f0*/  LDS.128 R4, [R5+0xf0] ;  /* 0x0000f00005047984 */ /* 0x000ea20000000c00 */
[----:B------:R-:W-:Y:S01]  /*2200*/  UISETP.GE.AND UP0, UPT, UR42, 0x1, UPT ;  /* 0x000000012a00788c */ /* 0x000fe2000bf06270 */
[----:B------:R-:W-:Y:S01]  /*2210*/  @!PT LDS RZ, [RZ] ;  /* 0x00000000fffff984 */ /* 0x000fe20000000800 */
[----:B------:R-:W-:Y:S01]  /*2220*/  @!PT LDS RZ, [RZ] ;  /* 0x00000000fffff984 */ /* 0x000fe20000000800 */
[----:B------:R-:W-:Y:S01]  /*2230*/  @!PT LDS RZ, [RZ] ;  /* 0x00000000fffff984 */ /* 0x000fe20000000800 */
[----:B------:R-:W-:Y:S01]  /*2240*/  @!PT LDS RZ, [RZ] ;  /* 0x00000000fffff984 */ /* 0x000fe20000000800 */
[----:B------:R3:W-:Y:S06]  /*2250*/  MEMBAR.ALL.CTA ;  /* 0x0000000000007992 */ /* 0x0007ec0000008000 */
[----:B---3--:R-:W3:Y:S01]  /*2260*/  FENCE.VIEW.ASYNC.S ;  /* 0x00000000000073c6 */ /* 0x008ee20000000000 */
[----:B--2---:R-:W-:-:S13]  /*2270*/  LOP3.LUT P0, RZ, R6, 0x1, RZ, 0xc0, !PT ;  /* 0x0000000106ff7812 */ /* 0x004fda000780c0ff */
[----:B---3--:R-:W-:Y:S01]  /*2280*/  VOTEU.ANY UP1, P0 ;  /* 0x0000000000ff7886 */ /* 0x008fe20000020100 */
[----:B------:R-:W-:-:S13]  /*2290*/  PLOP3.LUT P0, PT, PT, PT, UP1, 0x80, 0x8 ;  /* 0x000000000008781c */ /* 0x000fda0003f0f018 */
[----:B-1----:R-:W-:Y:S02]  /*22a0*/  @P0 LOP3.LUT R0, R5, 0xffff, RZ, 0xc0, !PT ;  /* 0x0000ffff05000812 */ /* 0x002fe400078ec0ff */
[----:B------:R-:W-:Y:S02]  /*22b0*/  @P0 MOV R2, R4 ;  /* 0x0000000400020202 */ /* 0x000fe40000000f00 */
[----:B------:R-:W-:Y:S01]  /*22c0*/  @P0 R2UR UR5, R0 ;  /* 0x00000000000502ca */ /* 0x000fe200000e0000 */
[----:B------:R-:W-:Y:S01]  /*22d0*/  VIADD R0, R3, 0x90 ;  /* 0x0000009003007836 */ /* 0x000fe20000000000 */
[----:B------:R-:W-:Y:S02]  /*22e0*/  @P0 SHF.R.U32.HI R4, RZ, 0x10, R5 ;  /* 0x00000010ff040819 */ /* 0x000fe40000011605 */
[----:B------:R-:W-:Y:S02]  /*22f0*/  @P0 R2UR UR8, R2 ;  /* 0x00000000020802ca */ /* 0x000fe400000e0000 */
[----:B------:R-:W-:-:S02]  /*2300*/  PRMT R0, RZ, 0x654, R0 ;  /* 0x00000654ff007816 */ /* 0x000fc40000000000 */
[----:B------:R-:W-:Y:S02]  /*2310*/  @P0 R2UR UR4, R4 ;  /* 0x00000000040402ca */ /* 0x000fe400000e0000 */
[----:B------:R1:W-:Y:S03]  /*2320*/  SYNCS.ARRIVE.TRANS64.RED.A1T0 RZ, [R0+URZ], RZ ;  /* 0x000000ff00ff79a7 */ /* 0x0003e600081004ff */
[----:B------:R-:W-:-:S04]  /*2330*/  @UP1 UMOV UR30, UR5 ;  /* 0x00000005001e1c82 */ /* 0x000fc80008000000 */
[----:B------:R-:W-:-:S04]  /*2340*/  @UP1 UMOV UR31, UR8 ;  /* 0x00000008001f1c82 */ /* 0x000fc80008000000 */
[----:B------:R-:W-:Y:S01]  /*2350*/  @UP1 UMOV UR36, UR4 ;  /* 0x0000000400241c82 */ /* 0x000fe20008000000 */
[----:B------:R-:W-:Y:S05]  /*2360*/  BRA.U !UP0, `(.L_x_40) ;  /* 0x0000000108d47547 */ /* 0x000fea000b800000 */
[----:B------:R-:W2:Y:S01]  /*2370*/  LDCU.128 UR12, c[0x0][0xb10] ;  /* 0x00016200ff0c77ac */ /* 0x000ea20008000c00 */
[----:B------:R-:W3:Y:S01]  /*2380*/  LDCU UR24, c[0x0][0xb20] ;  /* 0x00016400ff1877ac */ /* 0x000ee20008000800 */
[----:B------:R-:W4:Y:S01]  /*2390*/  LDCU UR20, c[0x0][0xb0c] ;  /* 0x00016180ff1477ac */ /* 0x000f220008000800 */
[----:B------:R-:W1:Y:S01]  /*23a0*/  LDCU.64 UR10, c[0x0][0xb28] ;  /* 0x00016500ff0a77ac */ /* 0x000e620008000a00 */
[----:B------:R-:W-:Y:S02]  /*23b0*/  UISETP.NE.AND UP3, UPT, UR42, 0x1, UPT ;  /* 0x000000012a00788c */ /* 0x000fe4000bf65270 */
[----:B--2---:R-:W-:Y:S02]  /*23c0*/  UIMAD.WIDE.U32 UR8, UR37, UR15, URZ ;  /* 0x0000000f250872a5 */ /* 0x004fe4000f8e00ff */
[----:B------:R-:W-:Y:S02]  /*23d0*/  UIMAD.WIDE.U32 UR4, UR38, UR12, URZ ;  /* 0x0000000c260472a5 */ /* 0x000fe4000f8e00ff */
[----:B------:R-:W-:-:S02]  /*23e0*/  UISETP.NE.AND UP0, UPT, UR14, 0x1, UPT ;  /* 0x000000010e00788c */ /* 0x000fc4000bf05270 */
[----:B------:R-:W-:Y:S01]  /*23f0*/  UIMAD.WIDE.U32 UR28, UR30, UR15, URZ ;  /* 0x0000000f1e1c72a5 */ /* 0x000fe2000f8e00ff */
[----:B------:R-:W-:Y:S02]  /*2400*/  UMOV UR8, UR9 ;  /* 0x0000000900087c82 */ /* 0x000fe40008000000 */
[----:B------:R-:W-:Y:S01]  /*2410*/  UMOV UR4, UR5 ;  /* 0x0000000500047c82 */ /* 0x000fe20008000000 */
[----:B---3--:R-:W-:Y:S02]  /*2420*/  USHF.R.U32.HI UR8, URZ, UR24, UR8 ;  /* 0x00000018ff087299 */ /* 0x008fe40008011608 */
[----:B----4-:R-:W-:Y:S02]  /*2430*/  UISETP.NE.AND UP2, UPT, UR20, 0x1, UPT ;  /* 0x000000011400788c */ /* 0x010fe4000bf45270 */
[----:B------:R-:W-:Y:S02]  /*2440*/  USHF.R.U32.HI UR4, URZ, UR13, UR4 ;  /* 0x0000000dff047299 */ /* 0x000fe40008011604 */
[----:B------:R-:W-:-:S02]  /*2450*/  USEL UR5, UR37, UR8, !UP0 ;  /* 0x0000000825057287 */ /* 0x000fc4000c000000 */
[----:B------:R-:W-:Y:S02]  /*2460*/  USEL UR8, UR38, UR4, !UP2 ;  /* 0x0000000426087287 */ /* 0x000fe4000d000000 */
[----:B-1----:R-:W-:Y:S01]  /*2470*/  UIMAD.WIDE.U32 UR16, UR5, UR10, URZ ;  /* 0x0000000a051072a5 */ /* 0x002fe2000f8e00ff */
[----:B------:R-:W-:Y:S01]  /*2480*/  UMOV UR4, UR29 ;  /* 0x0000001d00047c82 */ /* 0x000fe20008000000 */
[----:B------:R-:W-:Y:S02]  /*2490*/  UIMAD.WIDE.U32 UR18, UR31, UR12, URZ ;  /* 0x0000000c1f1272a5 */ /* 0x000fe4000f8e00ff */
[----:B------:R-:W-:-:S03]  /*24a0*/  UIMAD.WIDE.U32 UR28, UR8, UR10, URZ ;  /* 0x0000000a081c72a5 */ /* 0x000fc6000f8e00ff */
[----:B------:R-:W-:Y:S01]  /*24b0*/  UMOV UR16, UR17 ;  /* 0x0000001100107c82 */ /* 0x000fe20008000000 */
[----:B------:R-:W-:Y:S02]  /*24c0*/  USHF.R.U32.HI UR4, URZ, UR24, UR4 ;  /* 0x00000018ff047299 */ /* 0x000fe40008011604 */
[----:B------:R-:W-:Y:S01]  /*24d0*/  @UP3 USHF.R.U32.HI UR5, URZ, UR11, UR16 ;  /* 0x0000000bff053299 */ /* 0x000fe20008011610 */
[----:B------:R-:W-:Y:S01]  /*24e0*/  UMOV UR18, UR19 ;  /* 0x0000001300127c82 */ /* 0x000fe20008000000 */
[----:B------:R-:W-:Y:S01]  /*24f0*/  UMOV UR28, UR29 ;  /* 0x0000001d001c7c82 */ /* 0x000fe20008000000 */
[----:B------:R-:W-:Y:S02]  /*2500*/  USHF.R.U32.HI UR13, URZ, UR13, UR18 ;  /* 0x0000000dff0d7299 */ /* 0x000fe40008011612 */
[----:B------:R-:W-:Y:S02]  /*2510*/  USEL UR4, UR30, UR4, !UP0 ;  /* 0x000000041e047287 */ /* 0x000fe4000c000000 */
[----:B------:R-:W-:-:S02]  /*2520*/  @UP3 USHF.R.U32.HI UR8, URZ, UR11, UR28 ;  /* 0x0000000bff083299 */ /* 0x000fc4000801161c */
[----:B------:R-:W-:Y:S02]  /*2530*/  UIMAD UR9, UR42, UR5, URZ ;  /* 0x000000052a0972a4 */ /* 0x000fe4000f8e02ff */
[----:B------:R-:W-:Y:S02]  /*2540*/  USEL UR5, UR31, UR13, !UP2 ;  /* 0x0000000d1f057287 */ /* 0x000fe4000d000000 */
[----:B------:R-:W-:Y:S02]  /*2550*/  UIMAD UR12, UR42, UR8, URZ ;  /* 0x000000082a0c72a4 */ /* 0x000fe4000f8e02ff */
[----:B------:R-:W-:Y:S02]  /*2560*/  UISETP.GE.AND UP0, UPT, UR4, UR9, UPT ;  /* 0x000000090400728c */ /* 0x000fe4000bf06270 */
[----:B------:R-:W-:Y:S02]  /*2570*/  UIMAD.WIDE.U32 UR16, UR4, UR10, URZ ;  /* 0x0000000a041072a5 */ /* 0x000fe4000f8e00ff */
[----:B------:R-:W-:-:S02]  /*2580*/  UISETP.GE.OR UP0, UPT, UR5, UR12, UP0 ;  /* 0x0000000c0500728c */ /* 0x000fc40008706670 */
        /* <DEDUP_REMOVED lines=19> */
.L_x_40:
[----:B------:R-:W2:Y:S02]  /*26c0*/  LDCU UR4, c[0x0][0xb30] ;  /* 0x00016600ff0477ac */ /* 0x000ea40008000800 */
[----:B--2---:R-:W-:-:S09]  /*26d0*/  UISETP.NE.AND UP0, UPT, UR4, 0x1, UPT ;  /* 0x000000010400788c */ /* 0x004fd2000bf05270 */
[----:B------:R-:W-:Y:S05]  /*26e0*/  BRA.U UP0, `(.L_x_41) ;  /* 0x0000000100447547 */ /* 0x000fea000b800000 */
[----:B------:R-:W2:Y:S01]  /*26f0*/  LDCU.128 UR12, c[0x0][0xb10] ;  /* 0x00016200ff0c77ac */ /* 0x000ea20008000c00 */
[----:B------:R-:W3:Y:S01]  /*2700*/  LDCU UR10, c[0x0][0xb0c] ;  /* 0x00016180ff0a77ac */ /* 0x000ee20008000800 */
[----:B------:R-:W4:Y:S01]  /*2710*/  LDCU UR11, c[0x0][0xb20] ;  /* 0x00016400ff0b77ac */ /* 0x000f220008000800 */
[----:B--2---:R-:W-:Y:S02]  /*2720*/  UIMAD.WIDE.U32 UR8, UR31, UR12, URZ ;  /* 0x0000000c1f0872a5 */ /* 0x004fe4000f8e00ff */
[----:B------:R-:W-:Y:S02]  /*2730*/  UIMAD.WIDE.U32 UR4, UR30, UR15, URZ ;  /* 0x0000000f1e0472a5 */ /* 0x000fe4000f8e00ff */
[----:B---3--:R-:W-:Y:S02]  /*2740*/  UISETP.NE.AND UP2, UPT, UR10, 0x1, UPT ;  /* 0x000000010a00788c */ /* 0x008fe4000bf45270 */
[----:B------:R-:W-:Y:S01]  /*2750*/  UISETP.NE.AND UP0, UPT, UR14, 0x1, UPT ;  /* 0x000000010e00788c */ /* 0x000fe2000bf05270 */
[----:B------:R-:W-:-:S02]  /*2760*/  UMOV UR8, UR9 ;  /* 0x0000000900087c82 */ /* 0x000fc40008000000 */
[----:B------:R-:W-:Y:S01]  /*2770*/  UMOV UR4, UR5 ;  /* 0x0000000500047c82 */ /* 0x000fe20008000000 */
[----:B------:R-:W-:Y:S02]  /*2780*/  USHF.R.U32.HI UR13, URZ, UR13, UR8 ;  /* 0x0000000dff0d7299 */ /* 0x000fe40008011608 */
[----:B----4-:R-:W-:Y:S02]  /*2790*/  USHF.R.U32.HI UR4, URZ, UR11, UR4 ;  /* 0x0000000bff047299 */ /* 0x010fe40008011604 */
[----:B------:R-:W-:Y:S02]  /*27a0*/  USEL UR5, UR31, UR13, !UP2 ;  /* 0x0000000d1f057287 */ /* 0x000fe4000d000000 */
[----:B------:R-:W-:-:S04]  /*27b0*/  USEL UR4, UR30, UR4, !UP0 ;  /* 0x000000041e047287 */ /* 0x000fc8000c000000 */
[----:B------:R-:W-:Y:S02]  /*27c0*/  UIADD3 UR8, UPT, UPT, UR5, -UR4, URZ ;  /* 0x8000000405087290 */ /* 0x000fe4000fffe0ff */
[----:B------:R-:W-:Y:S02]  /*27d0*/  UIADD3 UR4, UPT, UPT, -UR5, UR4, URZ ;  /* 0x0000000405047290 */ /* 0x000fe4000fffe1ff */
[----:B------:R-:W-:Y:S02]  /*27e0*/  UIMAD UR30, UR8, UR14, UR30 ;  /* 0x0000000e081e72a4 */ /* 0x000fe4000f8e021e */
[----:B------:R-:W-:-:S12]  /*27f0*/  UIMAD UR31, UR4, UR10, UR31 ;  /* 0x0000000a041f72a4 */ /* 0x000fd8000f8e021f */
.L_x_41:
[----:B------:R-:W-:Y:S01]  /*2800*/  VIADD R11, R11, 0x1 ;  /* 0x000000010b0b7836 */ /* 0x000fe20000000000 */
[----:B------:R-:W-:Y:S02]  /*2810*/  R2UR UR5, R143 ;  /* 0x000000008f0572ca */ /* 0x000fe400000e0000 */
[----:B------:R-:W-:Y:S02]  /*2820*/  R2UR UR4, R142 ;  /* 0x000000008e0472ca */ /* 0x000fe400000e0000 */
[C---:B------:R-:W-:Y:S02]  /*2830*/  ISETP.NE.AND P0, PT, R11.reuse, 0x2, PT ;  /* 0x000000020b00780c */ /* 0x040fe40003f05270 */
[----:B------:R-:W-:Y:S02]  /*2840*/  PLOP3.LUT P1, PT, PT, PT, PT, 0x80, 0x8 ;  /* 0x000000000008781c */ /* 0x000fe40003f2f070 */
[----:B------:R-:W-:Y:S02]  /*2850*/  SEL R3, RZ, 0x1, P0 ;  /* 0x00000001ff037807 */ /* 0x000fe40000000000 */
[----:B------:R-:W-:-:S02]  /*2860*/  SEL R11, R11, RZ, P0 ;  /* 0x000000ff0b0b7207 */ /* 0x000fc40000000000 */
[----:B------:R-:W-:Y:S01]  /*2870*/  LOP3.LUT R10, R10, R3, RZ, 0x3c, !PT ;  /* 0x000000030a0a7212 */ /* 0x000fe200078e3cff */
[----:B------:R-:W-:Y:S02]  /*2880*/  UIADD3 UR16, UPT, UPT, UR31, UR5, URZ ;  /* 0x000000051f107290 */ /* 0x000fe4000fffe0ff */
[----:B------:R-:W-:Y:S01]  /*2890*/  UIADD3 UR20, UPT, UPT, UR30, UR4, URZ ;  /* 0x000000041e147290 */ /* 0x000fe2000fffe0ff */
[----:B------:R-:W-:Y:S11]  /*28a0*/  BRA.U UP1, `(.L_x_42) ;  /* 0xfffffff101247547 */ /* 0x000ff6000b83ffff */
[----:B------:R-:W-:Y:S01]  /*28b0*/  UIADD3 UR6, UPT, UPT, UR6, 0x18, URZ ;  /* 0x0000001806067890 */ /* 0x000fe2000fffe0ff */
[----:B------:R-:W-:-:S03]  /*28c0*/  SHF.L.U32 R3, R12, 0x1f, RZ ;  /* 0x0000001f0c037819 */ /* 0x000fc600000006ff */
[----:B------:R-:W-:-:S09]  /*28d0*/  ULEA UR4, UR7, UR6, 0x3 ;  /* 0x0000000607047291 */ /* 0x000fd2000f8e18ff */
[----:B------:R-:W2:Y:S02]  /*28e0*/  SYNCS.PHASECHK.TRANS64.TRYWAIT P0, [UR4], R3 ;  /* 0x00000003ff0075a7 */ /* 0x000ea40008001104 */
[----:B--2---:R-:W-:Y:S05]  /*28f0*/  @!P0 BRA `(.L_x_43) ;  /* 0x00000094005c8947 */ /* 0x004fea0003800000 */
.L_x_145:
[----:B------:R-:W-:-:S04]  /*2900*/  UIADD3 UR4, UPT, UPT, UR7, 0x1, URZ ;  /* 0x0000000107047890 */ /* 0x000fc8000fffe0ff */
[----:B------:R-:W-:-:S04]  /*2910*/  UISETP.NE.AND UP0, UPT, UR4, 0x3, UPT ;  /* 0x000000030400788c */ /* 0x000fc8000bf05270 */
[----:B------:R-:W-:Y:S02]  /*2920*/  USEL UR7, URZ, 0x1, UP0 ;  /* 0x00000001ff077887 */ /* 0x000fe40008000000 */
[----:B------:R-:W-:-:S04]  /*2930*/  USEL UR4, UR4, URZ, UP0 ;  /* 0x000000ff04047287 */ /* 0x000fc80008000000 */
[----:B------:R-:W-:Y:S01]  /*2940*/  ULEA UR5, UR4, UR6, 0x3 ;  /* 0x0000000604057291 */ /* 0x000fe2000f8e18ff */
[----:B------:R-:W-:-:S04]  /*2950*/  LOP3.LUT R12, R12, UR7, RZ, 0x3c, !PT ;  /* 0x000000070c0c7c12 */ /* 0x000fc8000f8e3cff */
[----:B-1----:R-:W-:-:S04]  /*2960*/  SHF.L.U32 R3, R12, 0x1f, RZ ;  /* 0x0000001f0c037819 */ /* 0x002fc800000006ff */
[----:B------:R-:W1:Y:S02]  /*2970*/  SYNCS.PHASECHK.TRANS64.TRYWAIT P0, [UR5], R3 ;  /* 0x00000003ff0075a7 */ /* 0x000e640008001105 */
[----:B-1----:R-:W-:Y:S05]  /*2980*/  @!P0 BRA `(.L_x_44) ;  /* 0x0000009400508947 */ /* 0x002fea0003800000 */
.L_x_147:
[----:B------:R-:W-:-:S04]  /*2990*/  UIADD3 UR4, UPT, UPT, UR4, 0x1, URZ ;  /* 0x0000000104047890 */ /* 0x000fc8000fffe0ff */
[----:B------:R-:W-:-:S04]  /*29a0*/  UISETP.NE.AND UP0, UPT, UR4, 0x3, UPT ;  /* 0x000000030400788c */ /* 0x000fc8000bf05270 */
[----:B------:R-:W-:Y:S02]  /*29b0*/  USEL UR5, URZ, 0x1, UP0 ;  /* 0x00000001ff057887 */ /* 0x000fe40008000000 */
[----:B------:R-:W-:-:S04]  /*29c0*/  USEL UR4, UR4, URZ, UP0 ;  /* 0x000000ff04047287 */ /* 0x000fc80008000000 */
[----:B------:R-:W-:Y:S01]  /*29d0*/  ULEA UR4, UR4, UR6, 0x3 ;  /* 0x0000000604047291 */ /* 0x000fe2000f8e18ff */
[----:B-1----:R-:W-:-:S04]  /*29e0*/  LOP3.LUT R3, R12, UR5, RZ, 0x3c, !PT ;  /* 0x000000050c037c12 */ /* 0x002fc8000f8e3cff */
[----:B------:R-:W-:Y:S01]  /*29f0*/  SHF.L.U32 R3, R3, 0x1f, RZ ;  /* 0x0000001f03037819 */ /* 0x000fe200000006ff */
[----:B------:R-:W-:-:S07]  /*2a00*/  IMAD.U32 R0, RZ, RZ, UR4 ;  /* 0x00000004ff007e24 */ /* 0x000fce000f8e00ff */
.L_x_45:
[----:B-1----:R1:W2:Y:S02]  /*2a10*/  SYNCS.PHASECHK.TRANS64.TRYWAIT P0, [R0+URZ], R3 ;  /* 0x00000003000075a7 */ /* 0x0022a400080011ff */
[----:B--2---:R-:W-:Y:S05]  /*2a20*/  @!P0 NANOSLEEP.SYNCS 0x989680 ;  /* 0x009896800000895d */ /* 0x004fea0003900000 */
[----:B------:R-:W2:Y:S02]  /*2a30*/  @!P0 SYNCS.PHASECHK.TRANS64 P0, [R0+URZ], R3 ;  /* 0x00000003000085a7 */ /* 0x000ea400080010ff */
[----:B--2---:R-:W-:Y:S05]  /*2a40*/  @P0 EXIT ;  /* 0x000000000000094d */ /* 0x004fea0003800000 */
[----:B------:R-:W-:Y:S05]  /*2a50*/  BRA `(.L_x_45) ;  /* 0xfffffffc00ec7947 */ /* 0x000fea000383ffff */
.L_x_22:
[----:B------:R-:W-:-:S04]  /*2a60*/  UISETP.NE.AND UP0, UPT, UR45, URZ, UPT ;  /* 0x000000ff2d00728c */ /* 0x000fc8000bf05270 */
[----:B------:R-:W-:-:S09]  /*2a70*/  UISETP.NE.OR UP0, UPT, UR17, 0x1, UP0 ;  /* 0x000000011100788c */ /* 0x000fd20008705670 */
[----:B------:R-:W-:Y:S05]  /*2a80*/  BRA.U UP0, `(.L_x_46) ;  /* 0x0000000500487547 */ /* 0x000fea000b800000 */
[----:B------:R-:W-:Y:S01]  /*2a90*/  ISETP.GE.U32.AND P2, PT, R3, 0x4, PT ;  /* 0x000000040300780c */ /* 0x000fe20003f46070 */
[----:B------:R-:W-:Y:S01]  /*2aa0*/  IMAD.MOV.U32 R12, RZ, RZ, 0x1 ;  /* 0x00000001ff0c7424 */ /* 0x000fe200078e00ff */
[----:B------:R-:W-:Y:S02]  /*2ab0*/  CS2R R10, SRZ ;  /* 0x00000000000a7805 */ /* 0x000fe4000001ff00 */
[----:B------:R-:W-:Y:S01]  /*2ac0*/  CS2R R8, SRZ ;  /* 0x0000000000087805 */ /* 0x000fe2000001ff00 */
[----:B------:R-:W-:Y:S01]  /*2ad0*/  UMOV UR6, 0x400 ;  /* 0x0000040000067882 */ /* 0x000fe20000000000 */
[----:B------:R-:W-:Y:S01]  /*2ae0*/  UMOV UR5, URZ ;  /* 0x000000ff00057c82 */ /* 0x000fe20008000000 */
[----:B------:R-:W-:-:S12]  /*2af0*/  ULEA UR6, UR45, UR6, 0x18 ;  /* 0x000000062d067291 */ /* 0x000fd8000f8ec0ff */
.L_x_50:
[----:B------:R-:W-:Y:S02]  /*2b00*/  LEA R0, R8, UR6, 0x3 ;  /* 0x0000000608007c11 */ /* 0x000fe4000f8e18ff */
[----:B------:R-:W-:-:S03]  /*2b10*/  SHF.L.U32 R5, R9, 0x1f, RZ ;  /* 0x0000001f09057819 */ /* 0x000fc600000006ff */
[----:B------:R-:W-:Y:S01]  /*2b20*/  VIADD R4, R0, 0xd0 ;  /* 0x000000d000047836 */ /* 0x000fe20000000000 */
[----:B------:R-:W1:Y:S02]  /*2b30*/  SYNCS.PHASECHK.TRANS64.TRYWAIT P0, [R0+URZ+0xc0], R5 ;  /* 0x0000c005000075a7 */ /* 0x000e6400080011ff */
[----:B-1----:R-:W-:Y:S05]  /*2b40*/  @!P0 BRA `(.L_x_47) ;  /* 0x0000009000f88947 */ /* 0x002fea0003800000 */
.L_x_148:
[----:B------:R-:W-:Y:S01]  /*2b50*/  ULEA UR4, UR5, UR6, 0x3 ;  /* 0x0000000605047291 */ /* 0x000fe2000f8e18ff */
[----:B------:R-:W-:Y:S01]  /*2b60*/  PRMT R4, RZ, 0x654, R4 ;  /* 0x00000654ff047816 */ /* 0x000fe20000000004 */
[----:B-1----:R-:W-:Y:S01]  /*2b70*/  @!P2 IMAD.MOV.U32 R5, RZ, RZ, 0x10 ;  /* 0x00000010ff05a424 */ /* 0x002fe200078e00ff */
[----:B------:R-:W-:Y:S01]  /*2b80*/  SHF.L.U32 R7, R12, 0x1f, RZ ;  /* 0x0000001f0c077819 */ /* 0x000fe200000006ff */
[----:B------:R-:W-:Y:S01]  /*2b90*/  UIADD3 UR7, UPT, UPT, UR4, 0x80, URZ ;  /* 0x0000008004077890 */ /* 0x000fe2000fffe0ff */
[----:B------:R1:W-:Y:S05]  /*2ba0*/  SYNCS.ARRIVE.TRANS64.RED.A1T0 RZ, [R4+URZ], RZ ;  /* 0x000000ff04ff79a7 */ /* 0x0003ea00081004ff */
[----:B------:R-:W-:Y:S01]  /*2bb0*/  IMAD.U32 R0, RZ, RZ, UR7 ;  /* 0x00000007ff007e24 */ /* 0x000fe2000f8e00ff */
[----:B------:R-:W2:Y:S04]  /*2bc0*/  SYNCS.PHASECHK.TRANS64.TRYWAIT P0, [UR4+0x90], R7 ;  /* 0x00009007ff0075a7 */ /* 0x000ea80008001104 */
[----:B------:R-:W-:Y:S01]  /*2bd0*/  PRMT R13, R3, 0x654, R0 ;  /* 0x00000654030d7816 */ /* 0x000fe20000000000 */
[----:B-12---:R-:W-:Y:S06]  /*2be0*/  @!P0 BRA `(.L_x_48) ;  /* 0x0000009000e48947 */ /* 0x006fec0003800000 */
.L_x_150:
[----:B------:R-:W-:Y:S01]  /*2bf0*/  ULEA UR8, UR5, UR6, 0x4 ;  /* 0x0000000605087291 */ /* 0x000fe2000f8e20ff */
[----:B------:R-:W-:Y:S01]  /*2c00*/  SEL R2, R13, R2, !P2 ;  /* 0x000000020d027207 */ /* 0x000fe20005000000 */
[----:B------:R-:W-:Y:S01]  /*2c10*/  UIADD3 UR9, UPT, UPT, UR4, 0x80, URZ ;  /* 0x0000008004097890 */ /* 0x000fe2000fffe0ff */
[----:B-1----:R-:W-:Y:S01]  /*2c20*/  LEA R0, R11, UR6, 0x3 ;  /* 0x000000060b007c11 */ /* 0x002fe2000f8e18ff */
[----:B------:R-:W-:Y:S01]  /*2c30*/  UIADD3 UR8, UPT, UPT, UR8, 0xf0, URZ ;  /* 0x000000f008087890 */ /* 0x000fe2000fffe0ff */
[----:B------:R1:W-:Y:S01]  /*2c40*/  @!P2 SYNCS.ARRIVE.TRANS64.RED RZ, [R2+URZ], R5 ;  /* 0x0000000502ffa9a7 */ /* 0x0003e200080004ff */
[----:B------:R-:W-:Y:S01]  /*2c50*/  UIADD3 UR4, UPT, UPT, UR5, 0x1, URZ ;  /* 0x0000000105047890 */ /* 0x000fe2000fffe0ff */
[----:B------:R-:W-:-:S03]  /*2c60*/  VIADD R8, R8, 0x1 ;  /* 0x0000000108087836 */ /* 0x000fc60000000000 */
[----:B------:R-:W-:Y:S02]  /*2c70*/  UISETP.NE.AND UP0, UPT, UR4, 0x2, UPT ;  /* 0x000000020400788c */ /* 0x000fe4000bf05270 */
[----:B------:R-:W-:Y:S01]  /*2c80*/  ISETP.NE.AND P0, PT, R8, 0x2, PT ;  /* 0x000000020800780c */ /* 0x000fe20003f05270 */
[----:B------:R-:W-:Y:S06]  /*2c90*/  UGETNEXTWORKID.BROADCAST [UR8], [UR9] ;  /* 0x00000000080073ca */ /* 0x000fec0008000100 */
[----:B------:R-:W-:Y:S02]  /*2ca0*/  USEL UR7, URZ, 0x1, UP0 ;  /* 0x00000001ff077887 */ /* 0x000fe40008000000 */
[----:B------:R-:W-:-:S04]  /*2cb0*/  USEL UR5, UR4, URZ, UP0 ;  /* 0x000000ff04057287 */ /* 0x000fc80008000000 */
[----:B------:R-:W-:Y:S02]  /*2cc0*/  LOP3.LUT R12, R12, UR7, RZ, 0x3c, !PT ;  /* 0x000000070c0c7c12 */ /* 0x000fe4000f8e3cff */
[----:B-1----:R-:W-:-:S04]  /*2cd0*/  SHF.L.U32 R5, R10, 0x1f, RZ ;  /* 0x0000001f0a057819 */ /* 0x002fc800000006ff */
[----:B------:R-:W1:Y:S02]  /*2ce0*/  SYNCS.PHASECHK.TRANS64.TRYWAIT P1, [R0+URZ+0x80], R5 ;  /* 0x00008005000075a7 */ /* 0x000e6400080211ff */
[----:B-1----:R-:W-:Y:S05]  /*2cf0*/  @!P1 BRA `(.L_x_49) ;  /* 0x0000009000b89947 */ /* 0x002fea0003800000 */
.L_x_151:
[C---:B------:R-:W-:Y:S01]  /*2d00*/  LEA R4, R11.reuse, UR6, 0x4 ;  /* 0x000000060b047c11 */ /* 0x040fe2000f8e20ff */
[----:B-1----:R-:W-:Y:S01]  /*2d10*/  VIADD R0, R0, 0x90 ;  /* 0x0000009000007836 */ /* 0x002fe20000000000 */
[----:B------:R-:W-:Y:S01]  /*2d20*/  SEL R8, R8, RZ, P0 ;  /* 0x000000ff08087207 */ /* 0x000fe20000000000 */
[----:B------:R-:W-:-:S03]  /*2d30*/  VIADD R11, R11, 0x1 ;  /* 0x000000010b0b7836 */ /* 0x000fc60000000000 */
[----:B------:R-:W1:Y:S01]  /*2d40*/  LDS.128 R4, [R4+0xf0] ;  /* 0x0000f00004047984 */ /* 0x000e620000000c00 */
[----:B------:R-:W-:Y:S02]  /*2d50*/  PRMT R0, RZ, 0x654, R0 ;  /* 0x00000654ff007816 */ /* 0x000fe40000000000 */
[C---:B------:R-:W-:Y:S01]  /*2d60*/  ISETP.NE.AND P1, PT, R11.reuse, 0x2, PT ;  /* 0x000000020b00780c */ /* 0x040fe20003f25270 */
[----:B------:R-:W-:Y:S01]  /*2d70*/  @!PT LDS RZ, [RZ] ;  /* 0x00000000fffff984 */ /* 0x000fe20000000800 */
[----:B------:R-:W-:Y:S01]  /*2d80*/  @!PT LDS RZ, [RZ] ;  /* 0x00000000fffff984 */ /* 0x000fe20000000800 */
[----:B------:R-:W-:Y:S01]  /*2d90*/  @!PT LDS RZ, [RZ] ;  /* 0x00000000fffff984 */ /* 0x000fe20000000800 */
[----:B------:R-:W-:Y:S01]  /*2da0*/  @!PT LDS RZ, [RZ] ;  /* 0x00000000fffff984 */ /* 0x000fe20000000800 */
[----:B------:R2:W-:Y:S06]  /*2db0*/  MEMBAR.ALL.CTA ;  /* 0x0000000000007992 */ /* 0x0005ec0000008000 */
[----:B--2---:R-:W2:Y:S01]  /*2dc0*/  FENCE.VIEW.ASYNC.S ;  /* 0x00000000000073c6 */ /* 0x004ea20000000000 */
[----:B------:R-:W-:Y:S01]  /*2dd0*/  SEL R11, R11, RZ, P1 ;  /* 0x000000ff0b0b7207 */ /* 0x000fe20000800000 */
[----:B--2---:R2:W-:Y:S01]  /*2de0*/  SYNCS.ARRIVE.TRANS64.RED.A1T0 RZ, [R0+URZ], RZ ;  /* 0x000000ff00ff79a7 */ /* 0x0045e200081004ff */
[----:B-1----:R-:W-:-:S02]  /*2df0*/  LOP3.LUT P3, RZ, R6, 0x1, RZ, 0xc0, !PT ;  /* 0x0000000106ff7812 */ /* 0x002fc4000786c0ff */
[----:B------:R-:W-:-:S04]  /*2e00*/  SEL R5, RZ, 0x1, P1 ;  /* 0x00000001ff057807 */ /* 0x000fc80000800000 */
[----:B------:R-:W-:Y:S02]  /*2e10*/  LOP3.LUT R10, R10, R5, RZ, 0x3c, !PT ;  /* 0x000000050a0a7212 */ /* 0x000fe400078e3cff */
[----:B--2---:R-:W-:-:S04]  /*2e20*/  SEL R0, RZ, 0x1, P0 ;  /* 0x00000001ff007807 */ /* 0x004fc80000000000 */
[----:B------:R-:W-:Y:S01]  /*2e30*/  LOP3.LUT R9, R9, R0, RZ, 0x3c, !PT ;  /* 0x0000000009097212 */ /* 0x000fe200078e3cff */
[----:B------:R-:W-:Y:S06]  /*2e40*/  @P3 BRA `(.L_x_50) ;  /* 0xfffffffc002c3947 */ /* 0x000fec000383ffff */
[----:B------:R-:W-:Y:S01]  /*2e50*/  ULEA UR4, UR5, UR6, 0x3 ;  /* 0x0000000605047291 */ /* 0x000fe2000f8e18ff */
[----:B------:R-:W-:-:S08]  /*2e60*/  SHF.L.U32 R3, R12, 0x1f, RZ ;  /* 0x0000001f0c037819 */ /* 0x000fd000000006ff */
[----:B------:R-:W1:Y:S02]  /*2e70*/  SYNCS.PHASECHK.TRANS64 P0, [UR4+0x90], R3 ;  /* 0x00009003ff0075a7 */ /* 0x000e640008001004 */
[----:B-1----:R-:W-:Y:S05]  /*2e80*/  @P0 BRA `(.L_x_51) ;  /* 0x0000000000080947 */ /* 0x002fea0003800000 */
[----:B------:R-:W1:Y:S02]  /*2e90*/  SYNCS.PHASECHK.TRANS64.TRYWAIT P0, [UR4+0x90], R3 ;  /* 0x00009003ff0075a7 */ /* 0x000e640008001104 */
[----:B-1----:R-:W-:Y:S05]  /*2ea0*/  @!P0 BRA `(.L_x_52) ;  /* 0x0000009000608947 */ /* 0x002fea0003800000 */
.L_x_51:
[----:B------:R-:W-:-:S04]  /*2eb0*/  UIADD3 UR7, UPT, UPT, UR5, 0x1, URZ ;  /* 0x0000000105077890 */ /* 0x000fc8000fffe0ff */
[----:B------:R-:W-:-:S04]  /*2ec0*/  UISETP.NE.AND UP0, UPT, UR7, 0x2, UPT ;  /* 0x000000020700788c */ /* 0x000fc8000bf05270 */
[----:B------:R-:W-:Y:S02]  /*2ed0*/  USEL UR8, URZ, 0x1, UP0 ;  /* 0x00000001ff087887 */ /* 0x000fe40008000000 */
[----:B------:R-:W-:-:S04]  /*2ee0*/  USEL UR7, UR7, URZ, UP0 ;  /* 0x000000ff07077287 */ /* 0x000fc80008000000 */
[----:B------:R-:W-:Y:S01]  /*2ef0*/  ULEA UR7, UR7, UR6, 0x3 ;  /* 0x0000000607077291 */ /* 0x000fe2000f8e18ff */
[----:B-1----:R-:W-:-:S04]  /*2f00*/  LOP3.LUT R3, R12, UR8, RZ, 0x3c, !PT ;  /* 0x000000080c037c12 */ /* 0x002fc8000f8e3cff */
[----:B------:R-:W-:-:S04]  /*2f10*/  SHF.L.U32 R0, R3, 0x1f, RZ ;  /* 0x0000001f03007819 */ /* 0x000fc800000006ff */
[----:B------:R-:W1:Y:S02]  /*2f20*/  SYNCS.PHASECHK.TRANS64 P0, [UR7+0x90], R0 ;  /* 0x00009000ff0075a7 */ /* 0x000e640008001007 */
[----:B-1----:R-:W-:Y:S05]  /*2f30*/  @P0 EXIT ;  /* 0x000000000000094d */ /* 0x002fea0003800000 */
[----:B------:R-:W-:Y:S02]  /*2f40*/  SHF.L.U32 R3, R3, 0x1f, RZ ;  /* 0x0000001f03037819 */ /* 0x000fe400000006ff */
[----:B------:R-:W-:-:S07]  /*2f50*/  MOV R0, UR7 ;  /* 0x0000000700007c02 */ /* 0x000fce0008000f00 */
.L_x_53:
[----:B-1----:R1:W2:Y:S02]  /*2f60*/  SYNCS.PHASECHK.TRANS64.TRYWAIT P0, [R0+URZ+0x90], R3 ;  /* 0x00009003000075a7 */ /* 0x0022a400080011ff */
[----:B--2---:R-:W-:Y:S05]  /*2f70*/  @!P0 NANOSLEEP.SYNCS 0x989680 ;  /* 0x009896800000895d */ /* 0x004fea0003900000 */
[----:B------:R-:W2:Y:S02]  /*2f80*/  @!P0 SYNCS.PHASECHK.TRANS64 P0, [R0+URZ+0x90], R3 ;  /* 0x00009003000085a7 */ /* 0x000ea400080010ff */
[----:B--2---:R-:W-:Y:S05]  /*2f90*/  @P0 EXIT ;  /* 0x000000000000094d */ /* 0x004fea0003800000 */
[----:B------:R-:W-:Y:S05]  /*2fa0*/  BRA `(.L_x_53) ;  /* 0xfffffffc00ec7947 */ /* 0x000fea000383ffff */
.L_x_46:
[----:B------:R-:W-:Y:S05]  /*2fb0*/  BRA.U UP4, `(.L_x_54) ;  /* 0x0000001104907547 */ /* 0x000fea000b800000 */
[----:B------:R-:W-:Y:S01]  /*2fc0*/  UMOV UR4, 0x40 ;  /* 0x0000004000047882 */ /* 0x000fe20000000000 */
[----:B------:R-:W-:Y:S01]  /*2fd0*/  NOP ;  /* 0x0000000000007918 */ /* 0x000fe20000000000 */
[----:B------:R-:W-:Y:S01]  /*2fe0*/  ULEA UR5, UR45, UR4, 0x18 ;  /* 0x000000042d057291 */ /* 0x000fe2000f8ec0ff */
[----:B------:R-:W-:Y:S02]  /*2ff0*/  UMOV UR6, 0x400 ;  /* 0x0000040000067882 */ /* 0x000fe40000000000 */
[----:B------:R-:W-:-:S06]  /*3000*/  ULEA UR6, UR45, UR6, 0x18 ;  /* 0x000000062d067291 */ /* 0x000fcc000f8ec0ff */
[----:B------:R-:W1:Y:S02]  /*3010*/  LDS.U8 R3, [UR5+0x1c] ;  /* 0x00001c05ff037984 */ /* 0x000e640008000000 */
[----:B-1----:R-:W-:-:S13]  /*3020*/  ISETP.NE.AND P0, PT, R3, RZ, PT ;  /* 0x000000ff0300720c */ /* 0x002fda0003f05270 */
[----:B------:R-:W-:Y:S05]  /*3030*/  @P0 BRA `(.L_x_55) ;  /* 0x0000000400080947 */ /* 0x000fea0003800000 */
[----:B------:R-:W-:Y:S02]  /*3040*/  UISETP.NE.U32.AND UP1, UPT, UR47, 0x1, UPT ;  /* 0x000000012f00788c */ /* 0x000fe4000bf25070 */
[----:B------:R-:W-:-:S07]  /*3050*/  UIADD3 UR7, UPT, UPT, UR5, 0x8, URZ ;  /* 0x0000000805077890 */ /* 0x000fce000fffe0ff */
[----:B------:R-:W-:Y:S05]  /*3060*/  BRA.U !UP1, `(.L_x_56) ;  /* 0x00000001099c7547 */ /* 0x000fea000b800000 */
[----:B------:R-:W-:Y:S01]  /*3070*/  ELECT P0, URZ, PT ;  /* 0x0000000000ff782f */ /* 0x000fe20003800000 */
[----:B------:R-:W-:-:S12]  /*3080*/  BSSY B0, `(.L_x_56) ;  /* 0x0000025000007945 */ /* 0x000fd80003800000 */
[----:B------:R-:W-:Y:S05]  /*3090*/  @!P0 BRA `(.L_x_57) ;  /* 0x00000000008c8947 */ /* 0x000fea0003800000 */
[----:B------:R-:W-:-:S05]  /*30a0*/  UMOV UR4, 0x10 ;  /* 0x0000001000047882 */ /* 0x000fca0000000000 */
[----:B------:R-:W-:Y:S04]  /*30b0*/  DEPBAR.LE SB1, 0x36 ;  /* 0x00009d800000791a */ /* 0x000fe80000000000 */
[----:B------:R-:W1:Y:S02]  /*30c0*/  UTCATOMSWS.2CTA.FIND_AND_SET.ALIGN UP0, UR4, UR4 ;  /* 0x00000004000475e3 */ /* 0x000e640008200800 */
[----:B-1----:R-:W-:Y:S01]  /*30d0*/  MOV R10, UR4 ;  /* 0x00000004000a7c02 */ /* 0x002fe20008000f00 */
[----:B------:R-:W-:Y:S06]  /*30e0*/  BRA.U UP0, `(.L_x_58) ;  /* 0x0000000100187547 */ /* 0x000fec000b800000 */
.L_x_59:
[----:B------:R-:W-:Y:S05]  /*30f0*/  NANOSLEEP 0x64 ;  /* 0x000000640000795d */ /* 0x000fea0003800000 */
[----:B------:R-:W-:-:S05]  /*3100*/  UMOV UR4, 0x10 ;  /* 0x0000001000047882 */ /* 0x000fca0000000000 */
[----:B------:R-:W-:Y:S04]  /*3110*/  DEPBAR.LE SB1, 0x36 ;  /* 0x00009d800000791a */ /* 0x000fe80000000000 */
[----:B------:R-:W1:Y:S02]  /*3120*/  UTCATOMSWS.2CTA.FIND_AND_SET.ALIGN UP0, UR4, UR4 ;  /* 0x00000004000475e3 */ /* 0x000e640008200800 */
[----:B-1----:R-:W-:Y:S01]  /*3130*/  MOV R10, UR4 ;  /* 0x00000004000a7c02 */ /* 0x002fe20008000f00 */
[----:B------:R-:W-:Y:S05]  /*3140*/  BRA.U !UP0, `(.L_x_59) ;  /* 0xfffffffd08e87547 */ /* 0x000fea000b83ffff */
.L_x_58:
[----:B------:R-:W1:Y:S01]  /*3150*/  LDS R6, [UR5+0x10] ;  /* 0x00001005ff067984 */ /* 0x000e620008000800 */
[----:B------:R-:W-:Y:S01]  /*3160*/  IMAD.U32 R3, RZ, RZ, UR6 ;  /* 0x00000006ff037e24 */ /* 0x000fe2000f8e00ff */
[----:B------:R-:W-:-:S03]  /*3170*/  MOV R4, UR48 ;  /* 0x0000003000047c02 */ /* 0x000fc60008000f00 */
[----:B------:R-:W-:Y:S01]  /*3180*/  VIADD R3, R3, 0x110 ;  /* 0x0000011003037836 */ /* 0x000fe20000000000 */
[----:B-1----:R-:W-:-:S04]  /*3190*/  SHF.L.U32 R6, R6, 0x1f, RZ ;  /* 0x0000001f06067819 */ /* 0x002fc800000006ff */
[----:B------:R-:W1:Y:S02]  /*31a0*/  SYNCS.PHASECHK.TRANS64.TRYWAIT P0, [UR5+0x8], R6 ;  /* 0x00000806ff0075a7 */ /* 0x000e640008001105 */
[----:B-1----:R-:W-:Y:S05]  /*31b0*/  @P0 BRA `(.L_x_60) ;  /* 0x0000000000080947 */ /* 0x002fea0003800000 */
[----:B------:R-:W1:Y:S02]  /*31c0*/  SYNCS.PHASECHK.TRANS64.TRYWAIT P0, [UR5+0x8], R6 ;  /* 0x00000806ff0075a7 */ /* 0x000e640008001105 */
[----:B-1----:R-:W-:Y:S05]  /*31d0*/  @!P0 BRA `(.L_x_61) ;  /* 0x0000008c00ac8947 */ /* 0x002fea0003800000 */
.L_x_60:
[----:B------:R-:W-:Y:S01]  /*31e0*/  PRMT R4, R4, 0x654, R3 ;  /* 0x0000065404047816 */ /* 0x000fe20000000003 */
[----:B------:R-:W-:Y:S01]  /*31f0*/  HFMA2 R3, -RZ, RZ, 0, 5.9604644775390625e-08 ;  /* 0x00000001ff037431 */ /* 0x000fe200000001ff */
[----:B------:R-:W-:Y:S01]  /*3200*/  UPRMT UR4, UR48, 0x654, UR7 ;  /* 0x0000065430047896 */ /* 0x000fe20008000007 */
[----:B------:R-:W-:Y:S02]  /*3210*/  IMAD.MOV.U32 R7, RZ, RZ, 0xffff ;  /* 0x0000ffffff077424 */ /* 0x000fe400078e00ff */
[----:B-1----:R-:W-:Y:S02]  /*3220*/  IMAD.MOV.U32 R6, RZ, RZ, 0x4 ;  /* 0x00000004ff067424 */ /* 0x002fe400078e00ff */
[----:B------:R-:W-:Y:S01]  /*3230*/  IMAD.SHL.U32 R9, R10, 0x20, RZ ;  /* 0x000000200a097824 */ /* 0x000fe200078e00ff */
[----:B------:R-:W-:Y:S02]  /*3240*/  MOV R5, UR4 ;  /* 0x0000000400057c02 */ /* 0x000fe40008000f00 */
[-C--:B------:R-:W-:Y:S01]  /*3250*/  SHF.L.U32 R8, R7, R10.reuse, RZ ;  /* 0x0000000a07087219 */ /* 0x080fe200000006ff */
[----:B------:R1:W-:Y:S01]  /*3260*/  SYNCS.ARRIVE.TRANS64.RED RZ, [UR4], R6 ;  /* 0x00000006ffff79a7 */ /* 0x0003e20008000404 */
[----:B------:R-:W-:Y:S01]  /*3270*/  SHF.L.U32 R7, R3, R10, RZ ;  /* 0x0000000a03077219 */ /* 0x000fe200000006ff */
[----:B------:R1:W-:Y:S04]  /*3280*/  STS [UR6+0x110], R9 ;  /* 0x00011009ff007988 */ /* 0x0003e80008000806 */
[----:B------:R1:W-:Y:S04]  /*3290*/  STAS [R4.64], R10 ;  /* 0x0000000a04007dbd */ /* 0x0003e8000c0008ff */
[----:B------:R1:W-:Y:S04]  /*32a0*/  ATOMS.OR RZ, [UR5+0x14], R8 ;  /* 0x00001408ffff798c */ /* 0x0003e8000b000005 */
[----:B------:R1:W-:Y:S04]  /*32b0*/  ATOMS.OR RZ, [UR5+0x18], R7 ;  /* 0x00001807ffff798c */ /* 0x0003e8000b000005 */
[----:B------:R1:W-:Y:S02]  /*32c0*/  ATOMS.XOR RZ, [UR5+0x10], R3 ;  /* 0x00001003ffff798c */ /* 0x0003e4000b800005 */
.L_x_57:
[----:B------:R-:W-:Y:S05]  /*32d0*/  BSYNC B0 ;  /* 0x0000000000007941 */ /* 0x000fea0003800000 */
.L_x_56:
[----:B------:R-:W-:Y:S05]  /*32e0*/  BRA.U UP1, `(.L_x_62) ;  /* 0x00000001016c7547 */ /* 0x000fea000b800000 */
[----:B------:R-:W-:-:S03]  /*32f0*/  UMOV UR4, 0xffffffff ;  /* 0xffffffff00047882 */ /* 0x000fc60000000000 */
[----:B------:R-:W-:Y:S05]  /*3300*/  BRA.DIV UR4, `(.L_x_63) ;  /* 0x0000008e04787947 */ /* 0x000fea000b800000 */
[----:B------:R-:W-:-:S13]  /*3310*/  ELECT P0, URZ, PT ;  /* 0x0000000000ff782f */ /* 0x000fda0003800000 */
.L_x_155:
[----:B------:R-:W-:Y:S05]  /*3320*/  @!P0 BRA `(.L_x_62) ;  /* 0x00000000005c8947 */ /* 0x000fea0003800000 */
[----:B-1----:R-:W1:Y:S02]  /*3330*/  LDS R4, [UR5+0x10] ;  /* 0x00001005ff047984 */ /* 0x002e640008000800 */
[----:B-1----:R-:W-:-:S04]  /*3340*/  SHF.L.U32 R4, R4, 0x1f, RZ ;  /* 0x0000001f04047819 */ /* 0x002fc800000006ff */
[----:B------:R-:W1:Y:S02]  /*3350*/  SYNCS.PHASECHK.TRANS64.TRYWAIT P0, [UR5+0x8], R4 ;  /* 0x00000804ff0075a7 */ /* 0x000e640008001105 */
[----:B-1----:R-:W-:Y:S05]  /*3360*/  @P0 BRA `(.L_x_64) ;  /* 0x0000000000080947 */ /* 0x002fea0003800000 */
[----:B------:R-:W1:Y:S02]  /*3370*/  SYNCS.PHASECHK.TRANS64.TRYWAIT P0, [UR5+0x8], R4 ;  /* 0x00000804ff0075a7 */ /* 0x000e640008001105 */
[----:B-1----:R-:W-:Y:S05]  /*3380*/  @!P0 BRA `(.L_x_65) ;  /* 0x0000008c007c8947 */ /* 0x002fea0003800000 */
.L_x_64:
[----:B------:R-:W2:Y:S01]  /*3390*/  LDS R6, [UR6+0x110] ;  /* 0x00011006ff067984 */ /* 0x000ea20008000800 */
[----:B-1----:R-:W-:Y:S02]  /*33a0*/  HFMA2 R3, -RZ, RZ, 0, 5.9604644775390625e-08 ;  /* 0x00000001ff037431 */ /* 0x002fe400000001ff */
[----:B------:R-:W-:Y:S01]  /*33b0*/  IMAD.MOV.U32 R4, RZ, RZ, 0xffff ;  /* 0x0000ffffff047424 */ /* 0x000fe200078e00ff */
[----:B------:R-:W-:Y:S01]  /*33c0*/  UPRMT UR4, UR48, 0x654, UR7 ;  /* 0x0000065430047896 */ /* 0x000fe20008000007 */
[----:B--2---:R-:W-:-:S03]  /*33d0*/  IMAD.SHL.U32 R5, R6, 0x20, RZ ;  /* 0x0000002006057824 */ /* 0x004fc600078e00ff */
[-C--:B------:R-:W-:Y:S02]  /*33e0*/  SHF.L.U32 R4, R4, R6.reuse, RZ ;  /* 0x0000000604047219 */ /* 0x080fe400000006ff */
[----:B------:R-:W-:Y:S01]  /*33f0*/  SHF.L.U32 R6, R3, R6, RZ ;  /* 0x0000000603067219 */ /* 0x000fe200000006ff */
[----:B------:R2:W-:Y:S04]  /*3400*/  STS [UR6+0x110], R5 ;  /* 0x00011005ff007988 */ /* 0x0005e80008000806 */
[----:B------:R2:W-:Y:S04]  /*3410*/  ATOMS.OR RZ, [UR5+0x14], R4 ;  /* 0x00001404ffff798c */ /* 0x0005e8000b000005 */
[----:B------:R2:W-:Y:S01]  /*3420*/  ATOMS.OR RZ, [UR5+0x18], R6 ;  /* 0x00001806ffff798c */ /* 0x0005e2000b000005 */
[----:B------:R-:W-:Y:S03]  /*3430*/  SYNCS.ARRIVE.TRANS64.RED.A1T0 RZ, [UR4], RZ ;  /* 0x000000ffffff79a7 */ /* 0x000fe60008100404 */
[----:B------:R2:W-:Y:S01]  /*3440*/  ATOMS.XOR RZ, [UR5+0x10], R3 ;  /* 0x00001003ffff798c */ /* 0x0005e2000b800005 */
[----:B------:R-:W-:Y:S05]  /*3450*/  BRA `(.L_x_62) ;  /* 0x0000000000107947 */ /* 0x000fea0003800000 */
.L_x_55:
[----:B------:R-:W-:Y:S02]  /*3460*/  MOV R3, 0xffffffff ;  /* 0xffffffff00037802 */ /* 0x000fe40000000f00 */
[----:B------:R-:W-:-:S03]  /*3470*/  MOV R4, 0x34a0 ;  /* 0x000034a000047802 */ /* 0x000fc60000000f00 */
[----:B------:R1:W-:Y:S04]  /*3480*/  STS [UR6+0x110], R3 ;  /* 0x00011003ff007988 */ /* 0x0003e80008000806 */
[----:B-1---5:R-:W-:Y:S05]  /*3490*/  CALL.REL.NOINC `($__internal_1_$__cuda_sm10x_tcgen05_guardrail_trap_phase_invalid_during_alloc) ;  /* 0x00000094001c7944 */ /* 0x022fea0003c00000 */
.L_x_62:
[----:B------:R-:W-:Y:S05]  /*34a0*/  WARPSYNC.ALL ;  /* 0x0000000000007948 */ /* 0x000fea0003800000 */
[----:B------:R-:W3:Y:S01]  /*34b0*/  S2UR UR4, SR_CgaCtaId ;  /* 0x00000000000479c3 */ /* 0x000ee20000008800 */
[----:B------:R-:W-:Y:S01]  /*34c0*/  UMOV UR26, 0x400 ;  /* 0x00000400001a7882 */ /* 0x000fe20000000000 */
[----:B------:R-:W-:-:S06]  /*34d0*/  NOP ;  /* 0x0000000000007918 */ /* 0x000fcc0000000000 */
[----:B------:R-:W-:Y:S06]  /*34e0*/  BAR.ARV 0x6, 0xa0 ;  /* 0x0182800000007b1d */ /* 0x000fec0000002000 */
[----:B------:R-:W4:Y:S01]  /*34f0*/  LDCU UR6, c[0x0][0x38c] ;  /* 0x00007180ff0677ac */ /* 0x000f220008000800 */
[----:B------:R-:W-:Y:S01]  /*3500*/  LOP3.LUT R0, R0, 0xffff, RZ, 0xc0, !PT ;  /* 0x0000ffff00007812 */ /* 0x000fe200078ec0ff */
[----:B-1----:R-:W-:Y:S01]  /*3510*/  IMAD.MOV.U32 R9, RZ, RZ, 0x1 ;  /* 0x00000001ff097424 */ /* 0x002fe200078e00ff */
[----:B------:R-:W-:Y:S01]  /*3520*/  LOP3.LUT R2, R2, 0xffff, RZ, 0xc0, !PT ;  /* 0x0000ffff02027812 */ /* 0x000fe200078ec0ff */
[----:B------:R-:W-:Y:S01]  /*3530*/  IMAD.MOV.U32 R8, RZ, RZ, RZ ;  /* 0x000000ffff087224 */ /* 0x000fe200078e00ff */
[----:B------:R-:W-:Y:S01]  /*3540*/  R2UR UR42, R0 ;  /* 0x00000000002a72ca */ /* 0x000fe200000e0000 */
[----:B------:R-:W-:Y:S01]  /*3550*/  UMOV UR32, URZ ;  /* 0x000000ff00207c82 */ /* 0x000fe20008000000 */
[----:B------:R-:W-:Y:S01]  /*3560*/  R2UR UR28, R2 ;  /* 0x00000000021c72ca */ /* 0x000fe200000e0000 */
[----:B------:R-:W-:Y:S01]  /*3570*/  UMOV UR23, URZ ;  /* 0x000000ff00177c82 */ /* 0x000fe20008000000 */
[----:B------:R-:W-:Y:S01]  /*3580*/  UMOV UR22, URZ ;  /* 0x000000ff00167c82 */ /* 0x000fe20008000000 */
[----:B---3--:R-:W-:-:S02]  /*3590*/  ULEA UR26, UR4, UR26, 0x18 ;  /* 0x0000001a041a7291 */ /* 0x008fc4000f8ec0ff */
[----:B------:R-:W-:Y:S02]  /*35a0*/  UISETP.NE.AND UP3, UPT, UR47, URZ, UPT ;  /* 0x000000ff2f00728c */ /* 0x000fe4000bf65270 */
[----:B------:R-:W-:Y:S02]  /*35b0*/  UIADD3 UR5, UPT, UPT, UR26, 0xc400, URZ ;  /* 0x0000c4001a057890 */ /* 0x000fe4000fffe0ff */
[----:B------:R-:W-:Y:S02]  /*35c0*/  UIADD3 UR4, UPT, UPT, UR26, 0x18400, URZ ;  /* 0x000184001a047890 */ /* 0x000fe4000fffe0ff */
[----:B----4-:R-:W-:Y:S01]  /*35d0*/  UIADD3 UR6, UPT, UPT, UR6, 0x7f, URZ ;  /* 0x0000007f06067890 */ /* 0x010fe2000fffe0ff */
[----:B--2---:R-:W1:Y:S01]  /*35e0*/  LDS R3, [UR26+0x110] ;  /* 0x0001101aff037984 */ /* 0x004e620008000800 */
[----:B------:R-:W-:Y:S02]  /*35f0*/  USHF.R.U32.HI UR5, URZ, 0x4, UR5 ;  /* 0x00000004ff057899 */ /* 0x000fe40008011605 */
[----:B------:R-:W-:-:S02]  /*3600*/  USHF.R.S32.HI UR33, URZ, 0x1f, UR6 ;  /* 0x0000001fff217899 */ /* 0x000fc40008011406 */
[----:B------:R-:W-:Y:S02]  /*3610*/  USHF.R.U32.HI UR4, URZ, 0x4, UR4 ;  /* 0x00000004ff047899 */ /* 0x000fe40008011604 */
[----:B------:R-:W-:Y:S02]  /*3620*/  ULEA.HI UR33, UR33, UR6, URZ, 0x7 ;  /* 0x0000000621217291 */ /* 0x000fe4000f8f38ff */
[----:B------:R-:W-:Y:S02]  /*3630*/  ULOP3.LUT UR5, UR5, 0x3fff, URZ, 0xc0, !UPT ;  /* 0x00003fff05057892 */ /* 0x000fe4000f8ec0ff */
[----:B------:R-:W-:Y:S02]  /*3640*/  USHF.R.S32.HI UR33, URZ, 0x7, UR33 ;  /* 0x00000007ff217899 */ /* 0x000fe40008011421 */
[----:B------:R-:W-:Y:S02]  /*3650*/  ULOP3.LUT UR30, UR4, 0x3fff, URZ, 0xc0, !UPT ;  /* 0x00003fff041e7892 */ /* 0x000fe4000f8ec0ff */
[----:B------:R-:W-:Y:S01]  /*3660*/  UISETP.LT.AND UP0, UPT, UR33, 0x1, UPT ;  /* 0x000000012100788c */ /* 0x000fe2000bf01270 */
[----:B------:R-:W-:Y:S01]  /*3670*/  UMOV UR40, 0x0 ;  /* 0x0000000000287882 */ /* 0x000fe20000000000 */
[----:B------:R-:W-:Y:S01]  /*3680*/  UMOV UR41, 0x104004a0 ;  /* 0x104004a000297882 */ /* 0x000fe20000000000 */
[----:B------:R-:W-:-:S02]  /*3690*/  ULOP3.LUT UR29, UR5, 0x10000, URZ, 0xfc, !UPT ;  /* 0x00010000051d7892 */ /* 0x000fc4000f8efcff */
[----:B------:R-:W-:Y:S02]  /*36a0*/  ULOP3.LUT UR30, UR30, 0x10000, URZ, 0xfc, !UPT ;  /* 0x000100001e1e7892 */ /* 0x000fe4000f8efcff */
[----:B------:R-:W-:Y:S01]  /*36b0*/  USEL UR43, UR33, 0x1, !UP0 ;  /* 0x00000001212b7887 */ /* 0x000fe2000c000000 */
[----:B------:R-:W-:Y:S01]  /*36c0*/  UMOV UR38, 0x0 ;  /* 0x0000000000267882 */ /* 0x000fe20000000000 */
[----:B------:R-:W-:Y:S01]  /*36d0*/  UMOV UR39, 0x104004a0 ;  /* 0x104004a000277882 */ /* 0x000fe20000000000 */
[----:B------:R-:W-:Y:S01]  /*36e0*/  UMOV UR36, 0x0 ;  /* 0x0000000000247882 */ /* 0x000fe20000000000 */
[----:B------:R-:W-:Y:S01]  /*36f0*/  UMOV UR37, 0x104004a0 ;  /* 0x104004a000257882 */ /* 0x000fe20000000000 */
[----:B------:R-:W-:Y:S01]  /*3700*/  UMOV UR34, 0x0 ;  /* 0x0000000000227882 */ /* 0x000fe20000000000 */
[----:B------:R-:W-:Y:S01]  /*3710*/  UMOV UR35, 0x104004a0 ;  /* 0x104004a000237882 */ /* 0x000fe20000000000 */
[----:B-1----:R-:W-:Y:S02]  /*3720*/  R2UR UR44, R3 ;  /* 0x00000000032c72ca */ /* 0x002fe400000e0000 */
[----:B------:R-:W-:-:S13]  /*3730*/  CS2R R2, SRZ ;  /* 0x0000000000027805 */ /* 0x000fda000001ff00 */
.L_x_73:
[C---:B------:R-:W-:Y:S02]  /*3740*/  LEA R0, R8.reuse, UR26, 0x3 ;  /* 0x0000001a08007c11 */ /* 0x040fe4000f8e18ff */
[----:B------:R-:W-:Y:S02]  /*3750*/  SHF.L.U32 R5, R3, 0x1f, RZ ;  /* 0x0000001f03057819 */ /* 0x000fe400000006ff */
[----:B------:R-:W-:Y:S02]  /*3760*/  LEA R4, R8, UR26, 0x4 ;  /* 0x0000001a08047c11 */ /* 0x000fe4000f8e20ff */
[----:B------:R-:W1:Y:S02]  /*3770*/  SYNCS.PHASECHK.TRANS64.TRYWAIT P0, [R0+URZ+0x80], R5 ;  /* 0x00008005000075a7 */ /* 0x000e6400080011ff */
[----:B-1-3--:R-:W-:Y:S05]  /*3780*/  @!P0 BRA `(.L_x_66) ;  /* 0x0000008800948947 */ /* 0x00afea0003800000 */
.L_x_156:
[----:B-1----:R-:W1:Y:S01]  /*3790*/  LDS.128 R4, [R4+0xf0] ;  /* 0x0000f00004047984 */ /* 0x002e620000000c00 */
[----:B------:R-:W-:Y:S02]  /*37a0*/  VIADD R0, R0, 0x90 ;  /* 0x0000009000007836 */ /* 0x000fe40000000000 */
[----:B------:R-:W-:Y:S01]  /*37b0*/  VIADD R8, R8, 0x1 ;  /* 0x0000000108087836 */ /* 0x000fe20000000000 */
[----:B------:R-:W-:Y:S01]  /*37c0*/  @!PT LDS RZ, [RZ] ;  /* 0x00000000fffff984 */ /* 0x000fe20000000800 */
[----:B------:R-:W-:Y:S01]  /*37d0*/  @!PT LDS RZ, [RZ] ;  /* 0x00000000fffff984 */ /* 0x000fe20000000800 */
[----:B------:R-:W-:Y:S01]  /*37e0*/  @!PT LDS RZ, [RZ] ;  /* 0x00000000fffff984 */ /* 0x000fe20000000800 */
[----:B------:R-:W-:Y:S01]  /*37f0*/  @!PT LDS RZ, [RZ] ;  /* 0x00000000fffff984 */ /* 0x000fe20000000800 */
[----:B------:R2:W-:Y:S06]  /*3800*/  MEMBAR.ALL.CTA ;  /* 0x0000000000007992 */ /* 0x0005ec0000008000 */
[----:B--2---:R-:W2:Y:S01]  /*3810*/  FENCE.VIEW.ASYNC.S ;  /* 0x00000000000073c6 */ /* 0x004ea20000000000 */
[----:B------:R-:W-:-:S04]  /*3820*/  PRMT R0, RZ, 0x654, R0 ;  /* 0x00000654ff007816 */ /* 0x000fc80000000000 */
[----:B--2---:R2:W-:Y:S01]  /*3830*/  SYNCS.ARRIVE.TRANS64.RED.A1T0 RZ, [R0+URZ], RZ ;  /* 0x000000ff00ff79a7 */ /* 0x0045e200081004ff */
[----:B-1----:R-:W-:Y:S01]  /*3840*/  LOP3.LUT P1, RZ, R6, 0x1, RZ, 0xc0, !PT ;  /* 0x0000000106ff7812 */ /* 0x002fe2000782c0ff */
[----:B--2---:R-:W-:-:S12]  /*3850*/  BRA.U UP3, `(.L_x_67) ;  /* 0x0000000503087547 */ /* 0x004fd8000b800000 */
[----:B------:R-:W1:Y:S01]  /*3860*/  LDCU UR4, c[0x0][0x38c] ;  /* 0x00007180ff0477ac */ /* 0x000e620008000800 */
[----:B------:R-:W-:Y:S02]  /*3870*/  PLOP3.LUT P2, PT, PT, PT, PT, 0x80, 0x8 ;  /* 0x000000000008781c */ /* 0x000fe40003f4f070 */
[----:B------:R-:W-:Y:S01]  /*3880*/  SHF.L.U32 R5, R9, 0x1f, RZ ;  /* 0x0000001f09057819 */ /* 0x000fe200000006ff */
[----:B------:R-:W-:Y:S02]  /*3890*/  ULEA UR31, UR32, UR26, 0x3 ;  /* 0x0000001a201f7291 */ /* 0x000fe4000f8e18ff */
[----:B------:R-:W-:Y:S02]  /*38a0*/  ULEA UR11, UR32, UR44, 0x8 ;  /* 0x0000002c200b7291 */ /* 0x000fe4000f8e40ff */
[----:B-1----:R-:W-:-:S06]  /*38b0*/  UISETP.GE.AND UP0, UPT, UR4, 0x1, UPT ;  /* 0x000000010400788c */ /* 0x002fcc000bf06270 */
[----:B------:R-:W-:-:S05]  /*38c0*/  PLOP3.LUT P0, PT, PT, PT, UP0, 0x80, 0x8 ;  /* 0x000000000008781c */ /* 0x000fca0003f0f008 */
[----:B------:R-:W-:-:S08]  /*38d0*/  @UP0 ULEA UR4, UR23, UR26, 0x3 ;  /* 0x0000001a17040291 */ /* 0x000fd0000f8e18ff */
[----:B------:R-:W-:-:S04]  /*38e0*/  @P0 SHF.L.U32 R0, R2, 0x1f, RZ ;  /* 0x0000001f02000819 */ /* 0x000fc800000006ff */
[----:B------:R1:W2:Y:S01]  /*38f0*/  @P0 SYNCS.PHASECHK.TRANS64.TRYWAIT P2, [UR4], R0 ;  /* 0x00000000ff0005a7 */ /* 0x0002a20008041104 */
[----:B------:R-:W3:Y:S02]  /*3900*/  SYNCS.PHASECHK.TRANS64.TRYWAIT P0, [UR31+0xb0], R5 ;  /* 0x0000b005ff0075a7 */ /* 0x000ee4000800111f */
[----:B-123--:R-:W-:Y:S05]  /*3910*/  @!P0 BRA `(.L_x_68) ;  /* 0x0000008800448947 */ /* 0x00efea0003800000 */
.L_x_158:
[----:B------:R-:W-:Y:S01]  /*3920*/  UMOV UR27, UR22 ;  /* 0x00000016001b7c82 */ /* 0x000fe20008000000 */
[----:B------:R-:W-:Y:S05]  /*3930*/  BRA.U !UP0, `(.L_x_69) ;  /* 0x0000000108c07547 */ /* 0x000fea000b800000 */
[----:B------:R-:W-:Y:S02]  /*3940*/  UIADD3 UR27, UPT, UPT, UR43, UR22, URZ ;  /* 0x000000162b1b7290 */ /* 0x000fe4000fffe0ff */
[----:B------:R-:W-:Y:S01]  /*3950*/  UPLOP3.LUT UP2, UPT, UPT, UPT, UPT, 0x40, 0x4 ;  /* 0x000000000004789c */ /* 0x000fe20003f4e870 */
[----:B------:R-:W-:Y:S01]  /*3960*/  UMOV UR24, UR33 ;  /* 0x0000002100187c82 */ /* 0x000fe20008000000 */
[----:B------:R-:W-:-:S09]  /*3970*/  UMOV UR10, UR23 ;  /* 0x00000017000a7c82 */ /* 0x000fd20008000000 */
.L_x_72:
[----:B--2---:R-:W-:Y:S01]  /*3980*/  ULEA UR5, UR10, UR26, 0x3 ;  /* 0x0000001a0a057291 */ /* 0x004fe2000f8e18ff */
[----:B---3--:R-:W-:Y:S11]  /*3990*/  @P2 BRA `(.L_x_70) ;  /* 0x00000000000c2947 */ /* 0x008ff60003800000 */
[----:B-1----:R-:W-:Y:S04]  /*39a0*/  SHF.L.U32 R5, R2, 0x1f, RZ ;  /* 0x0000001f02057819 */ /* 0x002fe800000006ff */
[----:B------:R-:W1:Y:S02]  /*39b0*/  SYNCS.PHASECHK.TRANS64.TRYWAIT P0, [UR5], R5 ;  /* 0x00000005ff0075a7 */ /* 0x000e640008001105 */
[----:B-1----:R-:W-:Y:S05]  /*39c0*/  @!P0 BRA `(.L_x_71) ;  /* 0x0000008800308947 */ /* 0x002fea0003800000 */
.L_x_70:
[----:B------:R-:W-:Y:S01]  /*39d0*/  UISETP.NE.AND UP0, UPT, UR24, 0x1, UPT ;  /* 0x000000011800788c */ /* 0x000fe2000bf05270 */
[----:B------:R-:W-:Y:S01]  /*39e0*/  PLOP3.LUT P2, PT, PT, PT, PT, 0x80, 0x8 ;  /* 0x000000000008781c */ /* 0x000fe20003f4f070 */
[----:B------:R-:W-:Y:S02]  /*39f0*/  UIADD3 UR4, UPT, UPT, UR10, 0x1, URZ ;  /* 0x000000010a047890 */ /* 0x000fe4000fffe0ff */
[----:B------:R-:W-:Y:S02]  /*3a00*/  UIADD3 UR25, UPT, UPT, UR5, 0x18, URZ ;  /* 0x0000001805197890 */ /* 0x000fe4000fffe0ff */
[----:B------:R-:W-:Y:S01]  /*3a10*/  UISETP.NE.AND UP1, UPT, UR4, 0x3, UPT ;  /* 0x000000030400788c */ /* 0x000fe2000bf25270 */
[----:B------:R-:W-:Y:S01]  /*3a20*/  PLOP3.LUT P0, PT, PT, PT, UP0, 0x80, 0x8 ;  /* 0x000000000008781c */ /* 0x000fe20003f0f008 */
[----:B------:R-:W-:Y:S02]  /*3a30*/  UIADD3 UR22, UPT, UPT, UR22, 0x1, URZ ;  /* 0x0000000116167890 */ /* 0x000fe4000fffe0ff */
[----:B------:R-:W-:Y:S02]  /*3a40*/  USEL UR6, URZ, 0x1, UP1 ;  /* 0x00000001ff067887 */ /* 0x000fe40008800000 */
[----:B------:R-:W-:Y:S02]  /*3a50*/  USEL UR23, UR4, URZ, UP1 ;  /* 0x000000ff04177287 */ /* 0x000fe40008800000 */
[----:B------:R-:W-:Y:S02]  /*3a60*/  UIADD3 UR24, UPT, UPT, UR24, -0x1, URZ ;  /* 0xffffffff18187890 */ /* 0x000fe4000fffe0ff */
[----:B------:R-:W-:Y:S01]  /*3a70*/  @UP0 ULEA UR4, UR23, UR26, 0x3 ;  /* 0x0000001a17040291 */ /* 0x000fe2000f8e18ff */
[----:B------:R-:W-:Y:S01]  /*3a80*/  LOP3.LUT R2, R2, UR6, RZ, 0x3c, !PT ;  /* 0x0000000602027c12 */ /* 0x000fe2000f8e3cff */
[----:B------:R-:W-:Y:S02]  /*3a90*/  ULEA UR6, UR10, UR30, 0xa ;  /* 0x0000001e0a067291 */ /* 0x000fe4000f8e50ff */
[----:B------:R-:W-:Y:S01]  /*3aa0*/  UISETP.NE.AND UP0, UPT, UR22, UR27, UPT ;  /* 0x0000001b1600728c */ /* 0x000fe2000bf05270 */
[----:B-1----:R-:W-:Y:S01]  /*3ab0*/  @P0 SHF.L.U32 R0, R2, 0x1f, RZ ;  /* 0x0000001f02000819 */ /* 0x002fe200000006ff */
[----:B------:R-:W-:Y:S02]  /*3ac0*/  UIADD3 UR20, UPT, UPT, UR6, 0x2, URZ ;  /* 0x0000000206147890 */ /* 0x000fe4000fffe0ff */
[----:B------:R-:W-:Y:S01]  /*3ad0*/  UIADD3 UR16, UPT, UPT, UR6, 0x4, URZ ;  /* 0x0000000406107890 */ /* 0x000fe2000fffe0ff */
[----:B------:R2:W3:Y:S01]  /*3ae0*/  @P0 SYNCS.PHASECHK.TRANS64.TRYWAIT P2, [UR4], R0 ;  /* 0x00000000ff0005a7 */ /* 0x0004e20008041104 */
[----:B------:R-:W-:Y:S02]  /*3af0*/  ULEA UR4, UR10, UR29, 0xa ;  /* 0x0000001d0a047291 */ /* 0x000fe4000f8e50ff */
[----:B------:R-:W-:Y:S02]  /*3b00*/  UIADD3 UR12, UPT, UPT, UR6, 0x6, URZ ;  /* 0x00000006060c7890 */ /* 0x000fe4000fffe0ff */
[----:B------:R-:W-:Y:S02]  /*3b10*/  UIADD3 UR18, UPT, UPT, UR4, 0x2, URZ ;  /* 0x0000000204127890 */ /* 0x000fe4000fffe0ff */
[----:B------:R-:W-:Y:S02]  /*3b20*/  UIADD3 UR14, UPT, UPT, UR4, 0x4, URZ ;  /* 0x00000004040e7890 */ /* 0x000fe4000fffe0ff */
[----:B------:R-:W-:Y:S01]  /*3b30*/  UIADD3 UR8, UPT, UPT, UR4, 0x6, URZ ;  /* 0x0000000604087890 */ /* 0x000fe2000fffe0ff */
[----:B------:R-:W-:Y:S01]  /*3b40*/  UMOV UR7, 0x40004040 ;  /* 0x4000404000077882 */ /* 0x000fe20000000000 */
[----:B------:R-:W-:Y:S01]  /*3b50*/  UMOV UR5, 0x40004040 ;  /* 0x4000404000057882 */ /* 0x000fe20000000000 */
[----:B------:R-:W-:Y:S01]  /*3b60*/  UMOV UR21, 0x40004040 ;  /* 0x4000404000157882 */ /* 0x000fe20000000000 */
[----:B------:R2:W-:Y:S01]  /*3b70*/  UTCIMMA.2CTA gdesc[UR4], gdesc[UR6], tmem[UR11], tmem[UR40], idesc[UR41], UP2 ;  /* 0x00ff2806040075ea */ /* 0x0005e2000920010b */
[----:B------:R-:W-:Y:S01]  /*3b80*/  UPLOP3.LUT UP2, UPT, UPT, UPT, UPT, 0x80, 0x8 ;  /* 0x000000000008789c */ /* 0x000fe20003f4f070 */
[----:B------:R-:W-:Y:S01]  /*3b90*/  UMOV UR19, 0x40004040 ;  /* 0x4000404000137882 */ /* 0x000fe20000000000 */
[----:B------:R-:W-:Y:S01]  /*3ba0*/  UMOV UR17, 0x40004040 ;  /* 0x4000404000117882 */ /* 0x000fe20000000000 */
[----:B------:R2:W-:Y:S01]  /*3bb0*/  UTCIMMA.2CTA gdesc[UR18], gdesc[UR20], tmem[UR11], tmem[UR38], idesc[UR39], UPT ;  /* 0x00ff2614120075ea */ /* 0x0005e2000ba0010b */
[----:B------:R-:W-:Y:S01]  /*3bc0*/  UMOV UR15, 0x40004040 ;  /* 0x40004040000f7882 */ /* 0x000fe20000000000 */
[----:B------:R-:W-:Y:S01]  /*3bd0*/  UMOV UR13, 0x40004040 ;  /* 0x40004040000d7882 */ /* 0x000fe20000000000 */
[----:B------:R-:W-:Y:S01]  /*3be0*/  UMOV UR9, 0x40004040 ;  /* 0x4000404000097882 */ /* 0x000fe20000000000 */
[----:B------:R2:W-:Y:S01]  /*3bf0*/  UTCIMMA.2CTA gdesc[UR14], gdesc[UR16], tmem[UR11], tmem[UR36], idesc[UR37], UPT ;  /* 0x00ff24100e0075ea */ /* 0x0005e2000ba0010b */
[----:B------:R2:W-:Y:S01]  /*3c00*/  UTCIMMA.2CTA gdesc[UR8], gdesc[UR12], tmem[UR11], tmem[UR34], idesc[UR35], UPT ;  /* 0x00ff220c080075ea */ /* 0x0005e2000ba0010b */
[----:B------:R2:W-:Y:S01]  /*3c10*/  UTCBAR.2CTA.MULTICAST [UR25], URZ, UR28 ;  /* 0x000000ff190073e9 */ /* 0x0005e2000820081c */
[----:B------:R-:W-:Y:S01]  /*3c20*/  UMOV UR10, UR23 ;  /* 0x00000017000a7c82 */ /* 0x000fe20008000000 */
[----:B------:R-:W-:Y:S05]  /*3c30*/  BRA.U UP0, `(.L_x_72) ;  /* 0xfffffffd00507547 */ /* 0x000fea000b83ffff */
.L_x_69:
[----:B--2---:R-:W-:Y:S01]  /*3c40*/  UIADD3 UR4, UPT, UPT, UR31, 0xa0, URZ ;  /* 0x000000a01f047890 */ /* 0x004fe2000fffe0ff */
[----:B------:R-:W-:-:S08]  /*3c50*/  UMOV UR22, UR27 ;  /* 0x0000001b00167c82 */ /* 0x000fd00008000000 */
[----:B------:R2:W-:Y:S01]  /*3c60*/  UTCBAR.2CTA.MULTICAST [UR4], URZ, UR42 ;  /* 0x000000ff040073e9 */ /* 0x0005e2000820082a */
[----:B------:R-:W-:Y:S02]  /*3c70*/  NOP ;  /* 0x0000000000007918 */ /* 0x000fe40000000000 */
.L_x_67:
[----:B--2---:R-:W-:Y:S01]  /*3c80*/  UIADD3 UR4, UPT, UPT, UR32, 0x1, URZ ;  /* 0x0000000120047890 */ /* 0x004fe2000fffe0ff */
[----:B------:R-:W-:-:S03]  /*3c90*/  ISETP.NE.AND P0, PT, R8, 0x2, PT ;  /* 0x000000020800780c */ /* 0x000fc60003f05270 */
[----:B------:R-:W-:Y:S01]  /*3ca0*/  UISETP.NE.AND UP0, UPT, UR4, 0x2, UPT ;  /* 0x000000020400788c */ /* 0x000fe2000bf05270 */
[----:B-1----:R-:W-:Y:S02]  /*3cb0*/  SEL R0, RZ, 0x1, P0 ;  /* 0x00000001ff007807 */ /* 0x002fe40000000000 */
[----:B------:R-:W-:Y:S01]  /*3cc0*/  SEL R8, R8, RZ, P0 ;  /* 0x000000ff08087207 */ /* 0x000fe20000000000 */
[----:B------:R-:W-:Y:S01]  /*3cd0*/  USEL UR5, URZ, 0x1, UP0 ;  /* 0x00000001ff057887 */ /* 0x000fe20008000000 */
[----:B------:R-:W-:Y:S01]  /*3ce0*/  LOP3.LUT R3, R3, R0, RZ, 0x3c, !PT ;  /* 0x0000000003037212 */ /* 0x000fe200078e3cff */
[----:B------:R-:W-:-:S04]  /*3cf0*/  USEL UR32, UR4, URZ, UP0 ;  /* 0x000000ff04207287 */ /* 0x000fc80008000000 */
[----:B------:R-:W-:Y:S01]  /*3d00*/  LOP3.LUT R9, R9, UR5, RZ, 0x3c, !PT ;  /* 0x0000000509097c12 */ /* 0x000fe2000f8e3cff */
[----:B------:R-:W-:Y:S07]  /*3d10*/  @P1 BRA `(.L_x_73) ;  /* 0xfffffff800881947 */ /* 0x000fee000383ffff */
[----:B------:R-:W1:Y:S01]  /*3d20*/  S2UR UR8, SR_CgaCtaId ;  /* 0x00000000000879c3 */ /* 0x000e620000008800 */
[----:B------:R-:W-:Y:S01]  /*3d30*/  ELECT P0, URZ, PT ;  /* 0x0000000000ff782f */ /* 0x000fe20003800000 */
[----:B------:R-:W-:Y:S01]  /*3d40*/  HFMA2 R0, -RZ, RZ, 0, 5.9604644775390625e-08 ;  /* 0x00000001ff007431 */ /* 0x000fe200000001ff */
[----:B------:R-:W-:-:S05]  /*3d50*/  UMOV UR4, 0x40 ;  /* 0x0000004000047882 */ /* 0x000fca0000000000 */
[----:B------:R-:W-:Y:S01]  /*3d60*/  UVIRTCOUNT.DEALLOC.SMPOOL 0x80 ;  /* 0x000000800000784c */ /* 0x000fe20000000000 */
[----:B------:R-:W-:Y:S02]  /*3d70*/  UISETP.NE.AND UP0, UPT, UR47, URZ, UPT ;  /* 0x000000ff2f00728c */ /* 0x000fe4000bf05270 */
[----:B-1----:R-:W-:-:S09]  /*3d80*/  ULEA UR8, UR8, UR4, 0x18 ;  /* 0x0000000408087291 */ /* 0x002fd2000f8ec0ff */
[----:B------:R1:W-:Y:S01]  /*3d90*/  @P0 STS.U8 [UR8+0x1c], R0 ;  /* 0x00001c00ff000988 */ /* 0x0003e20008000008 */
[----:B------:R-:W-:Y:S05]  /*3da0*/  BRA.U UP0, `(.L_x_74) ;  /* 0x0000000100587547 */ /* 0x000fea000b800000 */
[----:B------:R-:W-:Y:S01]  /*3db0*/  UIADD3 UR5, UPT, UPT, UR26, 0xb0, URZ ;  /* 0x000000b01a057890 */ /* 0x000fe2000fffe0ff */
[----:B------:R-:W-:-:S03]  /*3dc0*/  SHF.L.U32 R3, R9, 0x1f, RZ ;  /* 0x0000001f09037819 */ /* 0x000fc600000006ff */
[----:B------:R-:W-:-:S09]  /*3dd0*/  ULEA UR4, UR32, UR5, 0x3 ;  /* 0x0000000520047291 */ /* 0x000fd2000f8e18ff */
[----:B------:R-:W2:Y:S02]  /*3de0*/  SYNCS.PHASECHK.TRANS64.TRYWAIT P0, [UR4], R3 ;  /* 0x00000003ff0075a7 */ /* 0x000ea40008001104 */
[----:B--2---:R-:W-:Y:S05]  /*3df0*/  @!P0 BRA `(.L_x_75) ;  /* 0x00000084003c8947 */ /* 0x004fea0003800000 */
.L_x_161:
[----:B------:R-:W-:-:S04]  /*3e00*/  UIADD3 UR4, UPT, UPT, UR32, 0x1, URZ ;  /* 0x0000000120047890 */ /* 0x000fc8000fffe0ff */
[----:B------:R-:W-:-:S04]  /*3e10*/  UISETP.NE.AND UP1, UPT, UR4, 0x2, UPT ;  /* 0x000000020400788c */ /* 0x000fc8000bf25270 */
[----:B------:R-:W-:Y:S02]  /*3e20*/  USEL UR6, URZ, 0x1, UP1 ;  /* 0x00000001ff067887 */ /* 0x000fe40008800000 */
[----:B------:R-:W-:-:S04]  /*3e30*/  USEL UR4, UR4, URZ, UP1 ;  /* 0x000000ff04047287 */ /* 0x000fc80008800000 */
[----:B------:R-:W-:Y:S01]  /*3e40*/  ULEA UR4, UR4, UR5, 0x3 ;  /* 0x0000000504047291 */ /* 0x000fe2000f8e18ff */
[----:B-1----:R-:W-:-:S04]  /*3e50*/  LOP3.LUT R3, R9, UR6, RZ, 0x3c, !PT ;  /* 0x0000000609037c12 */ /* 0x002fc8000f8e3cff */
[----:B------:R-:W-:Y:S01]  /*3e60*/  SHF.L.U32 R3, R3, 0x1f, RZ ;  /* 0x0000001f03037819 */ /* 0x000fe200000006ff */
[----:B------:R-:W-:-:S04]  /*3e70*/  IMAD.U32 R0, RZ, RZ, UR4 ;  /* 0x00000004ff007e24 */ /* 0x000fc8000f8e00ff */
[----:B------:R1:W2:Y:S03]  /*3e80*/  SYNCS.PHASECHK.TRANS64.TRYWAIT P0, [R0+URZ], R3 ;  /* 0x00000003000075a7 */ /* 0x0002a600080011ff */
[----:B--2---:R-:W-:Y:S05]  /*3e90*/  @!P0 NANOSLEEP.SYNCS 0x989680 ;  /* 0x009896800000895d */ /* 0x004fea0003900000 */
[----:B------:R-:W2:Y:S02]  /*3ea0*/  @!P0 SYNCS.PHASECHK.TRANS64 P0, [R0+URZ], R3 ;  /* 0x00000003000085a7 */ /* 0x000ea400080010ff */
[----:B--2---:R-:W-:Y:S05]  /*3eb0*/  @P0 BRA `(.L_x_76) ;  /* 0x0000000000200947 */ /* 0x004fea0003800000 */
.L_x_77:
[----:B--2---:R2:W4:Y:S02]  /*3ec0*/  SYNCS.PHASECHK.TRANS64.TRYWAIT P0, [R0+URZ], R3 ;  /* 0x00000003000075a7 */ /* 0x00452400080011ff */
[----:B----4-:R-:W-:Y:S05]  /*3ed0*/  @!P0 NANOSLEEP.SYNCS 0x989680 ;  /* 0x009896800000895d */ /* 0x010fea0003900000 */
[----:B------:R-:W4:Y:S02]  /*3ee0*/  @!P0 SYNCS.PHASECHK.TRANS64 P0, [R0+URZ], R3 ;  /* 0x00000003000085a7 */ /* 0x000f2400080010ff */
[----:B----4-:R-:W-:Y:S05]  /*3ef0*/  @!P0 BRA `(.L_x_77) ;  /* 0xfffffffc00f08947 */ /* 0x010fea000383ffff */
[----:B------:R-:W-:Y:S05]  /*3f00*/  BRA `(.L_x_76) ;  /* 0x00000000000c7947 */ /* 0x000fea0003800000 */
.L_x_74:
[----:B------:R-:W-:-:S04]  /*3f10*/  UIADD3 UR4, UPT, UPT, UR26, 0xe0, URZ ;  /* 0x000000e01a047890 */ /* 0x000fc8000fffe0ff */
[----:B------:R-:W-:-:S09]  /*3f20*/  UPRMT UR4, UR48, 0x654, UR4 ;  /* 0x0000065430047896 */ /* 0x000fd20008000004 */
[----:B------:R-:W-:Y:S03]  /*3f30*/  SYNCS.ARRIVE.TRANS64.RED.A1T0 RZ, [UR4], RZ ;  /* 0x000000ffffff79a7 */ /* 0x000fe60008100404 */
.L_x_76:
[----:B-12---:R-:W-:Y:S01]  /*3f40*/  SHF.L.U32 R3, RZ, 0x1f, RZ ;  /* 0x0000001fff037819 */ /* 0x006fe200000006ff */
[----:B------:R-:W-:Y:S01]  /*3f50*/  UIADD3 UR4, UPT, UPT, UR26, 0xe0, URZ ;  /* 0x000000e01a047890 */ /* 0x000fe2000fffe0ff */
[----:B------:R-:W-:Y:S02]  /*3f60*/  PLOP3.LUT P0, PT, PT, PT, UP0, 0x80, 0x8 ;  /* 0x000000000008781c */ /* 0x000fe40003f0f008 */
[----:B------:R-:W1:Y:S02]  /*3f70*/  SYNCS.PHASECHK.TRANS64.TRYWAIT P1, [UR26+0xe0], R3 ;  /* 0x0000e003ff0075a7 */ /* 0x000e64000802111a */
[----:B-1----:R-:W-:Y:S09]  /*3f80*/  @!P1 BRA `(.L_x_78) ;  /* 0x0000008000f09947 */ /* 0x002ff20003800000 */
.L_x_163:
[----:B------:R-:W-:Y:S01]  /*3f90*/  @!UP0 UPRMT UR4, UR48, 0x654, UR4 ;  /* 0x0000065430048896 */ /* 0x000fe20008000004 */
[----:B------:R-:W-:Y:S01]  /*3fa0*/  UMOV UR5, 0xffff ;  /* 0x0000ffff00057882 */ /* 0x000fe20000000000 */
[----:B------:R-:W-:-:S07]  /*3fb0*/  UMOV UR6, 0x1 ;  /* 0x0000000100067882 */ /* 0x000fce0000000000 */
[----:B------:R-:W-:Y:S01]  /*3fc0*/  @!P0 SYNCS.ARRIVE.TRANS64.RED.A1T0 RZ, [UR4], RZ ;  /* 0x000000ffffff89a7 */ /* 0x000fe20008100404 */
[----:B------:R-:W-:Y:S01]  /*3fd0*/  NOP ;  /* 0x0000000000007918 */ /* 0x000fe20000000000 */
[----:B-1----:R-:W1:Y:S01]  /*3fe0*/  LDS R0, [UR8+0x14] ;  /* 0x00001408ff007984 */ /* 0x002e620008000800 */
[----:B------:R-:W-:-:S04]  /*3ff0*/  ULOP3.LUT UR4, UR44, 0xffff, URZ, 0xc0, !UPT ;  /* 0x0000ffff2c047892 */ /* 0x000fc8000f8ec0ff */
[----:B------:R-:W-:-:S04]  /*4000*/  USHF.R.U32.HI UR4, URZ, 0x5, UR4 ;  /* 0x00000005ff047899 */ /* 0x000fc80008011604 */
[----:B------:R-:W-:Y:S02]  /*4010*/  USHF.L.U32 UR5, UR5, UR4, URZ ;  /* 0x0000000405057299 */ /* 0x000fe400080006ff */
[----:B------:R-:W-:-:S04]  /*4020*/  USHF.L.U32 UR4, UR6, UR4, URZ ;  /* 0x0000000406047299 */ /* 0x000fc800080006ff */
[----:B-1----:R-:W-:-:S04]  /*4030*/  LOP3.LUT R0, R0, UR5, RZ, 0xc0, !PT ;  /* 0x0000000500007c12 */ /* 0x002fc8000f8ec0ff */
[----:B------:R-:W-:-:S13]  /*4040*/  ISETP.NE.AND P0, PT, R0, UR5, PT ;  /* 0x0000000500007c0c */ /* 0x000fda000bf05270 */
[----:B------:R-:W-:Y:S05]  /*4050*/  @P0 BRA `(.L_x_79) ;  /* 0x0000000000580947 */ /* 0x000fea0003800000 */
[----:B------:R-:W1:Y:S02]  /*4060*/  LDS R0, [UR8+0x18] ;  /* 0x00001808ff007984 */ /* 0x000e640008000800 */
[----:B-1----:R-:W-:-:S04]  /*4070*/  LOP3.LUT R0, R0, UR4, RZ, 0xc0, !PT ;  /* 0x0000000400007c12 */ /* 0x002fc8000f8ec0ff */
[----:B------:R-:W-:-:S13]  /*4080*/  ISETP.NE.AND P0, PT, R0, UR4, PT ;  /* 0x0000000400007c0c */ /* 0x000fda000bf05270 */
[----:B------:R-:W-:Y:S05]  /*4090*/  @P0 BRA `(.L_x_80) ;  /* 0x00000000003c0947 */ /* 0x000fea0003800000 */
[----:B------:R-:W1:Y:S01]  /*40a0*/  S2R R2, SR_LANEID ;  /* 0x0000000000027919 */ /* 0x000e620000000000 */
[----:B------:R-:W-:Y:S01]  /*40b0*/  ULOP3.LUT UR5, URZ, UR5, URZ, 0x33, !UPT ;  /* 0x00000005ff057292 */ /* 0x000fe2000f8e33ff */
[----:B------:R-:W-:Y:S01]  /*40c0*/  LOP3.LUT R4, RZ, UR4, RZ, 0x33, !PT ;  /* 0x00000004ff047c12 */ /* 0x000fe2000f8e33ff */
[----:B------:R-:W-:Y:S02]  /*40d0*/  VOTEU.ANY UR4, UPT, PT ;  /* 0x0000000000047886 */ /* 0x000fe400038e0100 */
[----:B------:R-:W-:Y:S01]  /*40e0*/  UFLO.U32 UR4, UR4 ;  /* 0x00000004000472bd */ /* 0x000fe200080e0000 */
[----:B------:R-:W2:Y:S01]  /*40f0*/  REDUX UR6, R4 ;  /* 0x00000000040673c4 */ /* 0x000ea20000000000 */
[----:B------:R-:W-:-:S06]  /*4100*/  IMAD.U32 R0, RZ, RZ, UR5 ;  /* 0x00000005ff007e24 */ /* 0x000fcc000f8e00ff */
[----:B------:R4:W-:Y:S01]  /*4110*/  UTCATOMSWS.AND URZ, UR5 ;  /* 0x0000000500ff79e3 */ /* 0x0009e20008000000 */
[----:B------:R-:W3:Y:S01]  /*4120*/  REDUX UR7, R0 ;  /* 0x00000000000773c4 */ /* 0x000ee20000000000 */
[----:B-1----:R-:W-:Y:S01]  /*4130*/  ISETP.EQ.U32.AND P0, PT, R2, UR4, PT ;  /* 0x0000000402007c0c */ /* 0x002fe2000bf02070 */
[----:B--2---:R-:W-:Y:S01]  /*4140*/  IMAD.U32 R2, RZ, RZ, UR6 ;  /* 0x00000006ff027e24 */ /* 0x004fe2000f8e00ff */
[----:B---3--:R-:W-:-:S11]  /*4150*/  MOV R3, UR7 ;  /* 0x0000000700037c02 */ /* 0x008fd60008000f00 */
[----:B------:R4:W-:Y:S04]  /*4160*/  @P0 ATOMS.AND RZ, [UR8+0x14], R3 ;  /* 0x00001403ffff098c */ /* 0x0009e8000a800008 */
[----:B------:R4:W-:Y:S01]  /*4170*/  @P0 ATOMS.AND RZ, [UR8+0x18], R2 ;  /* 0x00001802ffff098c */ /* 0x0009e2000a800008 */
[----:B------:R-:W-:Y:S05]  /*4180*/  BRA `(.L_x_81) ;  /* 0x0000000000147947 */ /* 0x000fea0003800000 */
.L_x_80:
[----:B------:R-:W-:Y:S02]  /*4190*/  MOV R2, 0x41b0 ;  /* 0x000041b000027802 */ /* 0x000fe40000000f00 */
[----:B---3-5:R-:W-:Y:S05]  /*41a0*/  CALL.REL.NOINC `($__internal_0_$__cuda_sm10x_tcgen05_guardrail_trap_col_being_dealloced_not_returned_by_alloc) ;  /* 0x0000008400cc7944 */ /* 0x028fea0003c00000 */
[----:B------:R-:W-:Y:S05]  /*41b0*/  BRA `(.L_x_81) ;  /* 0x0000000000087947 */ /* 0x000fea0003800000 */
.L_x_79:
[----:B------:R-:W-:Y:S02]  /*41c0*/  MOV R2, 0x41e0 ;  /* 0x000041e000027802 */ /* 0x000fe40000000f00 */
[----:B---3-5:R-:W-:Y:S05]  /*41d0*/  CALL.REL.NOINC `($__internal_2_$__cuda_sm10x_tcgen05_guardrail_trap_unallocated_columns_being_dealloced) ;  /* 0x0000008400d87944 */ /* 0x028fea0003c00000 */
.L_x_81:
[----:B------:R-:W-:Y:S01]  /*41e0*/  NOP ;  /* 0x0000000000007918 */ /* 0x000fe20000000000 */
[----:B----4-:R-:W-:Y:S05]  /*41f0*/  EXIT ;  /* 0x000000000000794d */ /* 0x010fea0003800000 */
.L_x_54:
[----:B------:R-:W-:-:S09]  /*4200*/  UISETP.NE.OR UP0, UPT, UR17, 0x3, !UP3 ;  /* 0x000000031100788c */ /* 0x000fd2000df05670 */
[----:B------:R-:W-:Y:S05]  /*4210*/  BRA.U UP0, `(.L_x_82) ;  /* 0x0000001100587547 */ /* 0x000fea000b800000 */
[----:B------:R-:W1:Y:S01]  /*4220*/  LDCU UR31, c[0x0][0x370] ;  /* 0x00006e00ff1f77ac */ /* 0x000e620008000800 */
[----:B------:R-:W2:Y:S01]  /*4230*/  LDC.64 R16, c[0x0][0x348] ;  /* 0x0000d200ff107b82 */ /* 0x000ea20000000a00 */
[----:B------:R-:W-:Y:S02]  /*4240*/  HFMA2 R13, -RZ, RZ, 0, 0 ;  /* 0x00000000ff0d7431 */ /* 0x000fe400000001ff */
[----:B------:R-:W-:Y:S01]  /*4250*/  IMAD.MOV.U32 R15, RZ, RZ, 0x1 ;  /* 0x00000001ff0f7424 */ /* 0x000fe200078e00ff */
[----:B------:R-:W1:Y:S01]  /*4260*/  LDCU.128 UR48, c[0x0][0xb10] ;  /* 0x00016200ff3077ac */ /* 0x000e620008000c00 */
[----:B------:R-:W-:Y:S01]  /*4270*/  IMAD.MOV.U32 R14, RZ, RZ, RZ ;  /* 0x000000ffff0e7224 */ /* 0x000fe200078e00ff */
[----:B------:R-:W-:Y:S01]  /*4280*/  MOV R7, 0x2000 ;  /* 0x0000200000077802 */ /* 0x000fe20000000f00 */
[----:B------:R-:W3:Y:S01]  /*4290*/  LDCU UR30, c[0x0][0x374] ;  /* 0x00006e80ff1e77ac */ /* 0x000ee20008000800 */
[----:B------:R-:W4:Y:S01]  /*42a0*/  LDC.64 R2, c[0x0][0x888] ;  /* 0x00022200ff027b82 */ /* 0x000f220000000a00 */
[----:B------:R-:W3:Y:S01]  /*42b0*/  LDCU UR15, c[0x0][0xb0c] ;  /* 0x00016180ff0f77ac */ /* 0x000ee20008000800 */
[----:B------:R-:W2:Y:S06]  /*42c0*/  LDCU UR40, c[0x0][0xb20] ;  /* 0x00016400ff2877ac */ /* 0x000eac0008000800 */
[----:B------:R-:W4:Y:S01]  /*42d0*/  LDC.64 R4, c[0x0][0x890] ;  /* 0x00022400ff047b82 */ /* 0x000f220000000a00 */
[----:B------:R-:W2:Y:S01]  /*42e0*/  LDCU UR4, c[0x0][0xb30] ;  /* 0x00016600ff0477ac */ /* 0x000ea20008000800 */
[----:B------:R-:W-:Y:S01]  /*42f0*/  UMOV UR21, 0x400 ;  /* 0x0000040000157882 */ /* 0x000fe20000000000 */
[----:B-1----:R-:W-:-:S02]  /*4300*/  UIMAD.WIDE.U32 UR6, UR31, UR48, URZ ;  /* 0x000000301f0672a5 */ /* 0x002fc4000f8e00ff */
[----:B---3--:R-:W-:Y:S02]  /*4310*/  UIMAD.WIDE.U32 UR8, UR30, UR51, URZ ;  /* 0x000000331e0872a5 */ /* 0x008fe4000f8e00ff */
[----:B------:R-:W-:Y:S02]  /*4320*/  ULEA UR21, UR45, UR21, 0x18 ;  /* 0x000000152d157291 */ /* 0x000fe4000f8ec0ff */
[----:B------:R-:W-:Y:S02]  /*4330*/  UPLOP3.LUT UP3, UPT, UPT, UPT, UPT, 0x40, 0x4 ;  /* 0x000000000004789c */ /* 0x000fe40003f6e870 */
[----:B------:R-:W-:Y:S01]  /*4340*/  UIADD3 UR37, UPT, UPT, UR21, 0x48, URZ ;  /* 0x0000004815257890 */ /* 0x000fe2000fffe0ff */
[----:B------:R-:W-:Y:S01]  /*4350*/  UMOV UR6, UR7 ;  /* 0x0000000700067c82 */ /* 0x000fe20008000000 */
[----:B------:R-:W-:Y:S01]  /*4360*/  UMOV UR38, UR9 ;  /* 0x0000000900267c82 */ /* 0x000fe20008000000 */
[----:B------:R-:W-:Y:S02]  /*4370*/  UISETP.GE.AND UP0, UPT, UR42, 0x1, UPT ;  /* 0x000000012a00788c */ /* 0x000fe4000bf06270 */
[----:B------:R-:W-:Y:S01]  /*4380*/  UISETP.NE.AND UP4, UPT, UR42, 0x1, UPT ;  /* 0x000000012a00788c */ /* 0x000fe2000bf85270 */
[----:B------:R-:W1:Y:S01]  /*4390*/  LDCU.64 UR22, c[0x0][0xb28] ;  /* 0x00016500ff1677ac */ /* 0x000e620008000a00 */
[----:B------:R-:W-:-:S02]  /*43a0*/  UISETP.NE.AND UP6, UPT, UR15, 0x1, UPT ;  /* 0x000000010f00788c */ /* 0x000fc4000bfc5270 */
[----:B------:R-:W-:Y:S02]  /*43b0*/  UISETP.NE.AND UP5, UPT, UR50, 0x1, UPT ;  /* 0x000000013200788c */ /* 0x000fe4000bfa5270 */
[----:B------:R-:W-:Y:S02]  /*43c0*/  UIADD3 UR33, UPT, UPT, UR21, 0x30, URZ ;  /* 0x0000003015217890 */ /* 0x000fe4000fffe0ff */
[----:B------:R-:W-:Y:S02]  /*43d0*/  UIADD3 UR25, UPT, UPT, UR21, 0x38, URZ ;  /* 0x0000003815197890 */ /* 0x000fe4000fffe0ff */
[----:B------:R-:W-:Y:S02]  /*43e0*/  UIADD3 UR17, UPT, UPT, UR21, 0x40, URZ ;  /* 0x0000004015117890 */ /* 0x000fe4000fffe0ff */
[----:B------:R-:W-:Y:S02]  /*43f0*/  UPRMT UR37, UR45, 0x654, UR37 ;  /* 0x000006542d257896 */ /* 0x000fe40008000025 */
[----:B------:R-:W-:-:S02]  /*4400*/  USHF.R.U32.HI UR39, URZ, UR49, UR6 ;  /* 0x00000031ff277299 */ /* 0x000fc40008011606 */
[----:B--2---:R-:W-:Y:S02]  /*4410*/  USHF.R.U32.HI UR38, URZ, UR40, UR38 ;  /* 0x00000028ff267299 */ /* 0x004fe40008011626 */
[----:B------:R-:W-:-:S11]  /*4420*/  UISETP.NE.AND UP2, UPT, UR4, 0x1, UPT ;  /* 0x000000010400788c */ /* 0x000fd6000bf45270 */
.L_x_93:
[C---:B------:R-:W-:Y:S02]  /*4430*/  LEA R12, R14.reuse, UR21, 0x3 ;  /* 0x000000150e0c7c11 */ /* 0x040fe4000f8e18ff */
[----:B------:R-:W-:Y:S02]  /*4440*/  SHF.L.U32 R9, R13, 0x1f, RZ ;  /* 0x0000001f0d097819 */ /* 0x000fe400000006ff */
[----:B------:R-:W-:Y:S02]  /*4450*/  LEA R10, R14, UR21, 0x4 ;  /* 0x000000150e0a7c11 */ /* 0x000fe4000f8e20ff */
[----:B--2---:R-:W2:Y:S02]  /*4460*/  SYNCS.PHASECHK.TRANS64.TRYWAIT P0, [R12+URZ+0x80], R9 ;  /* 0x000080090c0075a7 */ /* 0x004ea400080011ff */
[----:B--2---:R-:W-:Y:S05]  /*4470*/  @!P0 BRA `(.L_x_83) ;  /* 0x0000007c00cc8947 */ /* 0x004fea0003800000 */
.L_x_164:
[----:B--2---:R-:W2:Y:S01]  /*4480*/  LDS.128 R8, [R10+0xf0] ;  /* 0x0000f0000a087984 */ /* 0x004ea20000000c00 */
[----:B------:R-:W-:Y:S01]  /*4490*/  UISETP.GE.AND UP0, UPT, UR42, 0x1, UPT ;  /* 0x000000012a00788c */ /* 0x000fe2000bf06270 */
[----:B------:R-:W-:Y:S01]  /*44a0*/  @!PT LDS RZ, [RZ] ;  /* 0x00000000fffff984 */ /* 0x000fe20000000800 */
[----:B------:R-:W-:Y:S01]  /*44b0*/  @!PT LDS RZ, [RZ] ;  /* 0x00000000fffff984 */ /* 0x000fe20000000800 */
[----:B------:R-:W-:Y:S01]  /*44c0*/  @!PT LDS RZ, [RZ] ;  /* 0x00000000fffff984 */ /* 0x000fe20000000800 */
[----:B------:R-:W-:Y:S01]  /*44d0*/  @!PT LDS RZ, [RZ] ;  /* 0x00000000fffff984 */ /* 0x000fe20000000800 */
[----:B------:R3:W-:Y:S06]  /*44e0*/  MEMBAR.ALL.CTA ;  /* 0x0000000000007992 */ /* 0x0007ec0000008000 */
[----:B---3--:R-:W3:Y:S01]  /*44f0*/  FENCE.VIEW.ASYNC.S ;  /* 0x00000000000073c6 */ /* 0x008ee20000000000 */
[----:B--2---:R-:W-:Y:S11]  /*4500*/  LOP3.LUT P0, RZ, R10, 0x1, RZ, 0xc0, !PT ;  /* 0x000000010aff7812 */ /* 0x004ff6000780c0ff */
[----:B------:R-:W-:Y:S02]  /*4510*/  @!UPT UIADD3 URZ, UPT, UPT, URZ, URZ, URZ ;  /* 0x000000fffffff290 */ /* 0x000fe4000fffe0ff */
[----:B---3--:R-:W-:Y:S01]  /*4520*/  VOTEU.ANY UP1, P0 ;  /* 0x0000000000ff7886 */ /* 0x008fe20000020100 */
[----:B------:R-:W-:Y:S11]  /*4530*/  PLOP3.LUT P0, PT, PT, PT, UP1, 0x80, 0x8 ;  /* 0x000000000008781c */ /* 0x000ff60003f0f018 */
[----:B------:R-:W-:Y:S02]  /*4540*/  @!UPT UIADD3 URZ, UPT, UPT, URZ, URZ, URZ ;  /* 0x000000fffffff290 */ /* 0x000fe4000fffe0ff */
[----:B------:R-:W-:Y:S02]  /*4550*/  @P0 SHF.R.U32.HI R0, RZ, 0x10, R9 ;  /* 0x00000010ff000819 */ /* 0x000fe40000011609 */
[----:B------:R-:W-:Y:S02]  /*4560*/  @P0 MOV R6, R8 ;  /* 0x0000000800060202 */ /* 0x000fe40000000f00 */
[----:B------:R-:W-:Y:S01]  /*4570*/  @P0 R2UR UR4, R0 ;  /* 0x00000000000402ca */ /* 0x000fe200000e0000 */
[----:B------:R-:W-:Y:S01]  /*4580*/  VIADD R0, R12, 0x90 ;  /* 0x000000900c007836 */ /* 0x000fe20000000000 */
[----:B------:R-:W-:Y:S02]  /*4590*/  @P0 LOP3.LUT R8, R9, 0xffff, RZ, 0xc0, !PT ;  /* 0x0000ffff09080812 */ /* 0x000fe400078ec0ff */
[----:B------:R-:W-:Y:S02]  /*45a0*/  @P0 R2UR UR6, R6 ;  /* 0x00000000060602ca */ /* 0x000fe400000e0000 */
[----:B------:R-:W-:Y:S02]  /*45b0*/  PRMT R0, RZ, 0x654, R0 ;  /* 0x00000654ff007816 */ /* 0x000fe40000000000 */
[----:B------:R-:W-:Y:S02]  /*45c0*/  @P0 R2UR UR5, R8 ;  /* 0x00000000080502ca */ /* 0x000fe400000e0000 */
[----:B------:R2:W-:Y:S03]  /*45d0*/  SYNCS.ARRIVE.TRANS64.RED.A1T0 RZ, [R0+URZ], RZ ;  /* 0x000000ff00ff79a7 */ /* 0x0005e600081004ff */
[----:B------:R-:W-:Y:S04]  /*45e0*/  @UP1 UMOV UR29, UR4 ;  /* 0x00000004001d1c82 */ /* 0x000fe80008000000 */
[----:B------:R-:W-:Y:S04]  /*45f0*/  @UP1 UMOV UR14, UR6 ;  /* 0x00000006000e1c82 */ /* 0x000fe80008000000 */
[----:B------:R-:W-:Y:S01]  /*4600*/  @UP1 UMOV UR13, UR5 ;  /* 0x00000005000d1c82 */ /* 0x000fe20008000000 */
[----:B------:R-:W-:Y:S05]  /*4610*/  BRA.U !UP0, `(.L_x_84) ;  /* 0x0000000108a47547 */ /* 0x000fea000b800000 */
[----:B------:R-:W-:Y:S02]  /*4620*/  UIMAD.WIDE.U32 UR18, UR13, UR51, URZ ;  /* 0x000000330d1272a5 */ /* 0x000fe4000f8e00ff */
[----:B------:R-:W-:Y:S02]  /*4630*/  UIMAD.WIDE.U32 UR26, UR14, UR48, URZ ;  /* 0x000000300e1a72a5 */ /* 0x000fe4000f8e00ff */
[----:B------:R-:W-:Y:S02]  /*4640*/  USEL UR4, UR30, UR38, !UP5 ;  /* 0x000000261e047287 */ /* 0x000fe4000e800000 */
[----:B------:R-:W-:Y:S02]  /*4650*/  USEL UR7, UR31, UR39, !UP6 ;  /* 0x000000271f077287 */ /* 0x000fe4000f000000 */
[----:B-1----:R-:W-:Y:S02]  /*4660*/  UIMAD.WIDE.U32 UR8, UR4, UR22, URZ ;  /* 0x00000016040872a5 */ /* 0x002fe4000f8e00ff */
[----:B------:R-:W-:Y:S01]  /*4670*/  UIMAD.WIDE.U32 UR10, UR7, UR22, URZ ;  /* 0x00000016070a72a5 */ /* 0x000fe2000f8e00ff */
[----:B------:R-:W-:Y:S02]  /*4680*/  UMOV UR5, UR19 ;  /* 0x0000001300057c82 */ /* 0x000fe40008000000 */
[----:B------:R-:W-:Y:S03]  /*4690*/  USHF.R.U32.HI UR6, URZ, UR40, UR5 ;  /* 0x00000028ff067299 */ /* 0x000fe60008011605 */
[----:B------:R-:W-:Y:S01]  /*46a0*/  UMOV UR5, UR27 ;  /* 0x0000001b00057c82 */ /* 0x000fe20008000000 */
[----:B------:R-:W-:Y:S02]  /*46b0*/  USEL UR6, UR13, UR6, !UP5 ;  /* 0x000000060d067287 */ /* 0x000fe4000e800000 */
[----:B------:R-:W-:Y:S03]  /*46c0*/  USHF.R.U32.HI UR12, URZ, UR49, UR5 ;  /* 0x00000031ff0c7299 */ /* 0x000fe60008011605 */
[----:B------:R-:W-:Y:S02]  /*46d0*/  UMOV UR5, UR9 ;  /* 0x0000000900057c82 */ /* 0x000fe40008000000 */
[----:B------:R-:W-:Y:S03]  /*46e0*/  @UP4 USHF.R.U32.HI UR4, URZ, UR23, UR5 ;  /* 0x00000017ff044299 */ /* 0x000fe60008011605 */
[----:B------:R-:W-:Y:S01]  /*46f0*/  UMOV UR5, UR11 ;  /* 0x0000000b00057c82 */ /* 0x000fe20008000000 */
[----:B------:R-:W-:Y:S02]  /*4700*/  UIMAD UR4, UR42, UR4, URZ ;  /* 0x000000042a0472a4 */ /* 0x000fe4000f8e02ff */
[----:B------:R-:W-:Y:S02]  /*4710*/  @UP4 USHF.R.U32.HI UR7, URZ, UR23, UR5 ;  /* 0x00000017ff074299 */ /* 0x000fe40008011605 */
[----:B------:R-:W-:Y:S02]  /*4720*/  UIMAD.WIDE.U32 UR10, UR6, UR22, URZ ;  /* 0x00000016060a72a5 */ /* 0x000fe4000f8e00ff */
[----:B------:R-:W-:Y:S02]  /*4730*/  USEL UR5, UR14, UR12, !UP6 ;  /* 0x0000000c0e057287 */ /* 0x000fe4000f000000 */
[----:B------:R-:W-:Y:S02]  /*4740*/  UIMAD UR8, UR42, UR7, URZ ;  /* 0x000000072a0872a4 */ /* 0x000fe4000f8e02ff */
[----:B------:R-:W-:Y:S03]  /*4750*/  UISETP.GE.AND UP0, UPT, UR6, UR4, UPT ;  /* 0x000000040600728c */ /* 0x000fe6000bf06270 */
[----:B------:R-:W-:Y:S01]  /*4760*/  UMOV UR4, UR11 ;  /* 0x0000000b00047c82 */ /* 0x000fe20008000000 */
[----:B------:R-:W-:Y:S02]  /*4770*/  UISETP.GE.OR UP0, UPT, UR5, UR8, UP0 ;  /* 0x000000080500728c */ /* 0x000fe40008706670 */
[----:B------:R-:W-:Y:S02]  /*4780*/  USHF.R.U32.HI UR4, URZ, UR23, UR4 ;  /* 0x00000017ff047299 */ /* 0x000fe40008011604 */
[----:B------:R-:W-:Y:S02]  /*4790*/  UIMAD.WIDE.U32 UR8, UR5, UR22, URZ ;  /* 0x00000016050872a5 */ /* 0x000fe4000f8e00ff */
[----:B------:R-:W-:Y:S04]  /*47a0*/  USEL UR10, UR6, UR4, !UP4 ;  /* 0x00000004060a7287 */ /* 0x000fe8000e000000 */
[----:B------:R-:W-:Y:S01]  /*47b0*/  UIADD3 UR11, UPT, UPT, -UR10, URZ, URZ ;  /* 0x000000ff0a0b7290 */ /* 0x000fe2000fffe1ff */
[----:B------:R-:W-:Y:S02]  /*47c0*/  @!UP0 UMOV UR4, UR9 ;  /* 0x0000000900048c82 */ /* 0x000fe40008000000 */
[----:B------:R-:W-:Y:S02]  /*47d0*/  @!UP0 USHF.R.U32.HI UR4, URZ, UR23, UR4 ;  /* 0x00000017ff048299 */ /* 0x000fe40008011604 */
[----:B------:R-:W-:Y:S02]  /*47e0*/  UIMAD UR8, UR42, UR11, UR6 ;  /* 0x0000000b2a0872a4 */ /* 0x000fe4000f8e0206 */
[----:B------:R-:W-:Y:S04]  /*47f0*/  @!UP0 USEL UR4, UR5, UR4, !UP4 ;  /* 0x0000000405048287 */ /* 0x000fe8000e000000 */
[----:B------:R-:W-:Y:S02]  /*4800*/  @!UP0 UIMAD UR8, UR7, UR8, UR4 ;  /* 0x00000008070882a4 */ /* 0x000fe4000f8e0204 */
[----:B------:R-:W-:Y:S02]  /*4810*/  @!UP0 UIADD3 UR9, UPT, UPT, UR10, -UR4, URZ ;  /* 0x800000040a098290 */ /* 0x000fe4000fffe0ff */
[----:B------:R-:W-:Y:S02]  /*4820*/  UIADD3 UR4, UPT, UPT, -UR5, URZ, URZ ;  /* 0x000000ff05047290 */ /* 0x000fe4000fffe1ff */
[----:B------:R-:W-:Y:S02]  /*4830*/  UIADD3 UR7, UPT, UPT, -UR6, URZ, URZ ;  /* 0x000000ff06077290 */ /* 0x000fe4000fffe1ff */
[----:B------:R-:W-:Y:S02]  /*4840*/  @!UP0 UIMAD UR6, UR9, UR42, UR5 ;  /* 0x0000002a090682a4 */ /* 0x000fe4000f8e0205 */
[----:B------:R-:W-:Y:S02]  /*4850*/  UIMAD UR14, UR15, UR4, UR14 ;  /* 0x000000040f0e72a4 */ /* 0x000fe4000f8e020e */
[----:B------:R-:W-:Y:S01]  /*4860*/  UIMAD UR13, UR50, UR7, UR13 ;  /* 0x00000007320d72a4 */ /* 0x000fe2000f8e020d */
[----:B------:R-:W-:Y:S02]  /*4870*/  @!UP0 UMOV UR5, UR8 ;  /* 0x0000000800058c82 */ /* 0x000fe40008000000 */
[----:B------:R-:W-:Y:S02]  /*4880*/  UIMAD UR14, UR5, UR15, UR14 ;  /* 0x0000000f050e72a4 */ /* 0x000fe4000f8e020e */
[----:B------:R-:W-:Y:S11]  /*4890*/  UIMAD UR13, UR6, UR50, UR13 ;  /* 0x00000032060d72a4 */ /* 0x000ff6000f8e020d */
[----:B------:R-:W-:Y:S01]  /*48a0*/  @!UPT UIADD3 URZ, UPT, UPT, URZ, URZ, URZ ;  /* 0x000000fffffff290 */ /* 0x000fe2000fffe0ff */
.L_x_84:
[----:B------:R-:W3:Y:S01]  /*48b0*/  @!UP2 LDCU.128 UR8, c[0x0][0xb10] ;  /* 0x00016200ff08a7ac */ /* 0x000ee20008000c00 */
[C---:B----4-:R-:W-:Y:S02]  /*48c0*/  ISETP.NE.U32.AND P1, PT, R4.reuse, RZ, PT ;  /* 0x000000ff0400720c */ /* 0x050fe40003f25070 */
[----:B------:R-:W-:Y:S02]  /*48d0*/  ISETP.NE.U32.AND P0, PT, R4, RZ, PT ;  /* 0x000000ff0400720c */ /* 0x000fe40003f05070 */
[C---:B------:R-:W-:Y:S02]  /*48e0*/  ISETP.NE.AND.EX P1, PT, R5.reuse, RZ, PT, P1 ;  /* 0x000000ff0500720c */ /* 0x040fe40003f25310 */
[----:B------:R-:W-:Y:S01]  /*48f0*/  ISETP.NE.AND.EX P0, PT, R5, RZ, PT, P0 ;  /* 0x000000ff0500720c */ /* 0x000fe20003f05300 */
[----:B------:R-:W4:Y:S01]  /*4900*/  @!UP2 LDCU UR5, c[0x0][0xb0c] ;  /* 0x00016180ff05a7ac */ /* 0x000f220008000800 */
[----:B------:R-:W-:Y:S01]  /*4910*/  SHF.L.U32 R9, R15, 0x1f, RZ ;  /* 0x0000001f0f097819 */ /* 0x000fe200000006ff */
[----:B------:R-:W-:Y:S02]  /*4920*/  USHF.L.U32 UR35, UR16, 0x7, URZ ;  /* 0x0000000710237899 */ /* 0x000fe400080006ff */
[----:B------:R-:W-:Y:S02]  /*4930*/  USHF.L.U32 UR34, UR20, 0x8, URZ ;  /* 0x0000000814227899 */ /* 0x000fe400080006ff */
[----:B---3--:R-:W-:Y:S07]  /*4940*/  UIMAD.WIDE.U32 UR6, UR14, UR8, URZ ;  /* 0x000000080e0672a5 */ /* 0x008fee000f8e00ff */
[----:B------:R-:W-:Y:S01]  /*4950*/  @!UP2 UMOV UR4, UR7 ;  /* 0x000000070004ac82 */ /* 0x000fe20008000000 */
[----:B----4-:R-:W-:Y:S02]  /*4960*/  @!UP2 UISETP.NE.AND UP0, UPT, UR5, 0x1, UPT ;  /* 0x000000010500a88c */ /* 0x010fe4000bf05270 */
[----:B------:R-:W-:Y:S02]  /*4970*/  @!UP2 USHF.R.U32.HI UR4, URZ, UR9, UR4 ;  /* 0x00000009ff04a299 */ /* 0x000fe40008011604 */
[----:B------:R-:W-:Y:S02]  /*4980*/  UIMAD.WIDE.U32 UR6, UR13, UR11, URZ ;  /* 0x0000000b0d0672a5 */ /* 0x000fe4000f8e00ff */
[----:B------:R-:W-:Y:S02]  /*4990*/  @!UP2 USEL UR8, UR14, UR4, !UP0 ;  /* 0x000000040e08a287 */ /* 0x000fe4000c000000 */
[----:B------:R-:W-:Y:S03]  /*49a0*/  @!UP2 UISETP.NE.AND UP0, UPT, UR10, 0x1, UPT ;  /* 0x000000010a00a88c */ /* 0x000fe6000bf05270 */
[----:B------:R-:W-:Y:S02]  /*49b0*/  @!UP2 UMOV UR6, UR7 ;  /* 0x000000070006ac82 */ /* 0x000fe40008000000 */
[----:B------:R-:W3:Y:S02]  /*49c0*/  @!UP2 LDCU UR4, c[0x0][0xb20] ;  /* 0x00016400ff04a7ac */ /* 0x000ee40008000800 */
[----:B---3--:R-:W-:Y:S04]  /*49d0*/  @!UP2 USHF.R.U32.HI UR6, URZ, UR4, UR6 ;  /* 0x00000004ff06a299 */ /* 0x008fe80008011606 */
[----:B------:R-:W-:Y:S04]  /*49e0*/  @!UP2 USEL UR6, UR13, UR6, !UP0 ;  /* 0x000000060d06a287 */ /* 0x000fe8000c000000 */
[----:B------:R-:W-:Y:S02]  /*49f0*/  @!UP2 UIADD3 UR4, UPT, UPT, -UR8, UR6, URZ ;  /* 0x000000060804a290 */ /* 0x000fe4000fffe1ff */
[----:B------:R-:W-:Y:S02]  /*4a00*/  @!UP2 UIADD3 UR6, UPT, UPT, UR8, -UR6, URZ ;  /* 0x800000060806a290 */ /* 0x000fe4000fffe0ff */
[----:B------:R-:W-:Y:S02]  /*4a10*/  @!UP2 UIMAD UR14, UR4, UR5, UR14 ;  /* 0x00000005040ea2a4 */ /* 0x000fe4000f8e020e */
[----:B------:R-:W-:Y:S01]  /*4a20*/  @!UP2 UIMAD UR13, UR6, UR10, UR13 ;  /* 0x0000000a060da2a4 */ /* 0x000fe2000f8e020d */
[----:B------:R-:W-:Y:S11]  /*4a30*/  BRA.U UP3, `(.L_x_85) ;  /* 0x0000000103107547 */ /* 0x000ff6000b800000 */
[----:B--2---:R-:W-:Y:S04]  /*4a40*/  MOV R0, UR41 ;  /* 0x0000002900007c02 */ /* 0x004fe80008000f00 */
[----:B------:R-:W-:Y:S04]  /*4a50*/  SHF.L.U32 R11, R0, 0x1f, RZ ;  /* 0x0000001f000b7819 */ /* 0x000fe800000006ff */
[----:B------:R-:W2:Y:S02]  /*4a60*/  SYNCS.PHASECHK.TRANS64.TRYWAIT P2, [UR21+0x78], R11 ;  /* 0x0000780bff0075a7 */ /* 0x000ea40008041115 */
[----:B--2---:R-:W-:Y:S05]  /*4a70*/  @!P2 BRA `(.L_x_86) ;  /* 0x000000780060a947 */ /* 0x004fea0003800000 */
.L_x_85:
[----:B------:R-:W-:Y:S05]  /*4a80*/  @!P1 BRA `(.L_x_87) ;  /* 0x0000000000309947 */ /* 0x000fea0003800000 */
[----:B------:R-:W-:Y:S01]  /*4a90*/  ISETP.NE.U32.AND P1, PT, R2, RZ, PT ;  /* 0x000000ff0200720c */ /* 0x000fe20003f25070 */
[----:B------:R-:W3:Y:S01]  /*4aa0*/  LDCU.64 UR4, c[0x0][0x358] ;  /* 0x00006b00ff0477ac */ /* 0x000ee20008000a00 */
[----:B------:R-:W-:Y:S02]  /*4ab0*/  IMAD.MOV.U32 R140, RZ, RZ, 0x1 ;  /* 0x00000001ff8c7424 */ /* 0x000fe400078e00ff */
[----:B------:R-:W-:Y:S11]  /*4ac0*/  ISETP.NE.AND.EX P1, PT, R3, RZ, PT, P1 ;  /* 0x000000ff0300720c */ /* 0x000ff60003f25310 */
[----:B------:R-:W-:Y:S02]  /*4ad0*/  @!UPT UIADD3 URZ, UPT, UPT, URZ, URZ, URZ ;  /* 0x000000fffffff290 */ /* 0x000fe4000fffe0ff */
[----:B--2---:R-:W2:Y:S01]  /*4ae0*/  @P1 LDC.64 R10, c[0x0][0x888] ;  /* 0x00022200ff0a1b82 */ /* 0x004ea20000000a00 */
[----:B------:R-:W-:Y:S04]  /*4af0*/  @P1 IMAD R0, R4, UR36, RZ ;  /* 0x0000002404001c24 */ /* 0x000fe8000f8e02ff */
[----:B--2---:R-:W-:Y:S04]  /*4b00*/  @P1 IMAD.WIDE R10, R0, 0x4, R10 ;  /* 0x00000004000a1825 */ /* 0x004fe800078e020a */
[----:B------:R-:W-:Y:S01]  /*4b10*/  HFMA2 R0, -RZ, RZ, 0, 5.9604644775390625e-08 ;  /* 0x00000001ff007431 */ /* 0x000fe200000001ff */
[----:B---3-5:R3:W5:Y:S04]  /*4b20*/  @P1 LDG.E R72, desc[UR4][R10.64] ;  /* 0x000000040a481981 */ /* 0x028768000c1e1900 */
[----:B------:R-:W-:Y:S01]  /*4b30*/  @!P1 PRMT R140, R0, 0x7610, R140 ;  /* 0x00007610008c9816 */ /* 0x000fe2000000008c */
[----:B---3--:R-:W4:Y:S06]  /*4b40*/  @!P1 LDC R72, c[0x0][0x880] ;  /* 0x00022000ff489b82 */ /* 0x008f2c0000000800 */
.L_x_87:
[----:B----45:R-:W-:Y:S01]  /*4b50*/  @!P0 ISETP.EQ.AND P1, PT, R72, RZ, PT ;  /* 0x000000ff4800820c */ /* 0x030fe20003f22270 */
[----:B------:R-:W-:Y:S01]  /*4b60*/  @!UPT UIADD3 URZ, UPT, UPT, URZ, URZ, URZ ;  /* 0x000000fffffff290 */ /* 0x000fe2000fffe0ff */
[----:B------:R-:W-:Y:S11]  /*4b70*/  @!P0 BRA `(.L_x_88) ;  /* 0x0000000000188947 */ /* 0x000ff60003800000 */
[----:B------:R-:W-:Y:S02]  /*4b80*/  LOP3.LUT P0, RZ, R140, 0xff, RZ, 0xc0, !PT ;  /* 0x000000ff8cff7812 */ /* 0x000fe4000780c0ff */
[----:B------:R-:W-:Y:S04]  /*4b90*/  ISETP.NE.U32.AND P1, PT, R2, RZ, PT ;  /* 0x000000ff0200720c */ /* 0x000fe80003f25070 */
[----:B------:R-:W-:Y:S04]  /*4ba0*/  ISETP.NE.AND.EX P1, PT, R3, RZ, PT, P1 ;  /* 0x000000ff0300720c */ /* 0x000fe80003f25310 */
[----:B------:R-:W-:Y:S03]  /*4bb0*/  PLOP3.LUT P1, PT, P1, PT, PT, 0x8, 0x80 ;  /* 0x000000000080781c */ /* 0x000fe60000f2e170 */
[----:B------:R-:W-:Y:S11]  /*4bc0*/  @P0 ISETP.EQ.AND P1, PT, R72, RZ, PT ;  /* 0x000000ff4800020c */ /* 0x000ff60003f22270 */
[----:B------:R-:W-:Y:S02]  /*4bd0*/  @!UPT UIADD3 URZ, UPT, UPT, URZ, URZ, URZ ;  /* 0x000000fffffff290 */ /* 0x000fe4000fffe0ff */
.L_x_88:
[----:B------:R-:W3:Y:S01]  /*4be0*/  SYNCS.PHASECHK.TRANS64.TRYWAIT P2, [UR21+0x50], R9 ;  /* 0x00005009ff0075a7 */ /* 0x000ee20008041115 */
[----:B------:R-:W-:Y:S04]  /*4bf0*/  ELECT P0, URZ, PT ;  /* 0x0000000000ff782f */ /* 0x000fe80003800000 */
[----:B------:R-:W-:Y:S11]  /*4c00*/  PLOP3.LUT P1, PT, P1, P0, PT, 0xf2, 0x2f ;  /* 0x00000000002f781c */ /* 0x000ff60000f21e72 */
[----:B------:R-:W-:Y:S02]  /*4c10*/  @!UPT UIADD3 URZ, UPT, UPT, URZ, URZ, URZ ;  /* 0x000000fffffff290 */ /* 0x000fe4000fffe0ff */
[----:B------:R-:W-:Y:S05]  /*4c20*/  @!P1 IADD3 R8, P0, PT, R16, 0x580, RZ ;  /* 0x0000058010089810 */ /* 0x000fea0007f1e0ff */
[----:B------:R-:W-:Y:S01]  /*4c30*/  @!P1 IMAD.X R6, RZ, RZ, R17, P0 ;  /* 0x000000ffff069224 */ /* 0x000fe200000e0611 */
[----:B---3--:R-:W-:Y:S07]  /*4c40*/  @!P2 BRA `(.L_x_89) ;  /* 0x000000780004a947 */ /* 0x008fee0003800000 */
.L_x_167:
[----:B------:R-:W-:Y:S01]  /*4c50*/  @!P1 R2UR UR5, R8 ;  /* 0x00000000080592ca */ /* 0x000fe200000e0000 */
[----:B------:R-:W-:Y:S01]  /*4c60*/  VOTEU.ALL UP0, P1 ;  /* 0x0000000000ff7886 */ /* 0x000fe20000800000 */
[----:B------:R-:W-:Y:S01]  /*4c70*/  @!P1 R2UR UR4, R6 ;  /* 0x00000000060492ca */ /* 0x000fe200000e0000 */
[----:B--2---:R-:W-:Y:S01]  /*4c80*/  @!P1 IMAD.MOV.U32 R0, RZ, RZ, 0x2000 ;  /* 0x00002000ff009424 */ /* 0x004fe200078e00ff */
[----:B------:R-:W-:Y:S01]  /*4c90*/  UMOV UR8, 0x0 ;  /* 0x0000000000087882 */ /* 0x000fe20000000000 */
[----:B------:R-:W-:Y:S01]  /*4ca0*/  UMOV UR9, 0x10000000 ;  /* 0x1000000000097882 */ /* 0x000fe20000000000 */
[----:B------:R-:W-:Y:S01]  /*4cb0*/  @!UP0 UIADD3 UR32, UPT, UPT, UR21, 0x200, URZ ;  /* 0x0000020015208890 */ /* 0x000fe2000fffe0ff */
[----:B------:R-:W-:Y:S01]  /*4cc0*/  @!P1 IADD3 R8, P0, PT, R16, 0x580, RZ ;  /* 0x0000058010089810 */ /* 0x000fe20007f1e0ff */
[----:B------:R-:W-:Y:S01]  /*4cd0*/  VOTEU.ALL UP0, P1 ;  /* 0x0000000000ff7886 */ /* 0x000fe20000800000 */
[----:B------:R-:W-:Y:S03]  /*4ce0*/  UPRMT UR6, UR45, 0x654, UR33 ;  /* 0x000006542d067896 */ /* 0x000fe60008000021 */
[----:B------:R-:W-:Y:S02]  /*4cf0*/  @!P1 IMAD.X R6, RZ, RZ, R17, P0 ;  /* 0x000000ffff069224 */ /* 0x000fe400000e0611 */
[----:B------:R-:W-:Y:S02]  /*4d00*/  IMAD.U32 R10, RZ, RZ, UR5 ;  /* 0x00000005ff0a7e24 */ /* 0x000fe4000f8e00ff */
[----:B------:R-:W-:Y:S03]  /*4d10*/  IMAD.U32 R11, RZ, RZ, UR4 ;  /* 0x00000004ff0b7e24 */ /* 0x000fe6000f8e00ff */
[----:B------:R-:W-:Y:S02]  /*4d20*/  @!P1 R2UR UR4, R10 ;  /* 0x000000000a0492ca */ /* 0x000fe400000e0000 */
[----:B------:R-:W-:Y:S11]  /*4d30*/  @!P1 R2UR UR5, R11 ;  /* 0x000000000b0592ca */ /* 0x000ff600000e0000 */
[----:B------:R-:W-:Y:S02]  /*4d40*/  @!UPT UIADD3 URZ, UPT, UPT, URZ, URZ, URZ ;  /* 0x000000fffffff290 */ /* 0x000fe4000fffe0ff */
[----:B------:R2:W-:Y:S01]  /*4d50*/  @!UP0 UTMALDG.3D [UR32], [UR4], desc[UR8] ;  /* 0x00000820040085b4 */ /* 0x0005e20008011000 */
[----:B------:R2:W-:Y:S01]  /*4d60*/  @!P1 SYNCS.ARRIVE.TRANS64.RED.A0TR RZ, [UR21+0x30], R0 ;  /* 0x00003000ffff99a7 */ /* 0x0005e20008300415 */
[----:B------:R-:W-:Y:S01]  /*4d70*/  SYNCS.ARRIVE.TRANS64.RED.A1T0 RZ, [UR6], RZ ;  /* 0x000000ffffff79a7 */ /* 0x000fe20008100406 */
[----:B------:R-:W3:Y:S02]  /*4d80*/  SYNCS.PHASECHK.TRANS64.TRYWAIT P2, [UR21+0x58], R9 ;  /* 0x00005809ff0075a7 */ /* 0x000ee40008041115 */
[----:B--23--:R-:W-:Y:S05]  /*4d90*/  @!P2 BRA `(.L_x_90) ;  /* 0x0000007400c8a947 */ /* 0x00cfea0003800000 */
.L_x_169:
        /* <DEDUP_REMOVED lines=8> */
[----:B------:R-:W-:Y:S01]  /*4e20*/  @!UP0 UIADD3 UR24, UPT, UPT, UR21, 0x2200, URZ ;  /* 0x0000220015188890 */ /* 0x000fe2000fffe0ff */
[----:B------:R-:W-:Y:S01]  /*4e30*/  VOTEU.ALL UP0, P1 ;  /* 0x0000000000ff7886 */ /* 0x000fe20000800000 */
[----:B------:R-:W-:Y:S01]  /*4e40*/  UMOV UR27, UR35 ;  /* 0x00000023001b7c82 */ /* 0x000fe20008000000 */
[----:B------:R-:W-:Y:S02]  /*4e50*/  UMOV UR28, UR36 ;  /* 0x00000024001c7c82 */ /* 0x000fe40008000000 */
[----:B------:R-:W-:Y:S01]  /*4e60*/  IMAD.U32 R10, RZ, RZ, UR5 ;  /* 0x00000005ff0a7e24 */ /* 0x000fe2000f8e00ff */
[----:B------:R-:W-:Y:S01]  /*4e70*/  UPRMT UR6, UR45, 0x654, UR25 ;  /* 0x000006542d067896 */ /* 0x000fe20008000019 */
[----:B------:R-:W-:Y:S02]  /*4e80*/  IMAD.U32 R11, RZ, RZ, UR4 ;  /* 0x00000004ff0b7e24 */ /* 0x000fe4000f8e00ff */
[----:B------:R-:W-:Y:S01]  /*4e90*/  @!P1 IMAD.X R6, RZ, RZ, R17, P0 ;  /* 0x000000ffff069224 */ /* 0x000fe200000e0611 */
        /* <DEDUP_REMOVED lines=8> */
.L_x_171:
[----:B------:R-:W-:Y:S01]  /*4f20*/  @!P1 R2UR UR5, R8 ;  /* 0x00000000080592ca */ /* 0x000fe200000e0000 */
[----:B------:R-:W-:Y:S01]  /*4f30*/  VOTEU.ALL UP0, P1 ;  /* 0x0000000000ff7886 */ /* 0x000fe20000800000 */
[----:B------:R-:W-:Y:S01]  /*4f40*/  @!P1 R2UR UR4, R6 ;  /* 0x00000000060492ca */ /* 0x000fe200000e0000 */
[----:B--2---:R-:W-:Y:S01]  /*4f50*/  @!P1 IMAD.MOV.U32 R0, RZ, RZ, 0x2000 ;  /* 0x00002000ff009424 */ /* 0x004fe200078e00ff */
[----:B------:R-:W-:Y:S01]  /*4f60*/  UMOV UR8, 0x0 ;  /* 0x0000000000087882 */ /* 0x000fe20000000000 */
[----:B------:R-:W-:Y:S01]  /*4f70*/  UMOV UR9, 0x10000000 ;  /* 0x1000000000097882 */ /* 0x000fe20000000000 */
[----:B------:R-:W-:Y:S01]  /*4f80*/  @!UP0 UIADD3 UR18, UPT, UPT, UR34, 0x80, URZ ;  /* 0x0000008022128890 */ /* 0x000fe2000fffe0ff */
[----:B------:R-:W-:Y:S01]  /*4f90*/  VIADD R14, R14, 0x1 ;  /* 0x000000010e0e7836 */ /* 0x000fe20000000000 */
[----:B------:R-:W-:Y:S01]  /*4fa0*/  @!UP0 UIADD3 UR16, UPT, UPT, UR21, 0x4200, URZ ;  /* 0x0000420015108890 */ /* 0x000fe2000fffe0ff */
[----:B------:R-:W-:Y:S01]  /*4fb0*/  VOTEU.ALL UP0, P1 ;  /* 0x0000000000ff7886 */ /* 0x000fe20000800000 */
[----:B------:R-:W-:Y:S01]  /*4fc0*/  UMOV UR19, UR35 ;  /* 0x0000002300137c82 */ /* 0x000fe20008000000 */
[----:B------:R-:W-:Y:S02]  /*4fd0*/  UMOV UR20, UR36 ;  /* 0x0000002400147c82 */ /* 0x000fe40008000000 */
[----:B------:R-:W-:Y:S01]  /*4fe0*/  IMAD.U32 R10, RZ, RZ, UR5 ;  /* 0x00000005ff0a7e24 */ /* 0x000fe2000f8e00ff */
[----:B------:R-:W-:Y:S01]  /*4ff0*/  UPRMT UR6, UR45, 0x654, UR17 ;  /* 0x000006542d067896 */ /* 0x000fe20008000011 */
        /* <DEDUP_REMOVED lines=9> */
.L_x_173:
[----:B------:R-:W-:Y:S01]  /*5090*/  @!P1 IADD3 R6, P0, PT, R16, 0x580, RZ ;  /* 0x0000058010069810 */ /* 0x000fe20007f1e0ff */
[----:B------:R-:W-:Y:S01]  /*50a0*/  VOTEU.ALL UP0, P1 ;  /* 0x0000000000ff7886 */ /* 0x000fe20000800000 */
[----:B------:R-:W-:Y:S01]  /*50b0*/  UMOV UR6, 0x0 ;  /* 0x0000000000067882 */ /* 0x000fe20000000000 */
[----:B------:R-:W-:Y:S01]  /*50c0*/  UMOV UR7, 0x10000000 ;  /* 0x1000000000077882 */ /* 0x000fe20000000000 */
[----:B------:R-:W-:Y:S01]  /*50d0*/  @!P1 R2UR UR5, R6 ;  /* 0x00000000060592ca */ /* 0x000fe200000e0000 */
[----:B--2---:R-:W-:Y:S01]  /*50e0*/  @!P1 IMAD.X R0, RZ, RZ, R17, P0 ;  /* 0x000000ffff009224 */ /* 0x004fe200000e0611 */
[----:B------:R-:W-:Y:S01]  /*50f0*/  @!UP0 UIADD3 UR10, UPT, UPT, UR34, 0xc0, URZ ;  /* 0x000000c0220a8890 */ /* 0x000fe2000fffe0ff */
[----:B------:R-:W-:Y:S01]  /*5100*/  R2UR UR18, R142 ;  /* 0x000000008e1272ca */ /* 0x000fe200000e0000 */
[----:B------:R-:W-:Y:S01]  /*5110*/  @!UP0 UIADD3 UR8, UPT, UPT, UR21, 0x6200, URZ ;  /* 0x0000620015088890 */ /* 0x000fe2000fffe0ff */
[----:B------:R-:W-:Y:S01]  /*5120*/  R2UR UR16, R143 ;  /* 0x000000008f1072ca */ /* 0x000fe200000e0000 */
[----:B------:R-:W-:Y:S01]  /*5130*/  @!UP0 UIADD3 UR9, UPT, UPT, UR21, 0x48, URZ ;  /* 0x0000004815098890 */ /* 0x000fe2000fffe0ff */
[----:B------:R-:W-:Y:S01]  /*5140*/  @!P1 R2UR UR4, R0 ;  /* 0x00000000000492ca */ /* 0x000fe200000e0000 */
[----:B------:R-:W-:Y:S01]  /*5150*/  VOTEU.ALL UP0, P1 ;  /* 0x0000000000ff7886 */ /* 0x000fe20000800000 */
[----:B------:R-:W-:Y:S01]  /*5160*/  UMOV UR11, UR35 ;  /* 0x00000023000b7c82 */ /* 0x000fe20008000000 */
[----:B------:R-:W-:Y:S01]  /*5170*/  UMOV UR12, UR36 ;  /* 0x00000024000c7c82 */ /* 0x000fe20008000000 */
[C---:B------:R-:W-:Y:S01]  /*5180*/  ISETP.NE.AND P0, PT, R14.reuse, 0x2, PT ;  /* 0x000000020e00780c */ /* 0x040fe20003f05270 */
[----:B------:R-:W-:Y:S01]  /*5190*/  UPLOP3.LUT UP3, UPT, UPT, UPT, UPT, 0x80, 0x8 ;  /* 0x000000000008789c */ /* 0x000fe20003f6f070 */
[----:B------:R-:W-:Y:S01]  /*51a0*/  IMAD.U32 R8, RZ, RZ, UR5 ;  /* 0x00000005ff087e24 */ /* 0x000fe2000f8e00ff */
[----:B------:R-:W-:Y:S01]  /*51b0*/  LOP3.LUT R15, R15, 0x1, RZ, 0x3c, !PT ;  /* 0x000000010f0f7812 */ /* 0x000fe200078e3cff */
[----:B------:R-:W-:Y:S01]  /*51c0*/  UMOV UR36, UR29 ;  /* 0x0000001d00247c82 */ /* 0x000fe20008000000 */
[----:B------:R-:W-:Y:S01]  /*51d0*/  SEL R0, RZ, 0x1, P0 ;  /* 0x00000001ff007807 */ /* 0x000fe20000000000 */
[----:B------:R-:W-:Y:S01]  /*51e0*/  UIADD3 UR20, UPT, UPT, UR13, UR18, URZ ;  /* 0x000000120d147290 */ /* 0x000fe2000fffe0ff */
[----:B------:R-:W-:Y:S01]  /*51f0*/  SEL R14, R14, RZ, P0 ;  /* 0x000000ff0e0e7207 */ /* 0x000fe20000000000 */
[----:B------:R-:W-:Y:S01]  /*5200*/  UIADD3 UR16, UPT, UPT, UR14, UR16, URZ ;  /* 0x000000100e107290 */ /* 0x000fe2000fffe0ff */
[----:B------:R-:W-:Y:S01]  /*5210*/  IMAD.U32 R9, RZ, RZ, UR4 ;  /* 0x00000004ff097e24 */ /* 0x000fe2000f8e00ff */
[----:B------:R-:W-:Y:S02]  /*5220*/  @!P1 R2UR UR4, R8 ;  /* 0x00000000080492ca */ /* 0x000fe400000e0000 */
[----:B------:R-:W-:Y:S02]  /*5230*/  LOP3.LUT R13, R13, R0, RZ, 0x3c, !PT ;  /* 0x000000000d0d7212 */ /* 0x000fe400078e3cff */
[----:B------:R-:W-:Y:S11]  /*5240*/  @!P1 R2UR UR5, R9 ;  /* 0x00000000090592ca */ /* 0x000ff600000e0000 */
[----:B------:R-:W-:Y:S02]  /*5250*/  @!UPT UIADD3 URZ, UPT, UPT, URZ, URZ, URZ ;  /* 0x000000fffffff290 */ /* 0x000fe4000fffe0ff */
[----:B------:R2:W-:Y:S01]  /*5260*/  @!UP0 UTMALDG.3D [UR8], [UR4], desc[UR6] ;  /* 0x00000608040085b4 */ /* 0x0005e20008011000 */
[----:B------:R2:W-:Y:S01]  /*5270*/  @!P1 SYNCS.ARRIVE.TRANS64.RED.A0TR RZ, [UR21+0x48], R7 ;  /* 0x00004807ffff99a7 */ /* 0x0005e20008300415 */
[----:B------:R-:W-:Y:S01]  /*5280*/  SYNCS.ARRIVE.TRANS64.RED.A1T0 RZ, [UR37], RZ ;  /* 0x000000ffffff79a7 */ /* 0x000fe20008100425 */
[----:B------:R-:W-:Y:S05]  /*5290*/  BRA.U UP1, `(.L_x_93) ;  /* 0xfffffff101647547 */ /* 0x000fea000b83ffff */
[----:B------:R-:W-:-:S04]  /*52a0*/  SHF.L.U32 R3, R15, 0x1f, RZ ;  /* 0x0000001f0f037819 */ /* 0x000fc800000006ff */
[----:B------:R-:W3:Y:S02]  /*52b0*/  SYNCS.PHASECHK.TRANS64.TRYWAIT P0, [UR21+0x50], R3 ;  /* 0x00005003ff0075a7 */ /* 0x000ee40008001115 */
[----:B---3--:R-:W-:Y:S05]  /*52c0*/  @!P0 BRA `(.L_x_94) ;  /* 0x0000007000c48947 */ /* 0x008fea0003800000 */
.L_x_175:
[----:B------:R-:W4:Y:S02]  /*52d0*/  SYNCS.PHASECHK.TRANS64.TRYWAIT P0, [UR21+0x58], R3 ;  /* 0x00005803ff0075a7 */ /* 0x000f240008001115 */
[----:B----4-:R-:W-:Y:S05]  /*52e0*/  @!P0 BRA `(.L_x_95) ;  /* 0x0000007000d48947 */ /* 0x010fea0003800000 */
.L_x_177:
[----:B------:R-:W4:Y:S02]  /*52f0*/  SYNCS.PHASECHK.TRANS64.TRYWAIT P0, [UR21+0x60], R3 ;  /* 0x00006003ff0075a7 */ /* 0x000f240008001115 */
[----:B----4-:R-:W-:Y:S05]  /*5300*/  @!P0 BRA `(.L_x_96) ;  /* 0x0000007000e48947 */ /* 0x010fea0003800000 */
.L_x_179:
[----:B---3--:R-:W-:-:S07]  /*5310*/  MOV R0, UR21 ;  /* 0x0000001500007c02 */ /* 0x008fce0008000f00 */
.L_x_97:
[----:B---3--:R-:W-:-:S04]  /*5320*/  SHF.L.U32 R3, R15, 0x1f, RZ ;  /* 0x0000001f0f037819 */ /* 0x008fc800000006ff */
[----:B------:R3:W4:Y:S03]  /*5330*/  SYNCS.PHASECHK.TRANS64.TRYWAIT P0, [R0+URZ+0x68], R3 ;  /* 0x00006803000075a7 */ /* 0x00072600080011ff */
[----:B----4-:R-:W-:Y:S05]  /*5340*/  @!P0 NANOSLEEP.SYNCS 0x989680 ;  /* 0x009896800000895d */ /* 0x010fea0003900000 */
[----:B------:R-:W4:Y:S02]  /*5350*/  @!P0 SYNCS.PHASECHK.TRANS64 P0, [R0+URZ+0x68], R3 ;  /* 0x00006803000085a7 */ /* 0x000f2400080010ff */
[----:B-12-4-:R-:W-:Y:S05]  /*5360*/  @P0 EXIT ;  /* 0x000000000000094d */ /* 0x016fea0003800000 */
[----:B------:R-:W-:Y:S05]  /*5370*/  BRA `(.L_x_97) ;  /* 0xfffffffc00e87947 */ /* 0x000fea000383ffff */
.L_x_82:
[----:B------:R-:W-:-:S06]  /*5380*/  UISETP.GE.AND UP0, UPT, UR17, 0x4, UPT ;  /* 0x000000041100788c */ /* 0x000fcc000bf06270 */
[----:B------:R-:W-:-:S13]  /*5390*/  PLOP3.LUT P0, PT, PT, PT, UP0, 0x80, 0x8 ;  /* 0x000000000008781c */ /* 0x000fda0003f0f008 */
[----:B------:R-:W-:Y:S05]  /*53a0*/  @!P0 EXIT ;  /* 0x000000000000894d */ /* 0x000fea0003800000 */
[----:B------:R-:W-:Y:S01]  /*53b0*/  BAR.SYNC.DEFER_BLOCKING 0x6, 0xa0 ;  /* 0x0182800000007b1d */ /* 0x000fe20000010000 */
[C---:B------:R-:W-:Y:S01]  /*53c0*/  IMAD.U32 R69, R155.reuse, 0x10000, RZ ;  /* 0x000100009b457824 */ /* 0x040fe200078e00ff */
[C---:B------:R-:W-:Y:S01]  /*53d0*/  R2P PR, R155.reuse, 0x6 ;  /* 0x000000069b007804 */ /* 0x040fe20000000000 */
[----:B------:R-:W-:Y:S01]  /*53e0*/  IMAD.SHL.U32 R4, R155, 0x40, RZ ;  /* 0x000000409b047824 */ /* 0x000fe200078e00ff */
[----:B------:R-:W-:Y:S01]  /*53f0*/  CS2R R146, SRZ ;  /* 0x0000000000927805 */ /* 0x000fe2000001ff00 */
[----:B------:R-:W-:Y:S01]  /*5400*/  IMAD.MOV.U32 R152, RZ, RZ, 0x20 ;  /* 0x00000020ff987424 */ /* 0x000fe200078e00ff */
[----:B------:R-:W-:Y:S02]  /*5410*/  UMOV UR44, 0x400 ;  /* 0x00000400002c7882 */ /* 0x000fe40000000000 */
[----:B------:R-:W1:Y:S01]  /*5420*/  LDC.64 R138, c[0x0][0x8b0] ;  /* 0x00022c00ff8a7b82 */ /* 0x000e620000000a00 */
[----:B------:R-:W-:Y:S01]  /*5430*/  ULEA UR44, UR45, UR44, 0x18 ;  /* 0x0000002c2d2c7291 */ /* 0x000fe2000f8ec0ff */
[----:B------:R-:W-:Y:S01]  /*5440*/  LOP3.LUT R69, R69, 0x600000, RZ, 0xc0, !PT ;  /* 0x0060000045457812 */ /* 0x000fe200078ec0ff */
[----:B------:R-:W-:Y:S01]  /*5450*/  IMAD.SHL.U32 R135, R155, 0x8, RZ ;  /* 0x000000089b877824 */ /* 0x000fe200078e00ff */
[----:B------:R-:W-:Y:S01]  /*5460*/  LOP3.LUT R6, R4, 0x180, RZ, 0xc0, !PT ;  /* 0x0000018004067812 */ /* 0x000fe200078ec0ff */
[----:B------:R-:W-:Y:S01]  /*5470*/  IMAD.MOV.U32 R153, RZ, RZ, 0x10 ;  /* 0x00000010ff997424 */ /* 0x000fe200078e00ff */
[----:B------:R-:W-:Y:S01]  /*5480*/  SEL R152, R152, 0xffffffe0, !P2 ;  /* 0xffffffe098987807 */ /* 0x000fe20005000000 */
[----:B------:R-:W-:Y:S01]  /*5490*/  UIADD3 UR5, UPT, UPT, UR44, 0x200, URZ ;  /* 0x000002002c057890 */ /* 0x000fe2000fffe0ff */
[----:B------:R-:W2:Y:S01]  /*54a0*/  LDC.64 R136, c[0x0][0x8a8] ;  /* 0x00022a00ff887b82 */ /* 0x000ea20000000a00 */
[----:B------:R-:W-:Y:S01]  /*54b0*/  UIADD3 UR4, UPT, UPT, UR44, 0x8200, URZ ;  /* 0x000082002c047890 */ /* 0x000fe2000fffe0ff */
[----:B------:R-:W-:Y:S01]  /*54c0*/  LOP3.LUT R135, R6, 0x30, R135, 0xf8, !PT ;  /* 0x0000003006877812 */ /* 0x000fe200078ef887 */
[----:B------:R-:W-:Y:S01]  /*54d0*/  IMAD.MOV.U32 R68, RZ, RZ, RZ ;  /* 0x000000ffff447224 */ /* 0x000fe200078e00ff */
[----:B------:R-:W-:Y:S01]  /*54e0*/  SEL R153, R153, 0xfffffff0, !P1 ;  /* 0xfffffff099997807 */ /* 0x000fe20004800000 */
[----:B------:R-:W-:Y:S01]  /*54f0*/  IMAD.MOV.U32 R150, RZ, RZ, RZ ;  /* 0x000000ffff967224 */ /* 0x000fe200078e00ff */
[----:B------:R-:W-:Y:S01]  /*5500*/  LOP3.LUT R135, R135, 0x1e40, R4, 0xf8, !PT ;  /* 0x00001e4087877812 */ /* 0x000fe200078ef804 */
[----:B------:R-:W-:Y:S01]  /*5510*/  IMAD.U32 R156, RZ, RZ, UR5 ;  /* 0x00000005ff9c7e24 */ /* 0x000fe2000f8e00ff */
[----:B------:R-:W-:Y:S01]  /*5520*/  LOP3.LUT R155, R155, 0x60, RZ, 0xc0, !PT ;  /* 0x000000609b9b7812 */ /* 0x000fe200078ec0ff */
[----:B------:R-:W3:Y:S01]  /*5530*/  LDS R0, [UR44+0x110] ;  /* 0x0001102cff007984 */ /* 0x000ee20008000800 */
[----:B------:R-:W-:Y:S01]  /*5540*/  CS2R R148, SRZ ;  /* 0x0000000000947805 */ /* 0x000fe2000001ff00 */
[----:B------:R-:W-:Y:S01]  /*5550*/  IMAD.U32 R154, RZ, RZ, UR4 ;  /* 0x00000004ff9a7e24 */ /* 0x000fe2000f8e00ff */
[----:B------:R-:W4:Y:S01]  /*5560*/  LDCU UR58, c[0x0][0x370] ;  /* 0x00006e00ff3a77ac */ /* 0x000f220008000800 */
[----:B------:R-:W1:Y:S01]  /*5570*/  LDCU.64 UR62, c[0x0][0x348] ;  /* 0x00006900ff3e77ac */ /* 0x000e620008000a00 */
[----:B------:R-:W1:Y:S01]  /*5580*/  LDCU UR43, c[0x0][0xb0c] ;  /* 0x00016180ff2b77ac */ /* 0x000e620008000800 */
[----:B------:R-:W1:Y:S01]  /*5590*/  LDCU UR39, c[0x0][0xb30] ;  /* 0x00016600ff2777ac */ /* 0x000e620008000800 */
[----:B------:R-:W1:Y:S01]  /*55a0*/  LDCU.64 UR56, c[0x0][0x888] ;  /* 0x00011100ff3877ac */ /* 0x000e620008000a00 */
[----:B------:R-:W1:Y:S01]  /*55b0*/  LDCU.64 UR40, c[0x0][0xb28] ;  /* 0x00016500ff2877ac */ /* 0x000e620008000a00 */
[----:B------:R-:W1:Y:S01]  /*55c0*/  LDCU.64 UR60, c[0x0][0x890] ;  /* 0x00011200ff3c77ac */ /* 0x000e620008000a00 */
[----:B------:R-:W1:Y:S01]  /*55d0*/  LDCU.128 UR52, c[0x0][0xb10] ;  /* 0x00016200ff3477ac */ /* 0x000e620008000c00 */
[----:B------:R-:W1:Y:S01]  /*55e0*/  LDCU UR47, c[0x0][0x374] ;  /* 0x00006e80ff2f77ac */ /* 0x000e620008000800 */
[----:B---3--:R-:W-:Y:S01]  /*55f0*/  IMAD.IADD R69, R0, 0x1, R69 ;  /* 0x0000000100457824 */ /* 0x008fe200078e0245 */
[----:B------:R-:W-:-:S04]  /*5600*/  SHF.R.S32.HI R0, RZ, 0x4, R152 ;  /* 0x00000004ff007819 */ /* 0x000fc80000011498 */
[----:B-12-4-:R-:W-:-:S07]  /*5610*/  LEA.HI.SX32 R151, R153, R0, 0x1c ;  /* 0x0000000099977211 */ /* 0x016fce00078fe2ff */
.L_x_139:
[C---:B------:R-:W-:Y:S02]  /*5620*/  LEA R3, R146.reuse, UR44, 0x3 ;  /* 0x0000002c92037c11 */ /* 0x040fe4000f8e18ff */
[----:B------:R-:W-:Y:S02]  /*5630*/  SHF.L.U32 R0, R149, 0x1f, RZ ;  /* 0x0000001f95007819 */ /* 0x000fe400000006ff */
[----:B------:R-:W-:Y:S02]  /*5640*/  LEA R5, R146, UR44, 0x4 ;  /* 0x0000002c92057c11 */ /* 0x000fe4000f8e20ff */
[----:B-1----:R-:W1:Y:S02]  /*5650*/  SYNCS.PHASECHK.TRANS64.TRYWAIT P0, [R3+URZ+0x80], R0 ;  /* 0x00008000030075a7 */ /* 0x002e6400080011ff */
[----:B-1----:R-:W-:Y:S05]  /*5660*/  @!P0 BRA `(.L_x_98) ;  /* 0x0000007000248947 */ /* 0x002fea0003800000 */
.L_x_180:
        /* <DEDUP_REMOVED lines=11> */
[----:B------:R-:W-:Y:S01]  /*5720*/  PLOP3.LUT P0, PT, PT, PT, UP1, 0x80, 0x8 ;  /* 0x000000000008781c */ /* 0x000fe20003f0f018 */
[----:B------:R-:W-:Y:S11]  /*5730*/  UP2UR UR46, UPR, URZ, 0x2 ;  /* 0x00000002ff2e7883 */ /* 0x000ff60008000000 */
[----:B------:R-:W-:Y:S01]  /*5740*/  @!UPT UIADD3 URZ, UPT, UPT, URZ, URZ, URZ ;  /* 0x000000fffffff290 */ /* 0x000fe2000fffe0ff */
[----:B-1----:R-:W-:Y:S02]  /*5750*/  @P0 SHF.R.U32.HI R0, RZ, 0x10, R5 ;  /* 0x00000010ff000819 */ /* 0x002fe40000011605 */
        /* <DEDUP_REMOVED lines=12> */
[----:B------:R-:W2:Y:S01]  /*5820*/  LDCU UR12, c[0x0][0xb20] ;  /* 0x00016400ff0c77ac */ /* 0x000ea20008000800 */
[----:B------:R-:W-:Y:S02]  /*5830*/  UIMAD.WIDE.U32 UR4, UR47, UR55, URZ ;  /* 0x000000372f0472a5 */ /* 0x000fe4000f8e00ff */
[----:B------:R-:W-:Y:S02]  /*5840*/  UIMAD.WIDE.U32 UR6, UR58, UR52, URZ ;  /* 0x000000343a0672a5 */ /* 0x000fe4000f8e00ff */
[----:B------:R-:W-:Y:S02]  /*5850*/  UISETP.NE.AND UP0, UPT, UR54, 0x1, UPT ;  /* 0x000000013600788c */ /* 0x000fe4000bf05270 */
[----:B------:R-:W-:Y:S02]  /*5860*/  UIMAD.WIDE.U32 UR8, UR37, UR55, URZ ;  /* 0x00000037250872a5 */ /* 0x000fe4000f8e00ff */
[----:B------:R-:W-:Y:S02]  /*5870*/  UIMAD.WIDE.U32 UR10, UR38, UR52, URZ ;  /* 0x00000034260a72a5 */ /* 0x000fe4000f8e00ff */
[----:B------:R-:W-:Y:S02]  /*5880*/  UISETP.NE.AND UP1, UPT, UR43, 0x1, UPT ;  /* 0x000000012b00788c */ /* 0x000fe4000bf25270 */
[----:B------:R-:W-:Y:S01]  /*5890*/  UISETP.NE.AND UP2, UPT, UR42, 0x1, UPT ;  /* 0x000000012a00788c */ /* 0x000fe2000bf45270 */
[----:B------:R-:W-:Y:S02]  /*58a0*/  UMOV UR4, UR5 ;  /* 0x0000000500047c82 */ /* 0x000fe40008000000 */
[----:B--2---:R-:W-:Y:S03]  /*58b0*/  USHF.R.U32.HI UR5, URZ, UR12, UR4 ;  /* 0x0000000cff057299 */ /* 0x004fe60008011604 */
[----:B------:R-:W-:Y:S02]  /*58c0*/  UMOV UR4, UR7 ;  /* 0x0000000700047c82 */ /* 0x000fe40008000000 */
[----:B------:R-:W-:Y:S02]  /*58d0*/  USHF.R.U32.HI UR7, URZ, UR53, UR4 ;  /* 0x00000035ff077299 */ /* 0x000fe40008011604 */
[----:B------:R-:W-:Y:S02]  /*58e0*/  USEL UR4, UR47, UR5, !UP0 ;  /* 0x000000052f047287 */ /* 0x000fe4000c000000 */
[----:B------:R-:W-:Y:S01]  /*58f0*/  USEL UR7, UR58, UR7, !UP1 ;  /* 0x000000073a077287 */ /* 0x000fe2000c800000 */
[----:B------:R-:W-:Y:S01]  /*5900*/  UMOV UR5, UR9 ;  /* 0x0000000900057c82 */ /* 0x000fe20008000000 */
[----:B------:R-:W-:Y:S02]  /*5910*/  UIMAD.WIDE.U32 UR8, UR4, UR40, URZ ;  /* 0x00000028040872a5 */ /* 0x000fe4000f8e00ff */
[----:B------:R-:W-:Y:S03]  /*5920*/  USHF.R.U32.HI UR6, URZ, UR12, UR5 ;  /* 0x0000000cff067299 */ /* 0x000fe60008011605 */
[----:B------:R-:W-:Y:S01]  /*5930*/  UMOV UR5, UR11 ;  /* 0x0000000b00057c82 */ /* 0x000fe20008000000 */
[----:B------:R-:W-:Y:S02]  /*5940*/  UIMAD.WIDE.U32 UR10, UR7, UR40, URZ ;  /* 0x00000028070a72a5 */ /* 0x000fe4000f8e00ff */
[----:B------:R-:W-:Y:S02]  /*5950*/  USHF.R.U32.HI UR12, URZ, UR53, UR5 ;  /* 0x00000035ff0c7299 */ /* 0x000fe40008011605 */
[----:B------:R-:W-:Y:S01]  /*5960*/  USEL UR6, UR37, UR6, !UP0 ;  /* 0x0000000625067287 */ /* 0x000fe2000c000000 */
[----:B------:R-:W-:Y:S02]  /*5970*/  UMOV UR5, UR9 ;  /* 0x0000000900057c82 */ /* 0x000fe40008000000 */
[----:B------:R-:W-:Y:S01]  /*5980*/  UMOV UR10, UR11 ;  /* 0x0000000b000a7c82 */ /* 0x000fe20008000000 */
[----:B------:R-:W-:Y:S02]  /*5990*/  @UP2 USHF.R.U32.HI UR4, URZ, UR41, UR5 ;  /* 0x00000029ff042299 */ /* 0x000fe40008011605 */
[----:B------:R-:W-:Y:S02]  /*59a0*/  @UP2 USHF.R.U32.HI UR7, URZ, UR41, UR10 ;  /* 0x00000029ff072299 */ /* 0x000fe4000801160a */
[----:B------:R-:W-:Y:S02]  /*59b0*/  UIMAD UR4, UR42, UR4, URZ ;  /* 0x000000042a0472a4 */ /* 0x000fe4000f8e02ff */
        /* <DEDUP_REMOVED lines=8> */
[----:B------:R-:W-:Y:S02]  /*5a40*/  USEL UR11, UR6, UR4, !UP2 ;  /* 0x00000004060b7287 */ /* 0x000fe4000d000000 */
[----:B------:R-:W-:Y:S02]  /*5a50*/  UIADD3 UR8, UPT, UPT, -UR5, URZ, URZ ;  /* 0x000000ff05087290 */ /* 0x000fe4000fffe1ff */
[----:B------:R-:W-:Y:S01]  /*5a60*/  UIADD3 UR10, UPT, UPT, -UR11, URZ, URZ ;  /* 0x000000ff0b0a7290 */ /* 0x000fe2000fffe1ff */
[----:B------:R-:W-:Y:S01]  /*5a70*/  @!UP0 UMOV UR4, UR9 ;  /* 0x0000000900048c82 */ /* 0x000fe20008000000 */
[----:B------:R-:W-:Y:S02]  /*5a80*/  UIADD3 UR9, UPT, UPT, -UR6, URZ, URZ ;  /* 0x000000ff06097290 */ /* 0x000fe4000fffe1ff */
[----:B------:R-:W-:Y:S02]  /*5a90*/  @!UP0 USHF.R.U32.HI UR4, URZ, UR41, UR4 ;  /* 0x00000029ff048299 */ /* 0x000fe40008011604 */
[----:B------:R-:W-:Y:S02]  /*5aa0*/  UIMAD UR10, UR42, UR10, UR6 ;  /* 0x0000000a2a0a72a4 */ /* 0x000fe4000f8e0206 */
[----:B------:R-:W-:Y:S04]  /*5ab0*/  @!UP0 USEL UR4, UR5, UR4, !UP2 ;  /* 0x0000000405048287 */ /* 0x000fe8000d000000 */
[----:B------:R-:W-:Y:S02]  /*5ac0*/  @!UP0 UIMAD UR10, UR7, UR10, UR4 ;  /* 0x0000000a070a82a4 */ /* 0x000fe4000f8e0204 */
[----:B------:R-:W-:Y:S02]  /*5ad0*/  @!UP0 UIADD3 UR11, UPT, UPT, UR11, -UR4, URZ ;  /* 0x800000040b0b8290 */ /* 0x000fe4000fffe0ff */
[----:B------:R-:W-:Y:S02]  /*5ae0*/  UIMAD UR7, UR43, UR8, UR38 ;  /* 0x000000082b0772a4 */ /* 0x000fe4000f8e0226 */
[----:B------:R-:W-:Y:S02]  /*5af0*/  @!UP0 UIMAD UR6, UR11, UR42, UR5 ;  /* 0x0000002a0b0682a4 */ /* 0x000fe4000f8e0205 */
[----:B------:R-:W-:Y:S01]  /*5b00*/  UIMAD UR4, UR54, UR9, UR37 ;  /* 0x00000009360472a4 */ /* 0x000fe2000f8e0225 */
[----:B------:R-:W-:Y:S02]  /*5b10*/  @!UP0 UMOV UR5, UR10 ;  /* 0x0000000a00058c82 */ /* 0x000fe40008000000 */
[----:B------:R-:W-:Y:S02]  /*5b20*/  UIMAD UR38, UR5, UR43, UR7 ;  /* 0x0000002b052672a4 */ /* 0x000fe4000f8e0207 */
[----:B------:R-:W-:Y:S11]  /*5b30*/  UIMAD UR37, UR6, UR54, UR4 ;  /* 0x00000036062572a4 */ /* 0x000ff6000f8e0204 */
[----:B------:R-:W-:Y:S01]  /*5b40*/  @!UPT UIADD3 URZ, UPT, UPT, URZ, URZ, URZ ;  /* 0x000000fffffff290 */ /* 0x000fe2000fffe0ff */
.L_x_99:
[----:B------:R-:W-:Y:S01]  /*5b50*/  UISETP.NE.AND UP0, UPT, UR39, 0x1, UPT ;  /* 0x000000012700788c */ /* 0x000fe2000bf05270 */
[----:B------:R-:W-:Y:S01]  /*5b60*/  R2UR UR11, R156 ;  /* 0x000000009c0b72ca */ /* 0x000fe200000e0000 */
[----:B------:R-:W-:Y:S01]  /*5b70*/  USHF.L.U32 UR50, UR16, 0x7, URZ ;  /* 0x0000000710327899 */ /* 0x000fe200080006ff */
[----:B------:R-:W-:Y:S01]  /*5b80*/  IADD3 R146, PT, PT, R146, 0x1, RZ ;  /* 0x0000000192927810 */ /* 0x000fe20007ffe0ff */
[----:B------:R-:W-:Y:S07]  /*5b90*/  USHF.L.U32 UR49, UR20, 0x8, URZ ;  /* 0x0000000814317899 */ /* 0x000fee00080006ff */
[----:B------:R-:W2:Y:S01]  /*5ba0*/  @!UP0 LDCU.128 UR12, c[0x0][0xb10] ;  /* 0x00016200ff0c87ac */ /* 0x000ea20008000c00 */
[----:B------:R-:W3:Y:S01]  /*5bb0*/  @!UP0 LDCU UR5, c[0x0][0xb0c] ;  /* 0x00016180ff0587ac */ /* 0x000ee20008000800 */
[----:B------:R-:W4:Y:S01]  /*5bc0*/  @!UP0 LDCU UR10, c[0x0][0xb20] ;  /* 0x00016400ff0a87ac */ /* 0x000f220008000800 */
[----:B--2---:R-:W-:Y:S02]  /*5bd0*/  UIMAD.WIDE.U32 UR8, UR38, UR12, URZ ;  /* 0x0000000c260872a5 */ /* 0x004fe4000f8e00ff */
[----:B------:R-:W-:Y:S02]  /*5be0*/  UIMAD.WIDE.U32 UR6, UR37, UR15, URZ ;  /* 0x0000000f250672a5 */ /* 0x000fe4000f8e00ff */
[----:B------:R-:W-:Y:S03]  /*5bf0*/  @!UP0 UISETP.NE.AND UP1, UPT, UR14, 0x1, UPT ;  /* 0x000000010e00888c */ /* 0x000fe6000bf25270 */
[----:B------:R-:W-:Y:S01]  /*5c00*/  @!UP0 UMOV UR4, UR9 ;  /* 0x0000000900048c82 */ /* 0x000fe20008000000 */
[----:B---3--:R-:W-:Y:S02]  /*5c10*/  @!UP0 UISETP.NE.AND UP2, UPT, UR5, 0x1, UPT ;  /* 0x000000010500888c */ /* 0x008fe4000bf45270 */
[----:B------:R-:W-:Y:S01]  /*5c20*/  @!UP0 USHF.R.U32.HI UR4, URZ, UR13, UR4 ;  /* 0x0000000dff048299 */ /* 0x000fe20008011604 */
[----:B------:R-:W-:Y:S02]  /*5c30*/  @!UP0 UMOV UR6, UR7 ;  /* 0x0000000700068c82 */ /* 0x000fe40008000000 */
[----:B----4-:R-:W-:Y:S02]  /*5c40*/  @!UP0 USHF.R.U32.HI UR6, URZ, UR10, UR6 ;  /* 0x0000000aff068299 */ /* 0x010fe40008011606 */
[----:B------:R-:W-:Y:S02]  /*5c50*/  @!UP0 USEL UR7, UR38, UR4, !UP2 ;  /* 0x0000000426078287 */ /* 0x000fe4000d000000 */
[----:B------:R-:W-:Y:S04]  /*5c60*/  @!UP0 USEL UR6, UR37, UR6, !UP1 ;  /* 0x0000000625068287 */ /* 0x000fe8000c800000 */
[----:B------:R-:W-:Y:S02]  /*5c70*/  @!UP0 UIADD3 UR4, UPT, UPT, -UR7, UR6, URZ ;  /* 0x0000000607048290 */ /* 0x000fe4000fffe1ff */
[----:B------:R-:W-:Y:S02]  /*5c80*/  @!UP0 UIADD3 UR6, UPT, UPT, UR7, -UR6, URZ ;  /* 0x8000000607068290 */ /* 0x000fe4000fffe0ff */
[----:B------:R-:W-:Y:S02]  /*5c90*/  @!UP0 UIMAD UR38, UR4, UR5, UR38 ;  /* 0x00000005042682a4 */ /* 0x000fe4000f8e0226 */
[----:B------:R-:W-:Y:S02]  /*5ca0*/  @!UP0 UIMAD UR37, UR6, UR14, UR37 ;  /* 0x0000000e062582a4 */ /* 0x000fe4000f8e0225 */
[----:B------:R-:W-:Y:S09]  /*5cb0*/  ULOP3.LUT UP0, URZ, UR11, 0x1b0, URZ, 0xc0, !UPT ;  /* 0x000001b00bff7892 */ /* 0x000ff2000f80c0ff */
[----:B------:R-:W-:Y:S05]  /*5cc0*/  BRA.U !UP0, `(.L_x_100) ;  /* 0x0000000108407547 */ /* 0x000fea000b800000 */
[----:B------:R-:W2:Y:S01]  /*5cd0*/  LDCU.64 UR8, c[0x4][0x88] ;  /* 0x01001100ff0877ac */ /* 0x000ea20008000a00 */
[----:B------:R-:W-:Y:S01]  /*5ce0*/  MOV R3, 0x0 ;  /* 0x0000000000037802 */ /* 0x000fe20000000f00 */
[----:B------:R-:W-:Y:S02]  /*5cf0*/  HFMA2 R12, -RZ, RZ, 0, 5.9604644775390625e-08 ;  /* 0x00000001ff0c7431 */ /* 0x000fe400000001ff */
[----:B------:R-:W-:Y:S02]  /*5d00*/  IMAD.MOV.U32 R8, RZ, RZ, 0x70 ;  /* 0x00000070ff087424 */ /* 0x000fe400078e00ff */
[----:B------:R-:W-:Y:S01]  /*5d10*/  IMAD.MOV.U32 R13, RZ, RZ, RZ ;  /* 0x000000ffff0d7224 */ /* 0x000fe200078e00ff */
[----:B------:R-:W3:Y:S01]  /*5d20*/  LDCU.64 UR6, c[0x4][0x90] ;  /* 0x01001200ff0677ac */ /* 0x000ee20008000a00 */
[----:B------:R-:W4:Y:S01]  /*5d30*/  LDC.64 R2, c[0x4][R3] ;  /* 0x0100000003027b82 */ /* 0x000f220000000a00 */
[----:B------:R-:W1:Y:S01]  /*5d40*/  LDCU.64 UR4, c[0x4][0x8] ;  /* 0x01000100ff0477ac */ /* 0x000e620008000a00 */
[----:B--2---:R-:W-:Y:S01]  /*5d50*/  MOV R5, UR9 ;  /* 0x0000000900057c02 */ /* 0x004fe20008000f00 */
[----:B------:R-:W-:Y:S01]  /*5d60*/  IMAD.U32 R4, RZ, RZ, UR8 ;  /* 0x00000008ff047e24 */ /* 0x000fe2000f8e00ff */
[----:B---3--:R-:W-:Y:S01]  /*5d70*/  MOV R7, UR7 ;  /* 0x0000000700077c02 */ /* 0x008fe20008000f00 */
[----:B------:R-:W-:Y:S01]  /*5d80*/  IMAD.U32 R6, RZ, RZ, UR6 ;  /* 0x00000006ff067e24 */ /* 0x000fe2000f8e00ff */
[----:B-1----:R-:W-:Y:S01]  /*5d90*/  MOV R11, UR5 ;  /* 0x00000005000b7c02 */ /* 0x002fe20008000f00 */
[----:B------:R-:W-:Y:S02]  /*5da0*/  IMAD.U32 R10, RZ, RZ, UR4 ;  /* 0x00000004ff0a7e24 */ /* 0x000fe4000f8e00ff */
[----:B------:R-:W-:Y:S07]  /*5db0*/  LEPC R20, `(.L_x_100) ;  /* 0x000000001014794e */ /* 0x000fee0000000000 */
[----:B----45:R-:W-:Y:S05]  /*5dc0*/  CALL.ABS.NOINC R2 ;  /* 0x0000000002007343 */ /* 0x030fea0003c00000 */
.L_x_100:
[----:B------:R-:W-:Y:S01]  /*5dd0*/  LOP3.LUT P0, RZ, R154, 0x1b0, RZ, 0xc0, !PT ;  /* 0x000001b09aff7812 */ /* 0x000fe2000780c0ff */
[----:B------:R-:W-:Y:S11]  /*5de0*/  BSSY.RECONVERGENT B6, `(.L_x_101) ;  /* 0x0000013000067945 */ /* 0x000ff60003800200 */
[----:B------:R-:W-:Y:S01]  /*5df0*/  @!UPT UIADD3 URZ, UPT, UPT, URZ, URZ, URZ ;  /* 0x000000fffffff290 */ /* 0x000fe2000fffe0ff */
[----:B------:R-:W-:Y:S05]  /*5e00*/  @!P0 BRA `(.L_x_102) ;  /* 0x0000000000408947 */ /* 0x000fea0003800000 */
        /* <DEDUP_REMOVED lines=16> */
.L_x_102:
[----:B------:R-:W-:Y:S05]  /*5f10*/  BSYNC.RECONVERGENT B6 ;  /* 0x0000000000067941 */ /* 0x000fea0003800200 */
.L_x_101:
[----:B------:R-:W-:Y:S01]  /*5f20*/  R2UR UR4, R144 ;  /* 0x00000000900472ca */ /* 0x000fe200000e0000 */
[----:B------:R-:W-:Y:S01]  /*5f30*/  UISETP.NE.U32.AND UP0, UPT, UR60, URZ, UPT ;  /* 0x000000ff3c00728c */ /* 0x000fe2000bf05070 */
[----:B------:R-:W-:Y:S02]  /*5f40*/  ISETP.NE.U32.AND P4, PT, R138, RZ, PT ;  /* 0x000000ff8a00720c */ /* 0x000fe40003f85070 */
[----:B------:R-:W-:Y:S01]  /*5f50*/  ISETP.NE.U32.AND P2, PT, RZ, UR56, PT ;  /* 0x00000038ff007c0c */ /* 0x000fe2000bf45070 */
[----:B------:R-:W-:Y:S01]  /*5f60*/  UISETP.NE.AND.EX UP1, UPT, UR61, URZ, UPT, UP0 ;  /* 0x000000ff3d00728c */ /* 0x000fe2000bf25300 */
[----:B------:R-:W-:Y:S01]  /*5f70*/  ISETP.NE.AND.EX P4, PT, R139, RZ, PT, P4 ;  /* 0x000000ff8b00720c */ /* 0x000fe20003f85340 */
[----:B------:R-:W-:Y:S01]  /*5f80*/  UPLOP3.LUT UP0, UPT, UPT, UPT, UPT, 0x40, 0x4 ;  /* 0x000000000004789c */ /* 0x000fe20003f0e870 */
[----:B------:R-:W-:Y:S05]  /*5f90*/  ISETP.NE.AND.EX P2, PT, RZ, UR57, PT, P2 ;  /* 0x00000039ff007c0c */ /* 0x000fea000bf45320 */
[----:B------:R-:W-:Y:S06]  /*5fa0*/  UISETP.NE.AND UP2, UPT, UR4, URZ, UPT ;  /* 0x000000ff0400728c */ /* 0x000fec000bf45270 */
[----:B------:R-:W-:Y:S05]  /*5fb0*/  PLOP3.LUT P1, PT, PT, PT, UP2, 0x80, 0x8 ;  /* 0x000000000008781c */ /* 0x000fea0003f2f028 */
[----:B------:R-:W-:Y:S06]  /*5fc0*/  @UP2 UPLOP3.LUT UP0, UPT, UPT, UPT, UP1, 0x80, 0x8 ;  /* 0x000000000008289c */ /* 0x000fec0003f0f010 */
[----:B------:R-:W-:Y:S01]  /*5fd0*/  PLOP3.LUT P0, PT, PT, PT, UP0, 0x80, 0x8 ;  /* 0x000000000008781c */ /* 0x000fe20003f0f008 */
[----:B------:R-:W-:Y:S01]  /*5fe0*/  @!UPT UIADD3 URZ, UPT, UPT, URZ, URZ, URZ ;  /* 0x000000fffffff290 */ /* 0x000fe2000fffe0ff */
[----:B------:R-:W-:Y:S11]  /*5ff0*/  BRA.U !UP1, `(.L_x_103) ;  /* 0x00000001093c7547 */ /* 0x000ff6000b800000 */
[----:B------:R-:W-:Y:S01]  /*6000*/  UISETP.NE.U32.AND UP0, UPT, UR56, URZ, UPT ;  /* 0x000000ff3800728c */ /* 0x000fe2000bf05070 */
[----:B-1----:R-:W-:Y:S01]  /*6010*/  HFMA2 R0, -RZ, RZ, 0, 5.9604644775390625e-08 ;  /* 0x00000001ff007431 */ /* 0x002fe200000001ff */
[----:B------:R-:W1:Y:S01]  /*6020*/  LDCU.64 UR8, c[0x0][0x358] ;  /* 0x00006b00ff0877ac */ /* 0x000e620008000a00 */
[----:B------:R-:W-:Y:S01]  /*6030*/  IMAD.MOV.U32 R140, RZ, RZ, 0x1 ;  /* 0x00000001ff8c7424 */ /* 0x000fe200078e00ff */
[----:B------:R-:W-:Y:S06]  /*6040*/  UISETP.NE.AND.EX UP0, UPT, UR57, URZ, UPT, UP0 ;  /* 0x000000ff3900728c */ /* 0x000fec000bf05300 */
[----:B------:R-:W-:Y:S05]  /*6050*/  PLOP3.LUT P3, PT, PT, PT, UP0, 0x80, 0x8 ;  /* 0x000000000008781c */ /* 0x000fea0003f6f008 */
[----:B------:R-:W2:Y:S01]  /*6060*/  @UP0 LDCU.64 UR4, c[0x0][0x888] ;  /* 0x00011100ff0407ac */ /* 0x000ea20008000a00 */
[----:B------:R-:W-:Y:S07]  /*6070*/  @UP0 UIMAD UR6, UR36, UR60, URZ ;  /* 0x0000003c240602a4 */ /* 0x000fee000f8e02ff */
[----:B------:R-:W-:Y:S01]  /*6080*/  @!P3 PRMT R140, R0, 0x7610, R140 ;  /* 0x00007610008cb816 */ /* 0x000fe2000000008c */
[----:B--2---:R-:W-:Y:S06]  /*6090*/  @UP0 UIMAD.WIDE UR4, UR6, 0x4, UR4 ;  /* 0x00000004060408a5 */ /* 0x004fec000f8e0204 */
[----:B------:R-:W-:Y:S01]  /*60a0*/  IMAD.U32 R2, RZ, RZ, UR4 ;  /* 0x00000004ff027e24 */ /* 0x000fe2000f8e00ff */
[----:B------:R-:W-:Y:S04]  /*60b0*/  MOV R3, UR5 ;  /* 0x0000000500037c02 */ /* 0x000fe80008000f00 */
[----:B------:R-:W2:Y:S01]  /*60c0*/  @!UP0 LDCU UR4, c[0x0][0x880] ;  /* 0x00011000ff0487ac */ /* 0x000ea20008000800 */
[----:B-1---5:R3:W5:Y:S02]  /*60d0*/  @P3 LDG.E R72, desc[UR8][R2.64] ;  /* 0x0000000802483981 */ /* 0x022764000c1e1900 */
[----:B--23--:R-:W-:Y:S02]  /*60e0*/  @!P3 IMAD.U32 R72, RZ, RZ, UR4 ;  /* 0x00000004ff48be24 */ /* 0x00cfe4000f8e00ff */
.L_x_103:
[----:B------:R-:W-:Y:S05]  /*60f0*/  @!P4 BRA `(.L_x_104) ;  /* 0x000000000024c947 */ /* 0x000fea0003800000 */
[----:B------:R-:W-:Y:S01]  /*6100*/  ISETP.NE.U32.AND P3, PT, R136, RZ, PT ;  /* 0x000000ff8800720c */ /* 0x000fe20003f65070 */
[----:B------:R-:W2:Y:S03]  /*6110*/  LDCU.64 UR4, c[0x0][0x358] ;  /* 0x00006b00ff0477ac */ /* 0x000ea60008000a00 */
[----:B------:R-:W-:Y:S11]  /*6120*/  ISETP.NE.AND.EX P3, PT, R137, RZ, PT, P3 ;  /* 0x000000ff8900720c */ /* 0x000ff60003f65330 */
[----:B------:R-:W-:Y:S02]  /*6130*/  @!UPT UIADD3 URZ, UPT, UPT, URZ, URZ, URZ ;  /* 0x000000fffffff290 */ /* 0x000fe4000fffe0ff */
[----:B------:R-:W3:Y:S01]  /*6140*/  @P3 LDC.64 R2, c[0x0][0x8a8] ;  /* 0x00022a00ff023b82 */ /* 0x000ee20000000a00 */
[----:B-1----:R-:W-:Y:S04]  /*6150*/  @P3 IMAD R0, R138, UR36, RZ ;  /* 0x000000248a003c24 */ /* 0x002fe8000f8e02ff */
[----:B---3--:R-:W-:Y:S05]  /*6160*/  @P3 IMAD.WIDE R2, R0, 0x4, R2 ;  /* 0x0000000400023825 */ /* 0x008fea00078e0202 */
[----:B--2--5:R2:W5:Y:S02]  /*6170*/  @P3 LDG.E R70, desc[UR4][R2.64] ;  /* 0x0000000402463981 */ /* 0x024564000c1e1900 */
[----:B--2---:R-:W3:Y:S02]  /*6180*/  @!P3 LDC R70, c[0x0][0x8a0] ;  /* 0x00022800ff46bb82 */ /* 0x004ee40000000800 */
.L_x_104:
[----:B-----5:R-:W-:Y:S01]  /*6190*/  ISETP.NE.AND P4, PT, R72, RZ, PT ;  /* 0x000000ff4800720c */ /* 0x020fe20003f85270 */
[----:B------:R-:W-:Y:S01]  /*61a0*/  BSSY B1, `(.L_x_105) ;  /* 0x0000048000017945 */ /* 0x000fe20003800000 */
[----:B------:R-:W-:Y:S01]  /*61b0*/  SEL R5, RZ, 0xffffffff, P2 ;  /* 0xffffffffff057807 */ /* 0x000fe20001000000 */
[----:B------:R-:W-:Y:S01]  /*61c0*/  IMAD.MOV.U32 R78, RZ, RZ, 0x1 ;  /* 0x00000001ff4e7424 */ /* 0x000fe200078e00ff */
[----:B------:R-:W-:Y:S01]  /*61d0*/  LOP3.LUT P3, RZ, R140, 0xff, RZ, 0xc0, !PT ;  /* 0x000000ff8cff7812 */ /* 0x000fe2000786c0ff */
[----:B------:R-:W-:Y:S01]  /*61e0*/  IMAD R71, R68, 0x100, R69 ;  /* 0x0000010044477824 */ /* 0x000fe200078e0245 */
[----:B-1----:R-:W-:Y:S02]  /*61f0*/  @P1 SEL R0, RZ, 0xffffffff, P4 ;  /* 0xffffffffff001807 */ /* 0x002fe40002000000 */
[----:B------:R-:W-:Y:S02]  /*6200*/  CS2R R98, SRZ ;  /* 0x0000000000627805 */ /* 0x000fe4000001ff00 */
[----:B------:R-:W-:Y:S02]  /*6210*/  LEA R3, R148, UR44, 0x3 ;  /* 0x0000002c94037c11 */ /* 0x000fe4000f8e18ff */
[----:B------:R-:W-:Y:S02]  /*6220*/  CS2R R96, SRZ ;  /* 0x0000000000607805 */ /* 0x000fe4000001ff00 */
[----:B------:R-:W-:Y:S02]  /*6230*/  @P0 SEL R0, R5, R0, !P3 ;  /* 0x0000000005000207 */ /* 0x000fe40005800000 */
[----:B------:R-:W-:Y:S02]  /*6240*/  CS2R R94, SRZ ;  /* 0x00000000005e7805 */ /* 0x000fe4000001ff00 */
[----:B------:R-:W-:Y:S02]  /*6250*/  LEA R145, R68, UR44, 0x3 ;  /* 0x0000002c44917c11 */ /* 0x000fe4000f8e18ff */
[----:B------:R-:W-:Y:S02]  /*6260*/  CS2R R92, SRZ ;  /* 0x00000000005c7805 */ /* 0x000fe4000001ff00 */
[----:B------:R-:W-:Y:S02]  /*6270*/  @P1 LOP3.LUT R0, R0, 0x1, RZ, 0xc0, !PT ;  /* 0x0000000100001812 */ /* 0x000fe400078ec0ff */
[----:B------:R-:W-:Y:S02]  /*6280*/  CS2R R86, SRZ ;  /* 0x0000000000567805 */ /* 0x000fe4000001ff00 */
[----:B------:R-:W-:Y:S02]  /*6290*/  SHF.L.U32 R2, R150, 0x1f, RZ ;  /* 0x0000001f96027819 */ /* 0x000fe400000006ff */
[----:B------:R-:W-:Y:S02]  /*62a0*/  CS2R R84, SRZ ;  /* 0x0000000000547805 */ /* 0x000fe4000001ff00 */
[----:B------:R-:W-:Y:S02]  /*62b0*/  ISETP.NE.U32.OR P6, PT, R0, 0x1, !P1 ;  /* 0x000000010000780c */ /* 0x000fe40004fc5470 */
[----:B------:R-:W-:Y:S02]  /*62c0*/  CS2R R82, SRZ ;  /* 0x0000000000527805 */ /* 0x000fe4000001ff00 */
[----:B------:R-:W-:Y:S02]  /*62d0*/  PLOP3.LUT P2, PT, PT, PT, UP1, 0x80, 0x8 ;  /* 0x000000000008781c */ /* 0x000fe40003f4f018 */
[----:B------:R-:W-:Y:S02]  /*62e0*/  CS2R R80, SRZ ;  /* 0x0000000000507805 */ /* 0x000fe4000001ff00 */
[----:B------:R-:W-:Y:S02]  /*62f0*/  SEL R0, RZ, 0xffffffff, P4 ;  /* 0xffffffffff007807 */ /* 0x000fe40002000000 */
[----:B------:R-:W-:Y:S03]  /*6300*/  P2R R106, PR, RZ, 0x40 ;  /* 0x00000040ff6a7803 */ /* 0x000fe60000000000 */
[----:B------:R-:W-:Y:S04]  /*6310*/  @P6 SHF.L.U32 R4, R147, 0x1f, RZ ;  /* 0x0000001f93046819 */ /* 0x000fe800000006ff */
[----:B------:R-:W-:Y:S01]  /*6320*/  @P2 SEL R0, R5, R0, !P3 ;  /* 0x0000000005002207 */ /* 0x000fe20005800000 */
[----:B------:R-:W1:Y:S03]  /*6330*/  @P6 SYNCS.PHASECHK.TRANS64.TRYWAIT P1, [R3+URZ+0x30], R4 ;  /* 0x00003004030065a7 */ /* 0x000e6600080211ff */
[----:B------:R-:W-:Y:S04]  /*6340*/  LOP3.LUT R0, R0, 0x1, RZ, 0xc0, !PT ;  /* 0x0000000100007812 */ /* 0x000fe800078ec0ff */
[----:B------:R-:W-:Y:S04]  /*6350*/  ISETP.NE.U32.AND P5, PT, R0, 0x1, PT ;  /* 0x000000010000780c */ /* 0x000fe80003fa5070 */
[----:B------:R-:W-:Y:S01]  /*6360*/  P2R R79, PR, RZ, 0x20 ;  /* 0x00000020ff4f7803 */ /* 0x000fe20000000000 */
[----:B------:R2:W4:Y:S01]  /*6370*/  SYNCS.PHASECHK.TRANS64.TRYWAIT P0, [R145+URZ+0xa0], R2 ;  /* 0x0000a002910075a7 */ /* 0x00052200080011ff */
[----:B-1----:R-:W-:Y:S01]  /*6380*/  @P6 SEL R78, RZ, 0x1, !P1 ;  /* 0x00000001ff4e6807 */ /* 0x002fe20004800000 */
[----:B--2---:R-:W-:Y:S06]  /*6390*/  @!P6 BRA `(.L_x_106) ;  /* 0x0000000000a0e947 */ /* 0x004fec0003800000 */
[----:B------:R-:W-:Y:S01]  /*63a0*/  @P5 IMAD R7, R148, 0x2000, R135 ;  /* 0x0000200094075824 */ /* 0x000fe200078e0287 */
[----:B------:R-:W-:Y:S01]  /*63b0*/  ISETP.NE.AND P1, PT, R78, RZ, PT ;  /* 0x000000ff4e00720c */ /* 0x000fe20003f25270 */
[----:B------:R-:W-:Y:S01]  /*63c0*/  BSSY B0, `(.L_x_107) ;  /* 0x0000011000007945 */ /* 0x000fe20003800000 */
[----:B------:R-:W-:Y:S01]  /*63d0*/  CS2R R82, SRZ ;  /* 0x0000000000527805 */ /* 0x000fe2000001ff00 */
[----:B------:R-:W-:Y:S01]  /*63e0*/  @P5 VIADD R4, R7, UR44 ;  /* 0x0000002c07045c36 */ /* 0x000fe20008000000 */
[----:B------:R-:W-:Y:S02]  /*63f0*/  CS2R R80, SRZ ;  /* 0x0000000000507805 */ /* 0x000fe4000001ff00 */
[----:B------:R-:W-:Y:S02]  /*6400*/  CS2R R86, SRZ ;  /* 0x0000000000567805 */ /* 0x000fe4000001ff00 */
[----:B------:R-:W-:Y:S01]  /*6410*/  CS2R R84, SRZ ;  /* 0x0000000000547805 */ /* 0x000fe2000001ff00 */
[--C-:B------:R-:W-:Y:S01]  /*6420*/  @P5 IMAD.IADD R6, R153, 0x1, R4.reuse ;  /* 0x0000000199065824 */ /* 0x100fe200078e0204 */
[----:B------:R-:W-:Y:S01]  /*6430*/  CS2R R94, SRZ ;  /* 0x00000000005e7805 */ /* 0x000fe2000001ff00 */
[--C-:B------:R-:W-:Y:S01]  /*6440*/  @P5 IMAD.IADD R5, R152, 0x1, R4.reuse ;  /* 0x0000000198055824 */ /* 0x100fe200078e0204 */
[----:B------:R-:W-:Y:S01]  /*6450*/  CS2R R92, SRZ ;  /* 0x00000000005c7805 */ /* 0x000fe2000001ff00 */
[----:B------:R-:W-:Y:S01]  /*6460*/  @P5 IMAD R4, R151, 0x10, R4 ;  /* 0x0000001097045824 */ /* 0x000fe200078e0204 */
[----:B------:R-:W-:Y:S02]  /*6470*/  CS2R R98, SRZ ;  /* 0x0000000000627805 */ /* 0x000fe4000001ff00 */
[----:B------:R-:W-:Y:S01]  /*6480*/  CS2R R96, SRZ ;  /* 0x0000000000607805 */ /* 0x000fe2000001ff00 */
[----:B------:R-:W-:Y:S06]  /*6490*/  @P1 BRA `(.L_x_108) ;  /* 0x00000000000c1947 */ /* 0x000fec0003800000 */
[----:B------:R-:W-:Y:S04]  /*64a0*/  SHF.L.U32 R0, R147, 0x1f, RZ ;  /* 0x0000001f93007819 */ /* 0x000fe800000006ff */
[----:B------:R-:W1:Y:S02]  /*64b0*/  SYNCS.PHASECHK.TRANS64.TRYWAIT P1, [R3+URZ+0x30], R0 ;  /* 0x00003000030075a7 */ /* 0x000e6400080211ff */
[----:B-1----:R-:W-:Y:S05]  /*64c0*/  @!P1 BRA `(.L_x_109) ;  /* 0x0000006000a09947 */ /* 0x002fea0003800000 */
.L_x_108:
[----:B------:R-:W-:Y:S05]  /*64d0*/  BSYNC B0 ;  /* 0x0000000000007941 */ /* 0x000fea0003800000 */
.L_x_107:
[----:B------:R-:W-:Y:S01]  /*64e0*/  ISETP.NE.AND P1, PT, R79, RZ, PT ;  /* 0x000000ff4f00720c */ /* 0x000fe20003f25270 */
[----:B-1----:R-:W-:Y:S02]  /*64f0*/  VIADD R3, R3, 0x50 ;  /* 0x0000005003037836 */ /* 0x002fe40000000000 */
[----:B------:R-:W-:Y:S02]  /*6500*/  IMAD.U32 R0, RZ, RZ, UR45 ;  /* 0x0000002dff007e24 */ /* 0x000fe4000f8e00ff */
[----:B------:R-:W-:Y:S03]  /*6510*/  VIADD R148, R148, 0x1 ;  /* 0x0000000194947836 */ /* 0x000fe60000000000 */
[----:B------:R-:W-:Y:S05]  /*6520*/  PRMT R0, R0, 0x654, R3 ;  /* 0x0000065400007816 */ /* 0x000fea0000000003 */
[----:B------:R1:W2:Y:S04]  /*6530*/  @P1 LDS.128 R80, [R7+UR44+0x200] ;  /* 0x0002002c07501984 */ /* 0x0002a80008000c00 */
[----:B------:R1:W1:Y:S04]  /*6540*/  @P1 LDS.128 R84, [R6+0x200] ;  /* 0x0002000006541984 */ /* 0x0002680000000c00 */
[----:B------:R1:W1:Y:S04]  /*6550*/  @P1 LDS.128 R92, [R5+0x200] ;  /* 0x00020000055c1984 */ /* 0x0002680000000c00 */
[----:B------:R1:W1:Y:S01]  /*6560*/  @P1 LDS.128 R96, [R4+0x200] ;  /* 0x0002000004601984 */ /* 0x0002620000000c00 */
[C---:B------:R-:W-:Y:S01]  /*6570*/  ISETP.NE.AND P1, PT, R148.reuse, 0x4, PT ;  /* 0x000000049400780c */ /* 0x040fe20003f25270 */
[----:B------:R-:W-:Y:S01]  /*6580*/  @!PT LDS RZ, [RZ] ;  /* 0x00000000fffff984 */ /* 0x000fe20000000800 */
[----:B------:R-:W-:Y:S01]  /*6590*/  @!PT LDS RZ, [RZ] ;  /* 0x00000000fffff984 */ /* 0x000fe20000000800 */
[----:B------:R-:W-:Y:S01]  /*65a0*/  @!PT LDS RZ, [RZ] ;  /* 0x00000000fffff984 */ /* 0x000fe20000000800 */
[----:B------:R-:W-:Y:S01]  /*65b0*/  @!PT LDS RZ, [RZ] ;  /* 0x00000000fffff984 */ /* 0x000fe20000000800 */
[----:B------:R5:W-:Y:S06]  /*65c0*/  MEMBAR.ALL.CTA ;  /* 0x0000000000007992 */ /* 0x000bec0000008000 */
[----:B-----5:R-:W5:Y:S01]  /*65d0*/  FENCE.VIEW.ASYNC.S ;  /* 0x00000000000073c6 */ /* 0x020f620000000000 */
[----:B------:R-:W-:Y:S01]  /*65e0*/  SEL R148, R148, RZ, P1 ;  /* 0x000000ff94947207 */ /* 0x000fe20000800000 */
[----:B-----5:R5:W-:Y:S02]  /*65f0*/  SYNCS.ARRIVE.TRANS64.RED.A1T0 RZ, [R0+URZ], RZ ;  /* 0x000000ff00ff79a7 */ /* 0x020be400081004ff */
[----:B-----5:R-:W-:Y:S04]  /*6600*/  SEL R0, RZ, 0x1, P1 ;  /* 0x00000001ff007807 */ /* 0x020fe80000800000 */
[----:B--2---:R-:W-:Y:S02]  /*6610*/  LOP3.LUT R147, R147, R0, RZ, 0x3c, !PT ;  /* 0x0000000093937212 */ /* 0x004fe400078e3cff */
.L_x_106:
[----:B------:R-:W-:Y:S05]  /*6620*/  BSYNC B1 ;  /* 0x0000000000017941 */ /* 0x000fea0003800000 */
.L_x_105:
[----:B------:R-:W-:Y:S04]  /*6630*/  SHF.R.U32.HI R0, RZ, 0x15, R71 ;  /* 0x00000015ff007819 */ /* 0x000fe80000011647 */
[----:B------:R-:W-:Y:S01]  /*6640*/  LOP3.LUT P1, RZ, R0, 0x3, R141, 0x48, !PT ;  /* 0x0000000300ff7812 */ /* 0x000fe2000782488d */
[----:B------:R-:W-:Y:S01]  /*6650*/  @!UPT UIADD3 URZ, UPT, UPT, URZ, URZ, URZ ;  /* 0x000000fffffff290 */ /* 0x000fe2000fffe0ff */
[----:B----4-:R-:W-:Y:S11]  /*6660*/  @P0 BRA `(.L_x_110) ;  /* 0x0000000000080947 */ /* 0x010ff60003800000 */
[----:B------:R-:W2:Y:S02]  /*6670*/  SYNCS.PHASECHK.TRANS64.TRYWAIT P0, [R145+URZ+0xa0], R2 ;  /* 0x0000a002910075a7 */ /* 0x000ea400080011ff */
[----:B--2---:R-:W-:Y:S05]  /*6680*/  @!P0 BRA `(.L_x_111) ;  /* 0x0000006000448947 */ /* 0x004fea0003800000 */
.L_x_110:
[----:B------:R-:W-:Y:S05]  /*6690*/  @!P1 BRA `(.L_x_112) ;  /* 0x0000000000409947 */ /* 0x000fea0003800000 */
[----:B------:R-:W1:Y:S01]  /*66a0*/  LDCU.64 UR8, c[0x4][0x78] ;  /* 0x01000f00ff0877ac */ /* 0x000e620008000a00 */
[----:B------:R-:W-:Y:S01]  /*66b0*/  MOV R3, 0x0 ;  /* 0x0000000000037802 */ /* 0x000fe20000000f00 */
[----:B------:R-:W-:Y:S02]  /*66c0*/  HFMA2 R12, -RZ, RZ, 0, 5.9604644775390625e-08 ;  /* 0x00000001ff0c7431 */ /* 0x000fe400000001ff */
[----:B------:R-:W-:Y:S02]  /*66d0*/  IMAD.MOV.U32 R8, RZ, RZ, 0x192 ;  /* 0x00000192ff087424 */ /* 0x000fe400078e00ff */
[----:B------:R-:W-:Y:S01]  /*66e0*/  IMAD.MOV.U32 R13, RZ, RZ, RZ ;  /* 0x000000ffff0d7224 */ /* 0x000fe200078e00ff */
[----:B------:R-:W4:Y:S01]  /*66f0*/  LDCU.64 UR6, c[0x4][0x80] ;  /* 0x01001000ff0677ac */ /* 0x000f220008000a00 */
[----:B--2---:R-:W2:Y:S01]  /*6700*/  LDC.64 R2, c[0x4][R3] ;  /* 0x0100000003027b82 */ /* 0x004ea20000000a00 */
[----:B------:R-:W5:Y:S01]  /*6710*/  LDCU.64 UR4, c[0x4][0x18] ;  /* 0x01000300ff0477ac */ /* 0x000f620008000a00 */
[----:B-1----:R-:W-:Y:S01]  /*6720*/  MOV R5, UR9 ;  /* 0x0000000900057c02 */ /* 0x002fe20008000f00 */
[----:B------:R-:W-:Y:S01]  /*6730*/  IMAD.U32 R4, RZ, RZ, UR8 ;  /* 0x00000008ff047e24 */ /* 0x000fe2000f8e00ff */
[----:B----4-:R-:W-:Y:S01]  /*6740*/  MOV R7, UR7 ;  /* 0x0000000700077c02 */ /* 0x010fe20008000f00 */
[----:B------:R-:W-:Y:S01]  /*6750*/  IMAD.U32 R6, RZ, RZ, UR6 ;  /* 0x00000006ff067e24 */ /* 0x000fe2000f8e00ff */
[----:B-----5:R-:W-:Y:S01]  /*6760*/  MOV R11, UR5 ;  /* 0x00000005000b7c02 */ /* 0x020fe20008000f00 */
[----:B------:R-:W-:Y:S02]  /*6770*/  IMAD.U32 R10, RZ, RZ, UR4 ;  /* 0x00000004ff0a7e24 */ /* 0x000fe4000f8e00ff */
[----:B------:R-:W-:Y:S07]  /*6780*/  LEPC R20, `(.L_x_112) ;  /* 0x000000001014794e */ /* 0x000fee0000000000 */
[----:B--23--:R-:W-:Y:S05]  /*6790*/  CALL.ABS.NOINC R2 ;  /* 0x0000000002007343 */ /* 0x00cfea0003c00000 */
.L_x_112:
[----:B------:R-:W-:Y:S01]  /*67a0*/  SHF.L.U32 R75, R80, 0x10, RZ ;  /* 0x00000010504b7819 */ /* 0x000fe200000006ff */
[----:B------:R-:W-:Y:S05]  /*67b0*/  WARPSYNC.ALL ;  /* 0x0000000000007948 */ /* 0x000fea0003800000 */
[----:B------:R-:W-:Y:S01]  /*67c0*/  R2UR UR4, R71 ;  /* 0x00000000470472ca */ /* 0x000fe200000e0000 */
[----:B------:R-:W-:Y:S01]  /*67d0*/  BSSY.RECONVERGENT B0, `(.L_x_113) ;  /* 0x0000121000007945 */ /* 0x000fe20003800200 */
[----:B------:R-:W-:Y:S02]  /*67e0*/  IADD3 R105, PT, PT, R135, UR44, RZ ;  /* 0x0000002c87697c10 */ /* 0x000fe4000fffe0ff */
[----:B------:R-:W-:Y:S02]  /*67f0*/  SHF.L.U32 R104, R151, 0x4, RZ ;  /* 0x0000000497687819 */ /* 0x000fe400000006ff */
[-C--:B------:R-:W-:Y:S02]  /*6800*/  IADD3 R159, PT, PT, R153, R105.reuse, RZ ;  /* 0x00000069999f7210 */ /* 0x080fe40007ffe0ff */
[----:B------:R-:W-:Y:S02]  /*6810*/  IADD3 R158, PT, PT, R152, R105, RZ ;  /* 0x00000069989e7210 */ /* 0x000fe40007ffe0ff */
[----:B------:R-:W-:Y:S02]  /*6820*/  IADD3 R157, PT, PT, R105, R104, RZ ;  /* 0x00000068699d7210 */ /* 0x000fe40007ffe0ff */
[C---:B------:R-:W-:Y:S01]  /*6830*/  PRMT R73, R80.reuse, 0x8880, RZ ;  /* 0x0000888050497816 */ /* 0x040fe200000000ff */
[----:B-1----:R-:W3:Y:S01]  /*6840*/  LDTM.x64 R4, tmem[UR4] ;  /* 0x00000004000479ee */ /* 0x002ee20008340000 */
[----:B------:R-:W-:Y:S02]  /*6850*/  SHF.R.S32.HI R75, RZ, 0x18, R75 ;  /* 0x00000018ff4b7819 */ /* 0x000fe4000001144b */
[----:B------:R-:W-:Y:S02]  /*6860*/  SHF.R.S32.HI R76, RZ, 0x18, R81 ;  /* 0x00000018ff4c7819 */ /* 0x000fe40000011451 */
[----:B------:R-:W-:Y:S02]  /*6870*/  SHF.L.U32 R74, R80, 0x8, RZ ;  /* 0x00000008504a7819 */ /* 0x000fe400000006ff */
[----:B------:R-:W-:Y:S02]  /*6880*/  SHF.L.U32 R77, R81, 0x8, RZ ;  /* 0x00000008514d7819 */ /* 0x000fe400000006ff */
[----:B------:R-:W-:Y:S02]  /*6890*/  SHF.R.S32.HI R74, RZ, 0x18, R74 ;  /* 0x00000018ff4a7819 */ /* 0x000fe4000001144a */
[----:B------:R-:W-:Y:S02]  /*68a0*/  SHF.R.S32.HI R77, RZ, 0x18, R77 ;  /* 0x00000018ff4d7819 */ /* 0x000fe4000001144d */
[----:B------:R-:W-:Y:S02]  /*68b0*/  ISETP.NE.AND P0, PT, R155, RZ, PT ;  /* 0x000000ff9b00720c */ /* 0x000fe40003f05270 */
[----:B------:R-:W-:Y:S02]  /*68c0*/  ISETP.NE.AND P6, PT, R106, RZ, PT ;  /* 0x000000ff6a00720c */ /* 0x000fe40003fc5270 */
[----:B------:R-:W-:Y:S01]  /*68d0*/  LEA R107, R148, UR44, 0x3 ;  /* 0x0000002c946b7c11 */ /* 0x000fe2000f8e18ff */
[C---:B---3--:R-:W-:Y:S02]  /*68e0*/  IMAD R0, R70.reuse, R4, RZ ;  /* 0x0000000446007224 */ /* 0x048fe400078e02ff */
[C---:B--2---:R-:W-:Y:S02]  /*68f0*/  IMAD R2, R70.reuse, R5, RZ ;  /* 0x0000000546027224 */ /* 0x044fe400078e02ff */
[----:B------:R-:W-:Y:S06]  /*6900*/  IMAD R3, R70, R6, RZ ;  /* 0x0000000646037224 */ /* 0x000fec00078e02ff */
[----:B------:R-:W-:Y:S01]  /*6910*/  @P6 SHF.L.U32 R116, R147, 0x1f, RZ ;  /* 0x0000001f93746819 */ /* 0x000fe200000006ff */
[-C--:B------:R-:W-:Y:S01]  /*6920*/  IMAD R0, R73, R72.reuse, R0 ;  /* 0x0000004849007224 */ /* 0x080fe200078e0200 */
[----:B------:R-:W-:Y:S01]  /*6930*/  SHF.R.S32.HI R73, RZ, 0x18, R80 ;  /* 0x00000018ff497819 */ /* 0x000fe20000011450 */
[-C--:B------:R-:W-:Y:S01]  /*6940*/  IMAD R2, R75, R72.reuse, R2 ;  /* 0x000000484b027224 */ /* 0x080fe200078e0202 */
[C---:B------:R-:W-:Y:S01]  /*6950*/  PRMT R75, R81.reuse, 0x8880, RZ ;  /* 0x00008880514b7816 */ /* 0x040fe200000000ff */
[----:B------:R-:W-:Y:S01]  /*6960*/  IMAD R3, R74, R72, R3 ;  /* 0x000000484a037224 */ /* 0x000fe200078e0203 */
[----:B------:R-:W-:Y:S01]  /*6970*/  SHF.L.U32 R74, R81, 0x10, RZ ;  /* 0x00000010514a7819 */ /* 0x000fe200000006ff */
[C---:B------:R-:W-:Y:S02]  /*6980*/  IMAD R7, R70.reuse, R7, RZ ;  /* 0x0000000746077224 */ /* 0x040fe400078e02ff */
[C---:B------:R-:W-:Y:S01]  /*6990*/  IMAD R4, R70.reuse, R8, RZ ;  /* 0x0000000846047224 */ /* 0x040fe200078e02ff */
[----:B------:R-:W-:Y:S01]  /*69a0*/  SHF.R.S32.HI R74, RZ, 0x18, R74 ;  /* 0x00000018ff4a7819 */ /* 0x000fe2000001144a */
[----:B------:R-:W-:Y:S02]  /*69b0*/  IMAD R5, R70, R9, RZ ;  /* 0x0000000946057224 */ /* 0x000fe400078e02ff */
[-C--:B------:R-:W-:Y:S01]  /*69c0*/  IMAD R7, R73, R72.reuse, R7 ;  /* 0x0000004849077224 */ /* 0x080fe200078e0207 */
[C---:B------:R-:W-:Y:S01]  /*69d0*/  PRMT R73, R82.reuse, 0x8880, RZ ;  /* 0x0000888052497816 */ /* 0x040fe200000000ff */
[----:B------:R-:W-:Y:S01]  /*69e0*/  IMAD R4, R75, R72, R4 ;  /* 0x000000484b047224 */ /* 0x000fe200078e0204 */
[----:B------:R-:W-:Y:S01]  /*69f0*/  SHF.L.U32 R75, R82, 0x8, RZ ;  /* 0x00000008524b7819 */ /* 0x000fe200000006ff */
[----:B------:R-:W-:Y:S01]  /*6a00*/  IMAD R6, R70, R10, RZ ;  /* 0x0000000a46067224 */ /* 0x000fe200078e02ff */
[----:B------:R-:W-:Y:S01]  /*6a10*/  I2IP.S8.S32.SAT R89, R7, R3, RZ ;  /* 0x0000000307597239 */ /* 0x000fe200000014ff */
[----:B------:R-:W-:Y:S01]  /*6a20*/  IMAD R5, R74, R72, R5 ;  /* 0x000000484a057224 */ /* 0x000fe200078e0205 */
[----:B------:R-:W-:Y:S01]  /*6a30*/  SHF.L.U32 R74, R82, 0x10, RZ ;  /* 0x00000010524a7819 */ /* 0x000fe200000006ff */
[----:B------:R-:W-:Y:S01]  /*6a40*/  IMAD R11, R70, R11, RZ ;  /* 0x0000000b460b7224 */ /* 0x000fe200078e02ff */
[----:B------:R-:W-:Y:S01]  /*6a50*/  I2IP.S8.S32.SAT R88, R2, R0, R89 ;  /* 0x0000000002587239 */ /* 0x000fe20000001459 */
[C---:B------:R-:W-:Y:S01]  /*6a60*/  IMAD R8, R70.reuse, R12, RZ ;  /* 0x0000000c46087224 */ /* 0x040fe200078e02ff */
[----:B------:R-:W-:Y:S01]  /*6a70*/  SHF.R.S32.HI R74, RZ, 0x18, R74 ;  /* 0x00000018ff4a7819 */ /* 0x000fe2000001144a */
[-C--:B------:R-:W-:Y:S01]  /*6a80*/  IMAD R6, R77, R72.reuse, R6 ;  /* 0x000000484d067224 */ /* 0x080fe200078e0206 */
[----:B------:R-:W-:Y:S01]  /*6a90*/  SHF.R.S32.HI R75, RZ, 0x18, R75 ;  /* 0x00000018ff4b7819 */ /* 0x000fe2000001144b */
[----:B------:R-:W-:Y:S01]  /*6aa0*/  IMAD R9, R70, R13, RZ ;  /* 0x0000000d46097224 */ /* 0x000fe200078e02ff */
[----:B------:R-:W-:Y:S01]  /*6ab0*/  SHF.L.U32 R77, R83, 0x8, RZ ;  /* 0x00000008534d7819 */ /* 0x000fe200000006ff */
[-C--:B------:R-:W-:Y:S01]  /*6ac0*/  IMAD R11, R76, R72.reuse, R11 ;  /* 0x000000484c0b7224 */ /* 0x080fe200078e020b */
[----:B------:R-:W-:Y:S01]  /*6ad0*/  SHF.R.S32.HI R76, RZ, 0x18, R83 ;  /* 0x00000018ff4c7819 */ /* 0x000fe20000011453 */
[----:B------:R-:W-:Y:S01]  /*6ae0*/  IMAD R8, R73, R72, R8 ;  /* 0x0000004849087224 */ /* 0x000fe200078e0208 */
[----:B------:R-:W-:Y:S01]  /*6af0*/  SHF.R.S32.HI R73, RZ, 0x18, R82 ;  /* 0x00000018ff497819 */ /* 0x000fe20000011452 */
[----:B------:R-:W-:Y:S01]  /*6b00*/  IMAD R10, R70, R14, RZ ;  /* 0x0000000e460a7224 */ /* 0x000fe200078e02ff */
[----:B------:R-:W-:Y:S01]  /*6b10*/  I2IP.S8.S32.SAT R90, R11, R6, RZ ;  /* 0x000000060b5a7239 */ /* 0x000fe200000014ff */
[----:B------:R-:W-:Y:S01]  /*6b20*/  IMAD R9, R74, R72, R9 ;  /* 0x000000484a097224 */ /* 0x000fe200078e0209 */
[----:B------:R-:W-:Y:S01]  /*6b30*/  SHF.R.S32.HI R77, RZ, 0x18, R77 ;  /* 0x00000018ff4d7819 */ /* 0x000fe2000001144d */
[----:B------:R-:W-:Y:S01]  /*6b40*/  IMAD.U32 R74, R83, 0x10000, RZ ;  /* 0x00010000534a7824 */ /* 0x000fe200078e00ff */
[----:B------:R-:W-:Y:S01]  /*6b50*/  I2IP.S8.S32.SAT R89, R5, R4, R90 ;  /* 0x0000000405597239 */ /* 0x000fe2000000145a */
[C---:B------:R-:W-:Y:S02]  /*6b60*/  IMAD R15, R70.reuse, R15, RZ ;  /* 0x0000000f460f7224 */ /* 0x040fe400078e02ff */
[----:B------:R-:W-:Y:S01]  /*6b70*/  IMAD R10, R75, R72, R10 ;  /* 0x000000484b0a7224 */ /* 0x000fe200078e020a */
[----:B------:R-:W-:Y:S01]  /*6b80*/  PRMT R75, R83, 0x8880, RZ ;  /* 0x00008880534b7816 */ /* 0x000fe200000000ff */
        /* <DEDUP_REMOVED lines=11> */
[C---:B------:R-:W-:Y:S01]  /*6c40*/  IMAD R19, R70.reuse, R19, RZ ;  /* 0x0000001346137224 */ /* 0x040fe200078e02ff */
[----:B------:R-:W-:Y:S01]  /*6c50*/  I2IP.S8.S32.SAT R90, R9, R8, R90 ;  /* 0x00000008095a7239 */ /* 0x000fe2000000145a */
[C---:B------:R-:W-:Y:S01]  /*6c60*/  IMAD R16, R70.reuse, R20, RZ ;  /* 0x0000001446107224 */ /* 0x040fe200078e02ff */
[----:B------:R-:W-:Y:S01]  /*6c70*/  SHF.R.S32.HI R74, RZ, 0x18, R74 ;  /* 0x00000018ff4a7819 */ /* 0x000fe2000001144a */
[-C--:B------:R-:W-:Y:S01]  /*6c80*/  IMAD R14, R77, R72.reuse, R14 ;  /* 0x000000484d0e7224 */ /* 0x080fe200078e020e */
[----:B------:R-:W-:Y:S01]  /*6c90*/  SHF.R.S32.HI R75, RZ, 0x18, R75 ;  /* 0x00000018ff4b7819 */ /* 0x000fe2000001144b */
[----:B------:R-:W-:Y:S01]  /*6ca0*/  IMAD R17, R70, R21, RZ ;  /* 0x0000001546117224 */ /* 0x000fe200078e02ff */
[----:B------:R-:W-:Y:S01]  /*6cb0*/  SHF.L.U32 R77, R85, 0x8, RZ ;  /* 0x00000008554d7819 */ /* 0x000fe200000006ff */
[----:B------:R-:W-:Y:S01]  /*6cc0*/  IMAD R19, R76, R72, R19 ;  /* 0x000000484c137224 */ /* 0x000fe200078e0213 */
[----:B------:R-:W-:Y:S01]  /*6cd0*/  SHF.R.S32.HI R76, RZ, 0x18, R85 ;  /* 0x00000018ff4c7819 */ /* 0x000fe20000011455 */
[----:B------:R-:W-:Y:S01]  /*6ce0*/  IMAD R18, R70, R22, RZ ;  /* 0x0000001646127224 */ /* 0x000fe200078e02ff */
[----:B------:R-:W-:Y:S01]  /*6cf0*/  SHF.R.S32.HI R77, RZ, 0x18, R77 ;  /* 0x00000018ff4d7819 */ /* 0x000fe2000001144d */
[----:B------:R-:W-:Y:S01]  /*6d00*/  IMAD R16, R73, R72, R16 ;  /* 0x0000004849107224 */ /* 0x000fe200078e0210 */
[----:B------:R-:W-:Y:S01]  /*6d10*/  I2IP.S8.S32.SAT R91, R19, R14, RZ ;  /* 0x0000000e135b7239 */ /* 0x000fe200000014ff */
[-C--:B------:R-:W-:Y:S01]  /*6d20*/  IMAD R17, R74, R72.reuse, R17 ;  /* 0x000000484a117224 */ /* 0x080fe200078e0211 */
[----:B------:R-:W-:Y:S01]  /*6d30*/  SHF.L.U32 R74, R85, 0x10, RZ ;  /* 0x00000010554a7819 */ /* 0x000fe200000006ff */
[C---:B------:R-:W-:Y:S01]  /*6d40*/  IMAD R23, R70.reuse, R23, RZ ;  /* 0x0000001746177224 */ /* 0x040fe200078e02ff */
[----:B------:R-:W-:Y:S01]  /*6d50*/  SHF.R.S32.HI R73, RZ, 0x18, R84 ;  /* 0x00000018ff497819 */ /* 0x000fe20000011454 */
[----:B------:R-:W-:Y:S01]  /*6d60*/  IMAD R18, R75, R72, R18 ;  /* 0x000000484b127224 */ /* 0x000fe200078e0212 */
[----:B------:R-:W-:Y:S01]  /*6d70*/  PRMT R75, R85, 0x8880, RZ ;  /* 0x00008880554b7816 */ /* 0x000fe200000000ff */
[C---:B------:R-:W-:Y:S01]  /*6d80*/  IMAD R20, R70.reuse, R24, RZ ;  /* 0x0000001846147224 */ /* 0x040fe200078e02ff */
[----:B------:R-:W-:Y:S01]  /*6d90*/  SHF.R.S32.HI R74, RZ, 0x18, R74 ;  /* 0x00000018ff4a7819 */ /* 0x000fe2000001144a */
[----:B------:R-:W-:Y:S01]  /*6da0*/  IMAD R21, R70, R25, RZ ;  /* 0x0000001946157224 */ /* 0x000fe200078e02ff */
[----:B------:R-:W-:Y:S01]  /*6db0*/  I2IP.S8.S32.SAT R91, R13, R12, R91 ;  /* 0x0000000c0d5b7239 */ /* 0x000fe2000000145b */
[-C--:B------:R-:W-:Y:S01]  /*6dc0*/  IMAD R23, R73, R72.reuse, R23 ;  /* 0x0000004849177224 */ /* 0x080fe200078e0217 */
[C---:B------:R-:W-:Y:S01]  /*6dd0*/  PRMT R73, R86.reuse, 0x8880, RZ ;  /* 0x0000888056497816 */ /* 0x040fe200000000ff */
[-C--:B------:R-:W-:Y:S01]  /*6de0*/  IMAD R20, R75, R72.reuse, R20 ;  /* 0x000000484b147224 */ /* 0x080fe200078e0214 */
[----:B------:R-:W-:Y:S01]  /*6df0*/  SHF.L.U32 R75, R86, 0x8, RZ ;  /* 0x00000008564b7819 */ /* 0x000fe200000006ff */
[----:B------:R-:W-:Y:S01]  /*6e00*/  IMAD R21, R74, R72, R21 ;  /* 0x000000484a157224 */ /* 0x000fe200078e0215 */
[----:B------:R1:W-:Y:S01]  /*6e10*/  STS.128 [R135+UR44+0x8200], R88 ;  /* 0x0082005887007988 */ /* 0x0003e20008000c2c */
[----:B------:R-:W-:Y:S01]  /*6e20*/  IMAD R22, R70, R26, RZ ;  /* 0x0000001a46167224 */ /* 0x000fe200078e02ff */
[----:B------:R-:W-:Y:S01]  /*6e30*/  I2IP.S8.S32.SAT R100, R23, R18, RZ ;  /* 0x0000001217647239 */ /* 0x000fe200000014ff */
[----:B------:R-:W-:Y:S01]  /*6e40*/  IMAD.U32 R74, R86, 0x10000, RZ ;  /* 0x00010000564a7824 */ /* 0x000fe200078e00ff */
[----:B------:R-:W-:Y:S01]  /*6e50*/  SHF.R.S32.HI R75, RZ, 0x18, R75 ;  /* 0x00000018ff4b7819 */ /* 0x000fe2000001144b */
[C---:B------:R-:W-:Y:S01]  /*6e60*/  IMAD R27, R70.reuse, R27, RZ ;  /* 0x0000001b461b7224 */ /* 0x040fe200078e02ff */
[----:B------:R-:W-:Y:S01]  /*6e70*/  I2IP.S8.S32.SAT R100, R17, R16, R100 ;  /* 0x0000001011647239 */ /* 0x000fe20000001464 */
[C---:B------:R-:W-:Y:S01]  /*6e80*/  IMAD R24, R70.reuse, R28, RZ ;  /* 0x0000001c46187224 */ /* 0x040fe200078e02ff */
[----:B------:R-:W-:Y:S01]  /*6e90*/  SHF.R.S32.HI R74, RZ, 0x18, R74 ;  /* 0x00000018ff4a7819 */ /* 0x000fe2000001144a */
[-C--:B------:R-:W-:Y:S01]  /*6ea0*/  IMAD R22, R77, R72.reuse, R22 ;  /* 0x000000484d167224 */ /* 0x080fe200078e0216 */
[----:B------:R-:W-:Y:S01]  /*6eb0*/  SHF.L.U32 R77, R87, 0x8, RZ ;  /* 0x00000008574d7819 */ /* 0x000fe200000006ff */
[----:B------:R-:W-:Y:S02]  /*6ec0*/  IMAD R25, R70, R29, RZ ;  /* 0x0000001d46197224 */ /* 0x000fe400078e02ff */
        /* <DEDUP_REMOVED lines=33> */
[----:B------:R-:W-:Y:S01]  /*70e0*/  PRMT R76, R93, 0x8880, RZ ;  /* 0x000088805d4c7816 */ /* 0x000fe200000000ff */
[C---:B------:R-:W-:Y:S02]  /*70f0*/  IMAD R34, R70.reuse, R38, RZ ;  /* 0x0000002646227224 */ /* 0x040fe400078e02ff */
[----:B------:R-:W-:Y:S01]  /*7100*/  IMAD R32, R73, R72, R32 ;  /* 0x0000004849207224 */ /* 0x000fe200078e0220 */
[----:B------:R-:W-:Y:S01]  /*7110*/  SHF.R.S32.HI R73, RZ, 0x18, R92 ;  /* 0x00000018ff497819 */ /* 0x000fe2000001145c */
[----:B------:R-:W-:Y:S01]  /*7120*/  IMAD R39, R70, R39, RZ ;  /* 0x0000002746277224 */ /* 0x000fe200078e02ff */
[----:B------:R-:W-:Y:S01]  /*7130*/  I2IP.S8.S32.SAT R103, R35, R30, RZ ;  /* 0x0000001e23677239 */ /* 0x000fe200000014ff */
[-C--:B------:R-:W-:Y:S02]  /*7140*/  IMAD R33, R74, R72.reuse, R33 ;  /* 0x000000484a217224 */ /* 0x080fe400078e0221 */
[----:B------:R-:W-:Y:S01]  /*7150*/  IMAD R34, R75, R72, R34 ;  /* 0x000000484b227224 */ /* 0x000fe200078e0222 */
[----:B------:R-:W-:Y:S01]  /*7160*/  I2IP.S8.S32.SAT R103, R29, R28, R103 ;  /* 0x0000001c1d677239 */ /* 0x000fe20000001467 */
[C---:B------:R-:W-:Y:S01]  /*7170*/  IMAD.U32 R74, R93.reuse, 0x10000, RZ ;  /* 0x000100005d4a7824 */ /* 0x040fe200078e00ff */
[----:B------:R-:W-:Y:S01]  /*7180*/  SHF.L.U32 R75, R93, 0x8, RZ ;  /* 0x000000085d4b7819 */ /* 0x000fe200000006ff */
[----:B------:R-:W-:Y:S01]  /*7190*/  IMAD R39, R73, R72, R39 ;  /* 0x0000004849277224 */ /* 0x000fe200078e0227 */
[----:B------:R-:W-:Y:S01]  /*71a0*/  MOV R73, R76 ;  /* 0x0000004c00497202 */ /* 0x000fe20000000f00 */
[C---:B------:R-:W-:Y:S01]  /*71b0*/  IMAD R36, R70.reuse, R40, RZ ;  /* 0x0000002846247224 */ /* 0x040fe200078e02ff */
[----:B------:R-:W-:Y:S01]  /*71c0*/  SHF.R.S32.HI R74, RZ, 0x18, R74 ;  /* 0x00000018ff4a7819 */ /* 0x000fe2000001144a */
[C---:B------:R-:W-:Y:S01]  /*71d0*/  IMAD R37, R70.reuse, R41, RZ ;  /* 0x0000002946257224 */ /* 0x040fe200078e02ff */
[----:B------:R-:W-:Y:S01]  /*71e0*/  SHF.R.S32.HI R75, RZ, 0x18, R75 ;  /* 0x00000018ff4b7819 */ /* 0x000fe2000001144b */
[----:B------:R-:W-:Y:S01]  /*71f0*/  IMAD R38, R70, R42, RZ ;  /* 0x0000002a46267224 */ /* 0x000fe200078e02ff */
[----:B------:R1:W-:Y:S01]  /*7200*/  STS.128 [R159+0x8200], R100 ;  /* 0x008200649f007388 */ /* 0x0003e20000000c00 */
[----:B------:R-:W-:Y:S01]  /*7210*/  IMAD R36, R73, R72, R36 ;  /* 0x0000004849247224 */ /* 0x000fe200078e0224 */
[----:B------:R-:W-:Y:S01]  /*7220*/  I2IP.S8.S32.SAT R108, R39, R34, RZ ;  /* 0x00000022276c7239 */ /* 0x000fe200000014ff */
[-C--:B------:R-:W-:Y:S01]  /*7230*/  IMAD R37, R74, R72.reuse, R37 ;  /* 0x000000484a257224 */ /* 0x080fe200078e0225 */
[----:B------:R-:W-:Y:S01]  /*7240*/  SHF.R.S32.HI R76, RZ, 0x18, R93 ;  /* 0x00000018ff4c7819 */ /* 0x000fe2000001145d */
[----:B------:R-:W-:Y:S01]  /*7250*/  IMAD R43, R70, R43, RZ ;  /* 0x0000002b462b7224 */ /* 0x000fe200078e02ff */
[C---:B------:R-:W-:Y:S01]  /*7260*/  SHF.L.U32 R74, R94.reuse, 0x10, RZ ;  /* 0x000000105e4a7819 */ /* 0x040fe200000006ff */
[----:B------:R-:W-:Y:S01]  /*7270*/  IMAD R38, R75, R72, R38 ;  /* 0x000000484b267224 */ /* 0x000fe200078e0226 */
[----:B------:R-:W-:Y:S01]  /*7280*/  PRMT R73, R94, 0x8880, RZ ;  /* 0x000088805e497816 */ /* 0x000fe200000000ff */
[----:B------:R-:W-:Y:S01]  /*7290*/  IMAD R40, R70, R44, RZ ;  /* 0x0000002c46287224 */ /* 0x000fe200078e02ff */
[----:B------:R-:W-:Y:S01]  /*72a0*/  SHF.L.U32 R75, R94, 0x8, RZ ;  /* 0x000000085e4b7819 */ /* 0x000fe200000006ff */
[----:B------:R-:W-:Y:S01]  /*72b0*/  IMAD R41, R70, R45, RZ ;  /* 0x0000002d46297224 */ /* 0x000fe200078e02ff */
[----:B------:R-:W-:Y:S01]  /*72c0*/  SHF.R.S32.HI R74, RZ, 0x18, R74 ;  /* 0x00000018ff4a7819 */ /* 0x000fe2000001144a */
[----:B------:R-:W-:Y:S01]  /*72d0*/  IMAD R43, R76, R72, R43 ;  /* 0x000000484c2b7224 */ /* 0x000fe200078e022b */
[----:B------:R-:W-:Y:S01]  /*72e0*/  SHF.R.S32.HI R75, RZ, 0x18, R75 ;  /* 0x00000018ff4b7819 */ /* 0x000fe2000001144b */
[C---:B------:R-:W-:Y:S01]  /*72f0*/  IMAD R42, R70.reuse, R46, RZ ;  /* 0x0000002e462a7224 */ /* 0x040fe200078e02ff */
[----:B------:R-:W-:Y:S01]  /*7300*/  I2IP.S8.S32.SAT R108, R33, R32, R108 ;  /* 0x00000020216c7239 */ /* 0x000fe2000000146c */
[----:B------:R-:W-:Y:S01]  /*7310*/  IMAD R40, R73, R72, R40 ;  /* 0x0000004849287224 */ /* 0x000fe200078e0228 */
[----:B------:R-:W-:Y:S01]  /*7320*/  SHF.R.S32.HI R76, RZ, 0x18, R94 ;  /* 0x00000018ff4c7819 */ /* 0x000fe2000001145e */
[----:B------:R-:W-:Y:S01]  /*7330*/  IMAD R47, R70, R47, RZ ;  /* 0x0000002f462f7224 */ /* 0x000fe200078e02ff */
[----:B------:R-:W-:Y:S01]  /*7340*/  I2IP.S8.S32.SAT R109, R43, R38, RZ ;  /* 0x000000262b6d7239 */ /* 0x000fe200000014ff */
[-C--:B------:R-:W-:Y:S01]  /*7350*/  IMAD R41, R74, R72.reuse, R41 ;  /* 0x000000484a297224 */ /* 0x080fe200078e0229 */
[----:B------:R-:W-:Y:S01]  /*7360*/  PRMT R73, R95, 0x8880, RZ ;  /* 0x000088805f497816 */ /* 0x000fe200000000ff */
[-C--:B------:R-:W-:Y:S01]  /*7370*/  IMAD R42, R75, R72.reuse, R42 ;  /* 0x000000484b2a7224 */ /* 0x080fe200078e022a */
[----:B------:R-:W-:Y:S01]  /*7380*/  SHF.L.U32 R74, R95, 0x10, RZ ;  /* 0x000000105f4a7819 */ /* 0x000fe200000006ff */
[----:B------:R-:W-:Y:S01]  /*7390*/  IMAD R47, R76, R72, R47 ;  /* 0x000000484c2f7224 */ /* 0x000fe200078e022f */
[----:B------:R-:W-:Y:S01]  /*73a0*/  I2IP.S8.S32.SAT R109, R37, R36, R109 ;  /* 0x00000024256d7239 */ /* 0x000fe2000000146d */
[C---:B------:R-:W-:Y:S01]  /*73b0*/  IMAD R44, R70.reuse, R48, RZ ;  /* 0x00000030462c7224 */ /* 0x040fe200078e02ff */
[----:B------:R-:W-:Y:S01]  /*73c0*/  SHF.R.S32.HI R74, RZ, 0x18, R74 ;  /* 0x00000018ff4a7819 */ /* 0x000fe2000001144a */
[----:B------:R-:W-:Y:S01]  /*73d0*/  IMAD.SHL.U32 R76, R95, 0x100, RZ ;  /* 0x000001005f4c7824 */ /* 0x000fe200078e00ff */
[----:B------:R-:W-:Y:S01]  /*73e0*/  I2IP.S8.S32.SAT R110, R47, R42, RZ ;  /* 0x0000002a2f6e7239 */ /* 0x000fe200000014ff */
[----:B------:R-:W-:Y:S01]  /*73f0*/  IMAD R45, R70, R49, RZ ;  /* 0x00000031462d7224 */ /* 0x000fe200078e02ff */
[----:B------:R-:W-:Y:S01]  /*7400*/  PRMT R75, R96, 0x8880, RZ ;  /* 0x00008880604b7816 */ /* 0x000fe200000000ff */
[----:B------:R-:W-:Y:S01]  /*7410*/  IMAD R44, R73, R72, R44 ;  /* 0x00000048492c7224 */ /* 0x000fe200078e022c */
[----:B------:R-:W-:Y:S01]  /*7420*/  SHF.R.S32.HI R73, RZ, 0x18, R76 ;  /* 0x00000018ff497819 */ /* 0x000fe2000001144c */
[----:B------:R-:W-:Y:S01]  /*7430*/  IMAD R46, R70, R50, RZ ;  /* 0x00000032462e7224 */ /* 0x000fe200078e02ff */
[----:B------:R-:W-:Y:S01]  /*7440*/  I2IP.S8.S32.SAT R110, R41, R40, R110 ;  /* 0x00000028296e7239 */ /* 0x000fe2000000146e */
[----:B------:R-:W-:Y:S01]  /*7450*/  IMAD R45, R74, R72, R45 ;  /* 0x000000484a2d7224 */ /* 0x000fe200078e022d */
[----:B------:R-:W-:Y:S01]  /*7460*/  SHF.R.S32.HI R74, RZ, 0x18, R95 ;  /* 0x00000018ff4a7819 */ /* 0x000fe2000001145f */
[----:B------:R-:W-:Y:S01]  /*7470*/  IMAD R51, R70, R51, RZ ;  /* 0x0000003346337224 */ /* 0x000fe200078e02ff */
[----:B------:R-:W-:Y:S01]  /*7480*/  SHF.L.U32 R76, R96, 0x8, RZ ;  /* 0x00000008604c7819 */ /* 0x000fe200000006ff */
[----:B------:R-:W-:Y:S02]  /*7490*/  IMAD R48, R70, R52, RZ ;  /* 0x0000003446307224 */ /* 0x000fe400078e02ff */
[-C--:B------:R-:W-:Y:S01]  /*74a0*/  IMAD R46, R73, R72.reuse, R46 ;  /* 0x00000048492e7224 */ /* 0x080fe200078e022e */
[----:B------:R-:W-:Y:S01]  /*74b0*/  SHF.R.S32.HI R73, RZ, 0x18, R77 ;  /* 0x00000018ff497819 */ /* 0x000fe2000001144d */
[-C--:B------:R-:W-:Y:S01]  /*74c0*/  IMAD R51, R74, R72.reuse, R51 ;  /* 0x000000484a337224 */ /* 0x080fe200078e0233 */
[----:B------:R-:W-:Y:S01]  /*74d0*/  SHF.R.S32.HI R74, RZ, 0x18, R96 ;  /* 0x00000018ff4a7819 */ /* 0x000fe20000011460 */
[----:B------:R-:W-:Y:S01]  /*74e0*/  IMAD R49, R70, R53, RZ ;  /* 0x0000003546317224 */ /* 0x000fe200078e02ff */
[----:B------:R-:W-:Y:S01]  /*74f0*/  SHF.L.U32 R77, R98, 0x8, RZ ;  /* 0x00000008624d7819 */ /* 0x000fe200000006ff */
[----:B------:R-:W-:Y:S01]  /*7500*/  IMAD R48, R75, R72, R48 ;  /* 0x000000484b307224 */ /* 0x000fe200078e0230 */
[----:B------:R-:W-:Y:S01]  /*7510*/  SHF.R.S32.HI R75, RZ, 0x18, R76 ;  /* 0x00000018ff4b7819 */ /* 0x000fe2000001144c */
[C---:B------:R-:W-:Y:S01]  /*7520*/  IMAD R50, R70.reuse, R54, RZ ;  /* 0x0000003646327224 */ /* 0x040fe200078e02ff */
[----:B------:R-:W-:Y:S01]  /*7530*/  I2IP.S8.S32.SAT R111, R51, R46, RZ ;  /* 0x0000002e336f7239 */ /* 0x000fe200000014ff */
[C---:B------:R-:W-:Y:S01]  /*7540*/  IMAD R55, R70.reuse, R55, RZ ;  /* 0x0000003746377224 */ /* 0x040fe200078e02ff */
[----:B------:R-:W-:Y:S01]  /*7550*/  SHF.L.U32 R76, R97, 0x10, RZ ;  /* 0x00000010614c7819 */ /* 0x000fe200000006ff */
[----:B------:R-:W-:Y:S01]  /*7560*/  IMAD R49, R73, R72, R49 ;  /* 0x0000004849317224 */ /* 0x000fe200078e0231 */
[----:B------:R-:W-:Y:S01]  /*7570*/  PRMT R73, R97, 0x8880, RZ ;  /* 0x0000888061497816 */ /* 0x000fe200000000ff */
[----:B------:R-:W-:Y:S01]  /*7580*/  IMAD R52, R70, R56, RZ ;  /* 0x0000003846347224 */ /* 0x000fe200078e02ff */
[----:B------:R-:W-:Y:S01]  /*7590*/  I2IP.S8.S32.SAT R111, R45, R44, R111 ;  /* 0x0000002c2d6f7239 */ /* 0x000fe2000000146f */
[-C--:B------:R-:W-:Y:S01]  /*75a0*/  IMAD R50, R75, R72.reuse, R50 ;  /* 0x000000484b327224 */ /* 0x080fe200078e0232 */
[----:B------:R-:W-:Y:S01]  /*75b0*/  PRMT R75, R98, 0x8880, RZ ;  /* 0x00008880624b7816 */ /* 0x000fe200000000ff */
[-C--:B------:R-:W-:Y:S01]  /*75c0*/  IMAD R55, R74, R72.reuse, R55 ;  /* 0x000000484a377224 */ /* 0x080fe200078e0237 */
[----:B------:R-:W-:Y:S01]  /*75d0*/  SHF.R.S32.HI R74, RZ, 0x18, R76 ;  /* 0x00000018ff4a7819 */ /* 0x000fe2000001144c */
[----:B------:R-:W-:Y:S01]  /*75e0*/  IMAD R52, R73, R72, R52 ;  /* 0x0000004849347224 */ /* 0x000fe200078e0234 */
[----:B------:R-:W-:Y:S01]  /*75f0*/  SHF.L.U32 R73, R97, 0x8, RZ ;  /* 0x0000000861497819 */ /* 0x000fe200000006ff */
[C---:B------:R-:W-:Y:S01]  /*7600*/  IMAD R53, R70.reuse, R57, RZ ;  /* 0x0000003946357224 */ /* 0x040fe200078e02ff */
[----:B------:R1:W-:Y:S01]  /*7610*/  STS.128 [R158+0x8200], R108 ;  /* 0x0082006c9e007388 */ /* 0x0003e20000000c00 */
[----:B------:R-:W-:Y:S01]  /*7620*/  IMAD R54, R70, R58, RZ ;  /* 0x0000003a46367224 */ /* 0x000fe200078e02ff */
[----:B------:R-:W-:Y:S01]  /*7630*/  SHF.R.S32.HI R73, RZ, 0x18, R73 ;  /* 0x00000018ff497819 */ /* 0x000fe20000011449 */
[----:B------:R-:W-:Y:S01]  /*7640*/  IMAD R53, R74, R72, R53 ;  /* 0x000000484a357224 */ /* 0x000fe200078e0235 */
[----:B------:R-:W-:Y:S01]  /*7650*/  SHF.L.U32 R76, R98, 0x10, RZ ;  /* 0x00000010624c7819 */ /* 0x000fe200000006ff */
[C---:B------:R-:W-:Y:S01]  /*7660*/  IMAD R59, R70.reuse, R59, RZ ;  /* 0x0000003b463b7224 */ /* 0x040fe200078e02ff */
[----:B------:R-:W-:Y:S01]  /*7670*/  SHF.R.S32.HI R74, RZ, 0x18, R97 ;  /* 0x00000018ff4a7819 */ /* 0x000fe20000011461 */
[C---:B------:R-:W-:Y:S01]  /*7680*/  IMAD R56, R70.reuse, R60, RZ ;  /* 0x0000003c46387224 */ /* 0x040fe200078e02ff */
[----:B------:R-:W-:Y:S01]  /*7690*/  I2IP.S8.S32.SAT R112, R55, R50, RZ ;  /* 0x0000003237707239 */ /* 0x000fe200000014ff */
[----:B------:R-:W-:Y:S01]  /*76a0*/  IMAD R54, R73, R72, R54 ;  /* 0x0000004849367224 */ /* 0x000fe200078e0236 */
[----:B------:R-:W-:Y:S01]  /*76b0*/  SHF.R.S32.HI R76, RZ, 0x18, R76 ;  /* 0x00000018ff4c7819 */ /* 0x000fe2000001144c */
[----:B------:R-:W-:Y:S01]  /*76c0*/  IMAD R57, R70, R61, RZ ;  /* 0x0000003d46397224 */ /* 0x000fe200078e02ff */
[----:B------:R-:W-:Y:S01]  /*76d0*/  I2IP.S8.S32.SAT R112, R49, R48, R112 ;  /* 0x0000003031707239 */ /* 0x000fe20000001470 */
[----:B------:R-:W-:Y:S01]  /*76e0*/  IMAD R59, R74, R72, R59 ;  /* 0x000000484a3b7224 */ /* 0x000fe200078e023b */
[----:B------:R-:W-:Y:S01]  /*76f0*/  SHF.R.S32.HI R77, RZ, 0x18, R77 ;  /* 0x00000018ff4d7819 */ /* 0x000fe2000001144d */
[----:B------:R-:W-:Y:S01]  /*7700*/  IMAD R58, R70, R62, RZ ;  /* 0x0000003e463a7224 */ /* 0x000fe200078e02ff */
[----:B------:R-:W-:Y:S01]  /*7710*/  SHF.R.S32.HI R73, RZ, 0x18, R98 ;  /* 0x00000018ff497819 */ /* 0x000fe20000011462 */
[----:B------:R-:W-:Y:S01]  /*7720*/  IMAD R56, R75, R72, R56 ;  /* 0x000000484b387224 */ /* 0x000fe200078e0238 */
[----:B------:R-:W-:Y:S01]  /*7730*/  I2IP.S8.S32.SAT R113, R59, R54, RZ ;  /* 0x000000363b717239 */ /* 0x000fe200000014ff */
[----:B------:R-:W-:Y:S01]  /*7740*/  IMAD R57, R76, R72, R57 ;  /* 0x000000484c397224 */ /* 0x000fe200078e0239 */
[C---:B------:R-:W-:Y:S01]  /*7750*/  PRMT R75, R99.reuse, 0x8880, RZ ;  /* 0x00008880634b7816 */ /* 0x040fe200000000ff */
[----:B------:R-:W-:Y:S01]  /*7760*/  IMAD.U32 R74, R99, 0x10000, RZ ;  /* 0x00010000634a7824 */ /* 0x000fe200078e00ff */
[----:B------:R-:W-:Y:S01]  /*7770*/  I2IP.S8.S32.SAT R113, R53, R52, R113 ;  /* 0x0000003435717239 */ /* 0x000fe20000001471 */
[C---:B------:R-:W-:Y:S01]  /*7780*/  IMAD R63, R70.reuse, R63, RZ ;  /* 0x0000003f463f7224 */ /* 0x040fe200078e02ff */
[----:B------:R-:W-:Y:S01]  /*7790*/  SHF.R.S32.HI R76, RZ, 0x18, R99 ;  /* 0x00000018ff4c7819 */ /* 0x000fe20000011463 */
[----:B------:R-:W-:Y:S01]  /*77a0*/  IMAD R58, R77, R72, R58 ;  /* 0x000000484d3a7224 */ /* 0x000fe200078e023a */
[----:B------:R-:W-:Y:S01]  /*77b0*/  SHF.L.U32 R77, R99, 0x8, RZ ;  /* 0x00000008634d7819 */ /* 0x000fe200000006ff */
[C---:B------:R-:W-:Y:S01]  /*77c0*/  IMAD R60, R70.reuse, R64, RZ ;  /* 0x00000040463c7224 */ /* 0x040fe200078e02ff */
[----:B------:R-:W-:Y:S01]  /*77d0*/  SHF.R.S32.HI R74, RZ, 0x18, R74 ;  /* 0x00000018ff4a7819 */ /* 0x000fe2000001144a */
[C---:B------:R-:W-:Y:S01]  /*77e0*/  IMAD R61, R70.reuse, R65, RZ ;  /* 0x00000041463d7224 */ /* 0x040fe200078e02ff */
[----:B------:R-:W-:Y:S01]  /*77f0*/  SHF.R.S32.HI R77, RZ, 0x18, R77 ;  /* 0x00000018ff4d7819 */ /* 0x000fe2000001144d */
[-C--:B------:R-:W-:Y:S02]  /*7800*/  IMAD R63, R73, R72.reuse, R63 ;  /* 0x00000048493f7224 */ /* 0x080fe400078e023f */
[----:B------:R-:W-:Y:S02]  /*7810*/  IMAD R60, R75, R72, R60 ;  /* 0x000000484b3c7224 */ /* 0x000fe400078e023c */
[----:B------:R-:W-:Y:S01]  /*7820*/  IMAD R62, R70, R66, RZ ;  /* 0x00000042463e7224 */ /* 0x000fe200078e02ff */
[----:B------:R-:W-:Y:S01]  /*7830*/  I2IP.S8.S32.SAT R114, R63, R58, RZ ;  /* 0x0000003a3f727239 */ /* 0x000fe200000014ff */
[----:B------:R-:W-:Y:S02]  /*7840*/  IMAD R61, R74, R72, R61 ;  /* 0x000000484a3d7224 */ /* 0x000fe400078e023d */
[----:B------:R-:W-:Y:S01]  /*7850*/  IMAD R67, R70, R67, RZ ;  /* 0x0000004346437224 */ /* 0x000fe200078e02ff */
[----:B------:R-:W-:Y:S01]  /*7860*/  I2IP.S8.S32.SAT R114, R57, R56, R114 ;  /* 0x0000003839727239 */ /* 0x000fe20000001472 */
[-C--:B------:R-:W-:Y:S02]  /*7870*/  IMAD R62, R77, R72.reuse, R62 ;  /* 0x000000484d3e7224 */ /* 0x080fe400078e023e */
[----:B------:R-:W-:Y:S05]  /*7880*/  IMAD R67, R76, R72, R67 ;  /* 0x000000484c437224 */ /* 0x000fea00078e0243 */
[----:B------:R-:W-:Y:S04]  /*7890*/  I2IP.S8.S32.SAT R115, R67, R62, RZ ;  /* 0x0000003e43737239 */ /* 0x000fe800000014ff */
[----:B------:R-:W-:Y:S05]  /*78a0*/  I2IP.S8.S32.SAT R115, R61, R60, R115 ;  /* 0x0000003c3d737239 */ /* 0x000fea0000001473 */
[----:B------:R1:W-:Y:S01]  /*78b0*/  STS.128 [R157+0x8200], R112 ;  /* 0x008200709d007388 */ /* 0x0003e20000000c00 */
[----:B------:R-:W-:Y:S01]  /*78c0*/  @!PT LDS RZ, [RZ] ;  /* 0x00000000fffff984 */ /* 0x000fe20000000800 */
[----:B------:R-:W-:Y:S01]  /*78d0*/  @!PT LDS RZ, [RZ] ;  /* 0x00000000fffff984 */ /* 0x000fe20000000800 */
[----:B------:R-:W-:Y:S01]  /*78e0*/  @!PT LDS RZ, [RZ] ;  /* 0x00000000fffff984 */ /* 0x000fe20000000800 */
[----:B------:R-:W-:Y:S01]  /*78f0*/  @!PT LDS RZ, [RZ] ;  /* 0x00000000fffff984 */ /* 0x000fe20000000800 */
[----:B------:R2:W-:Y:S07]  /*7900*/  MEMBAR.ALL.CTA ;  /* 0x0000000000007992 */ /* 0x0005ee0000008000 */
[----:B--2---:R-:W2:Y:S02]  /*7910*/  FENCE.VIEW.ASYNC.S ;  /* 0x00000000000073c6 */ /* 0x004ea40000000000 */
[----:B--2---:R-:W-:Y:S06]  /*7920*/  BAR.SYNC.DEFER_BLOCKING 0x1, 0x80 ;  /* 0x0042000000007b1d */ /* 0x004fec0000010000 */
[----:B------:R-:W-:Y:S05]  /*7930*/  @P0 BRA `(.L_x_114) ;  /* 0x0000000000280947 */ /* 0x000fea0003800000 */
[----:B------:R-:W-:Y:S01]  /*7940*/  UIADD3 UR4, UPT, UPT, UR44, 0x8200, URZ ;  /* 0x000082002c047890 */ /* 0x000fe2000fffe0ff */
[----:B------:R-:W-:Y:S05]  /*7950*/  UMOV UR51, UR36 ;  /* 0x0000002400337c82 */ /* 0x000fea0008000000 */
[----:B------:R-:W-:Y:S01]  /*7960*/  MOV R154, UR4 ;  /* 0x00000004009a7c02 */ /* 0x000fe20008000f00 */
[----:B------:R-:W-:Y:S03]  /*7970*/  UIADD3 UR4, UP0, UPT, UR62, 0x680, URZ ;  /* 0x000006803e047890 */ /* 0x000fe6000ff1e0ff */
[----:B------:R-:W-:Y:S01]  /*7980*/  R2UR UR48, R154 ;  /* 0x000000009a3072ca */ /* 0x000fe200000e0000 */
[----:B------:R-:W-:Y:S11]  /*7990*/  UIADD3.X UR5, UPT, UPT, URZ, UR63, URZ, UP0, !UPT ;  /* 0x0000003fff057290 */ /* 0x000ff600087fe4ff */
[----:B------:R-:W-:Y:S01]  /*79a0*/  @!UPT UIADD3 URZ, UPT, UPT, URZ, URZ, URZ ;  /* 0x000000fffffff290 */ /* 0x000fe2000fffe0ff */
[----:B------:R2:W-:Y:S01]  /*79b0*/  UTMASTG.3D [UR48], [UR4] ;  /* 0x00000030040073b5 */ /* 0x0005e20008010000 */
[----:B------:R0:W-:Y:S01]  /*79c0*/  UTMACMDFLUSH ;  /* 0x00000000000079b7 */ /* 0x0001e20000000000 */
[----:B--2---:R-:W-:Y:S04]  /*79d0*/  DEPBAR.LE SB0, 0x1 ;  /* 0x000080400000791a */ /* 0x004fe80000000000 */
.L_x_114:
[----:B------:R-:W-:Y:S05]  /*79e0*/  BSYNC.RECONVERGENT B0 ;  /* 0x0000000000007941 */ /* 0x000fea0003800200 */
.L_x_113:
[----:B------:R-:W-:Y:S06]  /*79f0*/  BAR.SYNC.DEFER_BLOCKING 0x1, 0x80 ;  /* 0x0042000000007b1d */ /* 0x000fec0000010000 */
[----:B------:R-:W2:Y:S01]  /*7a00*/  @P6 SYNCS.PHASECHK.TRANS64.TRYWAIT P0, [R107+URZ+0x30], R116 ;  /* 0x000030746b0065a7 */ /* 0x000ea200080011ff */
[----:B------:R-:W-:Y:S01]  /*7a10*/  BSSY B1, `(.L_x_115) ;  /* 0x0000023000017945 */ /* 0x000fe20003800000 */
[----:B--2---:R-:W-:Y:S03]  /*7a20*/  @P6 SEL R78, RZ, 0x1, !P0 ;  /* 0x00000001ff4e6807 */ /* 0x004fe60004000000 */
[----:B------:R-:W-:Y:S05]  /*7a30*/  @!P6 BRA `(.L_x_116) ;  /* 0x000000000080e947 */ /* 0x000fea0003800000 */
[----:B------:R-:W-:Y:S01]  /*7a40*/  ISETP.NE.AND P1, PT, R79, RZ, PT ;  /* 0x000000ff4f00720c */ /* 0x000fe20003f25270 */
[----:B------:R-:W-:Y:S01]  /*7a50*/  BSSY B0, `(.L_x_117) ;  /* 0x000000a000007945 */ /* 0x000fe20003800000 */
[----:B------:R-:W-:Y:S11]  /*7a60*/  ISETP.NE.AND P0, PT, R78, RZ, PT ;  /* 0x000000ff4e00720c */ /* 0x000ff60003f05270 */
[----:B------:R-:W-:Y:S04]  /*7a70*/  @P1 IMAD R5, R148, 0x2000, R105 ;  /* 0x0000200094051824 */ /* 0x000fe800078e0269 */
[--C-:B------:R-:W-:Y:S01]  /*7a80*/  @P1 IMAD.IADD R4, R153, 0x1, R5.reuse ;  /* 0x0000000199041824 */ /* 0x100fe200078e0205 */
[----:B------:R-:W-:Y:S01]  /*7a90*/  @P1 IADD3 R3, PT, PT, R152, R5, RZ ;  /* 0x0000000598031210 */ /* 0x000fe20007ffe0ff */
[----:B------:R-:W-:Y:S01]  /*7aa0*/  @P1 IMAD.IADD R2, R104, 0x1, R5 ;  /* 0x0000000168021824 */ /* 0x000fe200078e0205 */
[----:B------:R-:W-:Y:S06]  /*7ab0*/  @P0 BRA `(.L_x_118) ;  /* 0x00000000000c0947 */ /* 0x000fec0003800000 */
[----:B------:R-:W-:Y:S04]  /*7ac0*/  SHF.L.U32 R0, R147, 0x1f, RZ ;  /* 0x0000001f93007819 */ /* 0x000fe800000006ff */
[----:B------:R-:W2:Y:S02]  /*7ad0*/  SYNCS.PHASECHK.TRANS64.TRYWAIT P0, [R107+URZ+0x30], R0 ;  /* 0x000030006b0075a7 */ /* 0x000ea400080011ff */
[----:B--2---:R-:W-:Y:S05]  /*7ae0*/  @!P0 BRA `(.L_x_119) ;  /* 0x0000004c00408947 */ /* 0x004fea0003800000 */
.L_x_118:
[----:B------:R-:W-:Y:S05]  /*7af0*/  BSYNC B0 ;  /* 0x0000000000007941 */ /* 0x000fea0003800000 */
.L_x_117:
[----:B------:R-:W-:Y:S01]  /*7b00*/  ISETP.NE.AND P0, PT, R79, RZ, PT ;  /* 0x000000ff4f00720c */ /* 0x000fe20003f05270 */
[----:B--2---:R-:W-:Y:S02]  /*7b10*/  VIADD R107, R107, 0x50 ;  /* 0x000000506b6b7836 */ /* 0x004fe40000000000 */
[----:B------:R-:W-:Y:S02]  /*7b20*/  IMAD.U32 R0, RZ, RZ, UR45 ;  /* 0x0000002dff007e24 */ /* 0x000fe4000f8e00ff */
[----:B------:R-:W-:Y:S03]  /*7b30*/  VIADD R148, R148, 0x1 ;  /* 0x0000000194947836 */ /* 0x000fe60000000000 */
[----:B------:R-:W-:Y:S05]  /*7b40*/  PRMT R0, R0, 0x654, R107 ;  /* 0x0000065400007816 */ /* 0x000fea000000006b */
[----:B------:R2:W3:Y:S04]  /*7b50*/  @P0 LDS.128 R80, [R5+0x200] ;  /* 0x0002000005500984 */ /* 0x0004e80000000c00 */
[----:B------:R2:W4:Y:S04]  /*7b60*/  @P0 LDS.128 R84, [R4+0x200] ;  /* 0x0002000004540984 */ /* 0x0005280000000c00 */
        /* <DEDUP_REMOVED lines=12> */
[----:B--234-:R-:W-:Y:S02]  /*7c30*/  LOP3.LUT R147, R147, R0, RZ, 0x3c, !PT ;  /* 0x0000000093937212 */ /* 0x01cfe400078e3cff */
.L_x_116:
[----:B------:R-:W-:Y:S05]  /*7c40*/  BSYNC B1 ;  /* 0x0000000000017941 */ /* 0x000fea0003800000 */
.L_x_115:
[----:B------:R-:W-:Y:S05]  /*7c50*/  VIADD R0, R71, 0x40 ;  /* 0x0000004047007836 */ /* 0x000fea0000000000 */
[----:B------:R-:W-:Y:S04]  /*7c60*/  SHF.R.U32.HI R0, RZ, 0x15, R0 ;  /* 0x00000015ff007819 */ /* 0x000fe80000011600 */
[----:B------:R-:W-:Y:S11]  /*7c70*/  LOP3.LUT P0, RZ, R0, 0x3, R141, 0x48, !PT ;  /* 0x0000000300ff7812 */ /* 0x000ff6000780488d */
[----:B------:R-:W-:Y:S02]  /*7c80*/  @!UPT UIADD3 URZ, UPT, UPT, URZ, URZ, URZ ;  /* 0x000000fffffff290 */ /* 0x000fe4000fffe0ff */
        /* <DEDUP_REMOVED lines=8> */
[----:B------:R-:W5:Y:S01]  /*7d10*/  LDCU.64 UR4, c[0x4][0x18] ;  /* 0x01000300ff0477ac */ /* 0x000f620008000a00 */
[----:B--2---:R-:W-:Y:S01]  /*7d20*/  MOV R5, UR9 ;  /* 0x0000000900057c02 */ /* 0x004fe20008000f00 */
[----:B------:R-:W-:Y:S01]  /*7d30*/  IMAD.U32 R4, RZ, RZ, UR8 ;  /* 0x00000008ff047e24 */ /* 0x000fe2000f8e00ff */
[----:B---3--:R-:W-:Y:S01]  /*7d40*/  MOV R7, UR7 ;  /* 0x0000000700077c02 */ /* 0x008fe20008000f00 */
[----:B------:R-:W-:Y:S01]  /*7d50*/  IMAD.U32 R6, RZ, RZ, UR6 ;  /* 0x00000006ff067e24 */ /* 0x000fe2000f8e00ff */
[----:B-----5:R-:W-:Y:S01]  /*7d60*/  MOV R11, UR5 ;  /* 0x00000005000b7c02 */ /* 0x020fe20008000f00 */
[----:B------:R-:W-:Y:S02]  /*7d70*/  IMAD.U32 R10, RZ, RZ, UR4 ;  /* 0x00000004ff0a7e24 */ /* 0x000fe4000f8e00ff */
[----:B------:R-:W-:Y:S07]  /*7d80*/  LEPC R20, `(.L_x_120) ;  /* 0x000000001014794e */ /* 0x000fee0000000000 */
[----:B-1--4-:R-:W-:Y:S05]  /*7d90*/  CALL.ABS.NOINC R2 ;  /* 0x0000000002007343 */ /* 0x012fea0003c00000 */
.L_x_120:
[----:B------:R-:W-:Y:S05]  /*7da0*/  WARPSYNC.ALL ;  /* 0x0000000000007948 */ /* 0x000fea0003800000 */
[----:B------:R-:W-:Y:S01]  /*7db0*/  R2UR UR4, R71 ;  /* 0x00000000470472ca */ /* 0x000fe200000e0000 */
[----:B------:R-:W-:Y:S01]  /*7dc0*/  BSSY.RECONVERGENT B0, `(.L_x_121) ;  /* 0x000011c000007945 */ /* 0x000fe20003800200 */
[C---:B------:R-:W-:Y:S02]  /*7dd0*/  PRMT R73, R80.reuse, 0x8880, RZ ;  /* 0x0000888050497816 */ /* 0x040fe400000000ff */
[C---:B------:R-:W-:Y:S02]  /*7de0*/  SHF.L.U32 R75, R80.reuse, 0x10, RZ ;  /* 0x00000010504b7819 */ /* 0x040fe400000006ff */
[----:B------:R-:W-:Y:S02]  /*7df0*/  SHF.L.U32 R77, R81, 0x8, RZ ;  /* 0x00000008514d7819 */ /* 0x000fe400000006ff */
[----:B------:R-:W-:Y:S02]  /*7e00*/  SHF.R.S32.HI R75, RZ, 0x18, R75 ;  /* 0x00000018ff4b7819 */ /* 0x000fe4000001144b */
[----:B------:R-:W-:Y:S02]  /*7e10*/  SHF.R.S32.HI R77, RZ, 0x18, R77 ;  /* 0x00000018ff4d7819 */ /* 0x000fe4000001144d */
[----:B------:R-:W-:Y:S01]  /*7e20*/  SHF.R.S32.HI R76, RZ, 0x18, R81 ;  /* 0x00000018ff4c7819 */ /* 0x000fe20000011451 */
[----:B------:R-:W2:Y:S01]  /*7e30*/  LDTM.x64 R4, tmem[UR4+0x40] ;  /* 0x00004004000479ee */ /* 0x000ea20008340000 */
[----:B------:R-:W-:Y:S02]  /*7e40*/  SHF.L.U32 R74, R80, 0x8, RZ ;  /* 0x00000008504a7819 */ /* 0x000fe400000006ff */
[----:B------:R-:W-:Y:S02]  /*7e50*/  ISETP.NE.AND P0, PT, R155, RZ, PT ;  /* 0x000000ff9b00720c */ /* 0x000fe40003f05270 */
[----:B------:R-:W-:Y:S02]  /*7e60*/  SHF.R.S32.HI R74, RZ, 0x18, R74 ;  /* 0x00000018ff4a7819 */ /* 0x000fe4000001144a */
[----:B------:R-:W-:Y:S01]  /*7e70*/  ISETP.NE.AND P6, PT, R106, RZ, PT ;  /* 0x000000ff6a00720c */ /* 0x000fe20003fc5270 */
[C---:B--2---:R-:W-:Y:S02]  /*7e80*/  IMAD R0, R70.reuse, R4, RZ ;  /* 0x0000000446007224 */ /* 0x044fe400078e02ff */
[C---:B------:R-:W-:Y:S02]  /*7e90*/  IMAD R2, R70.reuse, R5, RZ ;  /* 0x0000000546027224 */ /* 0x040fe400078e02ff */
[----:B------:R-:W-:Y:S02]  /*7ea0*/  IMAD R3, R70, R6, RZ ;  /* 0x0000000646037224 */ /* 0x000fe400078e02ff */
        /* <DEDUP_REMOVED lines=10> */
[----:B------:R-:W-:Y:S01]  /*7f50*/  IMAD R7, R73, R72, R7 ;  /* 0x0000004849077224 */ /* 0x000fe200078e0207 */
[----:B------:R-:W-:Y:S01]  /*7f60*/  PRMT R73, R82, 0x8880, RZ ;  /* 0x0000888052497816 */ /* 0x000fe200000000ff */
[----:B------:R-:W-:Y:S02]  /*7f70*/  IMAD R6, R70, R10, RZ ;  /* 0x0000000a46067224 */ /* 0x000fe400078e02ff */
[-C--:B------:R-:W-:Y:S01]  /*7f80*/  IMAD R4, R75, R72.reuse, R4 ;  /* 0x000000484b047224 */ /* 0x080fe200078e0204 */
[----:B------:R-:W-:Y:S01]  /*7f90*/  SHF.L.U32 R75, R82, 0x8, RZ ;  /* 0x00000008524b7819 */ /* 0x000fe200000006ff */
[-C--:B------:R-:W-:Y:S01]  /*7fa0*/  IMAD R5, R74, R72.reuse, R5 ;  /* 0x000000484a057224 */ /* 0x080fe200078e0205 */
[----:B------:R-:W-:Y:S01]  /*7fb0*/  SHF.L.U32 R74, R82, 0x10, RZ ;  /* 0x00000010524a7819 */ /* 0x000fe200000006ff */
[----:B------:R-:W-:Y:S01]  /*7fc0*/  IMAD R6, R77, R72, R6 ;  /* 0x000000484d067224 */ /* 0x000fe200078e0206 */
[----:B------:R-:W-:Y:S01]  /*7fd0*/  I2IP.S8.S32.SAT R77, R7, R3, RZ ;  /* 0x00000003074d7239 */ /* 0x000fe200000014ff */
[C---:B------:R-:W-:Y:S01]  /*7fe0*/  IMAD R11, R70.reuse, R11, RZ ;  /* 0x0000000b460b7224 */ /* 0x040fe200078e02ff */
[----:B------:R-:W-:Y:S01]  /*7ff0*/  MOV R3, R73 ;  /* 0x0000004900037202 */ /* 0x000fe20000000f00 */
[----:B------:R-:W-:Y:S01]  /*8000*/  IMAD R8, R70, R12, RZ ;  /* 0x0000000c46087224 */ /* 0x000fe200078e02ff */
[----:B-1----:R-:W-:Y:S01]  /*8010*/  I2IP.S8.S32.SAT R88, R2, R0, R77 ;  /* 0x0000000002587239 */ /* 0x002fe2000000144d */
[----:B------:R-:W-:Y:S01]  /*8020*/  IMAD R9, R70, R13, RZ ;  /* 0x0000000d46097224 */ /* 0x000fe200078e02ff */
[----:B------:R-:W-:Y:S01]  /*8030*/  SHF.R.S32.HI R73, RZ, 0x18, R74 ;  /* 0x00000018ff497819 */ /* 0x000fe2000001144a */
[----:B------:R-:W-:Y:S01]  /*8040*/  IMAD R11, R76, R72, R11 ;  /* 0x000000484c0b7224 */ /* 0x000fe200078e020b */
[----:B------:R-:W-:Y:S01]  /*8050*/  SHF.R.S32.HI R75, RZ, 0x18, R75 ;  /* 0x00000018ff4b7819 */ /* 0x000fe2000001144b */
[C---:B------:R-:W-:Y:S01]  /*8060*/  IMAD R10, R70.reuse, R14, RZ ;  /* 0x0000000e460a7224 */ /* 0x040fe200078e02ff */
[----:B------:R-:W-:Y:S01]  /*8070*/  SHF.L.U32 R2, R83, 0x10, RZ ;  /* 0x0000001053027819 */ /* 0x000fe200000006ff */
[----:B------:R-:W-:Y:S01]  /*8080*/  IMAD R8, R3, R72, R8 ;  /* 0x0000004803087224 */ /* 0x000fe200078e0208 */
[----:B------:R-:W-:Y:S01]  /*8090*/  I2IP.S8.S32.SAT R89, R11, R6, RZ ;  /* 0x000000060b597239 */ /* 0x000fe200000014ff */
[C---:B------:R-:W-:Y:S01]  /*80a0*/  IMAD R15, R70.reuse, R15, RZ ;  /* 0x0000000f460f7224 */ /* 0x040fe200078e02ff */
[----:B------:R-:W-:Y:S01]  /*80b0*/  PRMT R3, R83, 0x8880, RZ ;  /* 0x0000888053037816 */ /* 0x000fe200000000ff */
[----:B------:R-:W-:Y:S01]  /*80c0*/  IMAD R9, R73, R72, R9 ;  /* 0x0000004849097224 */ /* 0x000fe200078e0209 */
[----:B------:R-:W-:Y:S01]  /*80d0*/  I2IP.S8.S32.SAT R89, R5, R4, R89 ;  /* 0x0000000405597239 */ /* 0x000fe20000001459 */
[C---:B------:R-:W-:Y:S01]  /*80e0*/  IMAD R12, R70.reuse, R16, RZ ;  /* 0x00000010460c7224 */ /* 0x040fe200078e02ff */
[----:B------:R-:W-:Y:S01]  /*80f0*/  SHF.R.S32.HI R2, RZ, 0x18, R2 ;  /* 0x00000018ff027819 */ /* 0x000fe20000011402 */
[----:B------:R-:W-:Y:S01]  /*8100*/  IMAD R10, R75, R72, R10 ;  /* 0x000000484b0a7224 */ /* 0x000fe200078e020a */
[----:B------:R-:W-:Y:S01]  /*8110*/  SHF.R.S32.HI R0, RZ, 0x18, R82 ;  /* 0x00000018ff007819 */ /* 0x000fe20000011452 */
[C---:B------:R-:W-:Y:S01]  /*8120*/  IMAD R13, R70.reuse, R17, RZ ;  /* 0x00000011460d7224 */ /* 0x040fe200078e02ff */
[----:B------:R-:W-:Y:S01]  /*8130*/  SHF.R.S32.HI R74, RZ, 0x18, R83 ;  /* 0x00000018ff4a7819 */ /* 0x000fe20000011453 */
[----:B------:R-:W-:Y:S01]  /*8140*/  IMAD R14, R70, R18, RZ ;  /* 0x00000012460e7224 */ /* 0x000fe200078e02ff */
[----:B------:R-:W-:Y:S01]  /*8150*/  SHF.L.U32 R73, R83, 0x8, RZ ;  /* 0x0000000853497819 */ /* 0x000fe200000006ff */
[-C--:B------:R-:W-:Y:S01]  /*8160*/  IMAD R15, R0, R72.reuse, R15 ;  /* 0x00000048000f7224 */ /* 0x080fe200078e020f */
[C---:B------:R-:W-:Y:S01]  /*8170*/  SHF.L.U32 R0, R84.reuse, 0x10, RZ ;  /* 0x0000001054007819 */ /* 0x040fe200000006ff */
[-C--:B------:R-:W-:Y:S01]  /*8180*/  IMAD R12, R3, R72.reuse, R12 ;  /* 0x00000048030c7224 */ /* 0x080fe200078e020c */
[----:B------:R-:W-:Y:S01]  /*8190*/  PRMT R3, R84, 0x8880, RZ ;  /* 0x0000888054037816 */ /* 0x000fe200000000ff */
[----:B------:R-:W-:Y:S01]  /*81a0*/  IMAD R13, R2, R72, R13 ;  /* 0x00000048020d7224 */ /* 0x000fe200078e020d */
[----:B------:R-:W-:Y:S01]  /*81b0*/  SHF.R.S32.HI R73, RZ, 0x18, R73 ;  /* 0x00000018ff497819 */ /* 0x000fe20000011449 */
[----:B------:R-:W-:Y:S01]  /*81c0*/  IMAD R19, R70, R19, RZ ;  /* 0x0000001346137224 */ /* 0x000fe200078e02ff */
[----:B------:R-:W-:Y:S01]  /*81d0*/  I2IP.S8.S32.SAT R90, R15, R10, RZ ;  /* 0x0000000a0f5a7239 */ /* 0x000fe200000014ff */
[----:B------:R-:W-:Y:S01]  /*81e0*/  IMAD.SHL.U32 R2, R84, 0x100, RZ ;  /* 0x0000010054027824 */ /* 0x000fe200078e00ff */
[----:B------:R-:W-:Y:S01]  /*81f0*/  SHF.R.S32.HI R0, RZ, 0x18, R0 ;  /* 0x00000018ff007819 */ /* 0x000fe20000011400 */
[C---:B------:R-:W-:Y:S01]  /*8200*/  IMAD R16, R70.reuse, R20, RZ ;  /* 0x0000001446107224 */ /* 0x040fe200078e02ff */
[----:B------:R-:W-:Y:S01]  /*8210*/  I2IP.S8.S32.SAT R90, R9, R8, R90 ;  /* 0x00000008095a7239 */ /* 0x000fe2000000145a */
[-C--:B------:R-:W-:Y:S01]  /*8220*/  IMAD R14, R73, R72.reuse, R14 ;  /* 0x00000048490e7224 */ /* 0x080fe200078e020e */
[----:B------:R-:W-:Y:S01]  /*8230*/  SHF.R.S32.HI R73, RZ, 0x18, R2 ;  /* 0x00000018ff497819 */ /* 0x000fe20000011402 */
[----:B------:R-:W-:Y:S01]  /*8240*/  IMAD R17, R70, R21, RZ ;  /* 0x0000001546117224 */ /* 0x000fe200078e02ff */
[----:B------:R-:W-:Y:S01]  /*8250*/  SHF.L.U32 R2, R85, 0x8, RZ ;  /* 0x0000000855027819 */ /* 0x000fe200000006ff */
[----:B------:R-:W-:Y:S01]  /*8260*/  IMAD R19, R74, R72, R19 ;  /* 0x000000484a137224 */ /* 0x000fe200078e0213 */
[----:B------:R-:W-:Y:S01]  /*8270*/  SHF.R.S32.HI R74, RZ, 0x18, R94 ;  /* 0x00000018ff4a7819 */ /* 0x000fe2000001145e */
[----:B------:R-:W-:Y:S01]  /*8280*/  IMAD R18, R70, R22, RZ ;  /* 0x0000001646127224 */ /* 0x000fe200078e02ff */
[----:B------:R-:W-:Y:S01]  /*8290*/  SHF.L.U32 R75, R98, 0x8, RZ ;  /* 0x00000008624b7819 */ /* 0x000fe200000006ff */
[----:B------:R-:W-:Y:S01]  /*82a0*/  IMAD R16, R3, R72, R16 ;  /* 0x0000004803107224 */ /* 0x000fe200078e0210 */
[----:B------:R-:W-:Y:S01]  /*82b0*/  I2IP.S8.S32.SAT R91, R19, R14, RZ ;  /* 0x0000000e135b7239 */ /* 0x000fe200000014ff */
[----:B------:R-:W-:Y:S01]  /*82c0*/  IMAD R17, R0, R72, R17 ;  /* 0x0000004800117224 */ /* 0x000fe200078e0211 */
[----:B------:R-:W-:Y:S01]  /*82d0*/  SHF.R.S32.HI R0, RZ, 0x18, R84 ;  /* 0x00000018ff007819 */ /* 0x000fe20000011454 */
[C---:B------:R-:W-:Y:S01]  /*82e0*/  IMAD R23, R70.reuse, R23, RZ ;  /* 0x0000001746177224 */ /* 0x040fe200078e02ff */
[----:B------:R-:W-:Y:S01]  /*82f0*/  I2IP.S8.S32.SAT R91, R13, R12, R91 ;  /* 0x0000000c0d5b7239 */ /* 0x000fe2000000145b */
[----:B------:R-:W-:Y:S01]  /*8300*/  IMAD R18, R73, R72, R18 ;  /* 0x0000004849127224 */ /* 0x000fe200078e0212 */
[C---:B------:R-:W-:Y:S01]  /*8310*/  SHF.L.U32 R73, R85.reuse, 0x10, RZ ;  /* 0x0000001055497819 */ /* 0x040fe200000006ff */
[----:B------:R-:W-:Y:S01]  /*8320*/  IMAD R20, R70, R24, RZ ;  /* 0x0000001846147224 */ /* 0x000fe200078e02ff */
[----:B------:R-:W-:Y:S01]  /*8330*/  PRMT R3, R85, 0x8880, RZ ;  /* 0x0000888055037816 */ /* 0x000fe200000000ff */
[----:B------:R-:W-:Y:S01]  /*8340*/  IMAD R23, R0, R72, R23 ;  /* 0x0000004800177224 */ /* 0x000fe200078e0217 */
[----:B------:R-:W-:Y:S01]  /*8350*/  SHF.R.S32.HI R0, RZ, 0x18, R73 ;  /* 0x00000018ff007819 */ /* 0x000fe20000011449 */
[C---:B------:R-:W-:Y:S01]  /*8360*/  IMAD R21, R70.reuse, R25, RZ ;  /* 0x0000001946157224 */ /* 0x040fe200078e02ff */
[----:B------:R-:W-:Y:S01]  /*8370*/  SHF.R.S32.HI R73, RZ, 0x18, R2 ;  /* 0x00000018ff497819 */ /* 0x000fe20000011402 */
[C---:B------:R-:W-:Y:S01]  /*8380*/  IMAD R22, R70.reuse, R26, RZ ;  /* 0x0000001a46167224 */ /* 0x040fe200078e02ff */
[----:B------:R1:W-:Y:S01]  /*8390*/  STS.128 [R135+UR44+0xa200], R88 ;  /* 0x00a2005887007988 */ /* 0x0003e20008000c2c */
[----:B------:R-:W-:Y:S01]  /*83a0*/  IMAD R20, R3, R72, R20 ;  /* 0x0000004803147224 */ /* 0x000fe200078e0214 */
[----:B------:R-:W-:Y:S01]  /*83b0*/  SHF.R.S32.HI R2, RZ, 0x18, R85 ;  /* 0x00000018ff027819 */ /* 0x000fe20000011455 */
[----:B------:R-:W-:Y:S01]  /*83c0*/  IMAD R27, R70, R27, RZ ;  /* 0x0000001b461b7224 */ /* 0x000fe200078e02ff */
[----:B------:R-:W-:Y:S01]  /*83d0*/  I2IP.S8.S32.SAT R100, R23, R18, RZ ;  /* 0x0000001217647239 */ /* 0x000fe200000014ff */
[-C--:B------:R-:W-:Y:S01]  /*83e0*/  IMAD R21, R0, R72.reuse, R21 ;  /* 0x0000004800157224 */ /* 0x080fe200078e0215 */
[C---:B------:R-:W-:Y:S01]  /*83f0*/  PRMT R3, R86.reuse, 0x8880, RZ ;  /* 0x0000888056037816 */ /* 0x040fe200000000ff */
[-C--:B------:R-:W-:Y:S01]  /*8400*/  IMAD R22, R73, R72.reuse, R22 ;  /* 0x0000004849167224 */ /* 0x080fe200078e0216 */
[----:B------:R-:W-:Y:S01]  /*8410*/  SHF.L.U32 R0, R86, 0x10, RZ ;  /* 0x0000001056007819 */ /* 0x000fe200000006ff */
[----:B------:R-:W-:Y:S01]  /*8420*/  IMAD R27, R2, R72, R27 ;  /* 0x00000048021b7224 */ /* 0x000fe200078e021b */
[----:B------:R-:W-:Y:S01]  /*8430*/  SHF.L.U32 R2, R86, 0x8, RZ ;  /* 0x0000000856027819 */ /* 0x000fe200000006ff */
[C---:B------:R-:W-:Y:S01]  /*8440*/  IMAD R24, R70.reuse, R28, RZ ;  /* 0x0000001c46187224 */ /* 0x040fe200078e02ff */
[----:B------:R-:W-:Y:S01]  /*8450*/  SHF.R.S32.HI R0, RZ, 0x18, R0 ;  /* 0x00000018ff007819 */ /* 0x000fe20000011400 */
[C---:B------:R-:W-:Y:S01]  /*8460*/  IMAD R25, R70.reuse, R29, RZ ;  /* 0x0000001d46197224 */ /* 0x040fe200078e02ff */
        /* <DEDUP_REMOVED lines=10> */
[C---:B------:R-:W-:Y:S01]  /*8510*/  SHF.L.U32 R0, R87.reuse, 0x10, RZ ;  /* 0x0000001057007819 */ /* 0x040fe200000006ff */
        /* <DEDUP_REMOVED lines=13> */
[C---:B------:R-:W-:Y:S01]  /*85f0*/  PRMT R3, R92.reuse, 0x8880, RZ ;  /* 0x000088805c037816 */ /* 0x040fe200000000ff */
[----:B------:R-:W-:Y:S01]  /*8600*/  IMAD R30, R73, R72, R30 ;  /* 0x00000048491e7224 */ /* 0x000fe200078e021e */
[----:B------:R-:W-:Y:S01]  /*8610*/  I2IP.S8.S32.SAT R102, R25, R24, R102 ;  /* 0x0000001819667239 */ /* 0x000fe20000001466 */
[----:B------:R-:W-:Y:S01]  /*8620*/  IMAD.U32 R0, R92, 0x10000, RZ ;  /* 0x000100005c007824 */ /* 0x000fe200078e00ff */
[----:B------:R-:W-:Y:S01]  /*8630*/  SHF.R.S32.HI R75, RZ, 0x18, R75 ;  /* 0x00000018ff4b7819 */ /* 0x000fe2000001144b */
[----:B------:R-:W-:Y:S01]  /*8640*/  IMAD R35, R2, R72, R35 ;  /* 0x0000004802237224 */ /* 0x000fe200078e0223 */
[----:B------:R-:W-:Y:S01]  /*8650*/  SHF.L.U32 R2, R92, 0x8, RZ ;  /* 0x000000085c027819 */ /* 0x000fe200000006ff */
[C---:B------:R-:W-:Y:S01]  /*8660*/  IMAD R32, R70.reuse, R36, RZ ;  /* 0x0000002446207224 */ /* 0x040fe200078e02ff */
[----:B------:R-:W-:Y:S01]  /*8670*/  SHF.R.S32.HI R0, RZ, 0x18, R0 ;  /* 0x00000018ff007819 */ /* 0x000fe20000011400 */
[C---:B------:R-:W-:Y:S01]  /*8680*/  IMAD R33, R70.reuse, R37, RZ ;  /* 0x0000002546217224 */ /* 0x040fe200078e02ff */
[----:B------:R-:W-:Y:S01]  /*8690*/  SHF.R.S32.HI R73, RZ, 0x18, R2 ;  /* 0x00000018ff497819 */ /* 0x000fe20000011402 */
[----:B------:R-:W-:Y:S01]  /*86a0*/  IMAD R34, R70, R38, RZ ;  /* 0x0000002646227224 */ /* 0x000fe200078e02ff */
[----:B------:R-:W-:Y:S01]  /*86b0*/  I2IP.S8.S32.SAT R103, R35, R30, RZ ;  /* 0x0000001e23677239 */ /* 0x000fe200000014ff */
[-C--:B------:R-:W-:Y:S01]  /*86c0*/  IMAD R32, R3, R72.reuse, R32 ;  /* 0x0000004803207224 */ /* 0x080fe200078e0220 */
[----:B------:R-:W-:Y:S01]  /*86d0*/  PRMT R3, R93, 0x8880, RZ ;  /* 0x000088805d037816 */ /* 0x000fe200000000ff */
[----:B------:R-:W-:Y:S01]  /*86e0*/  IMAD R33, R0, R72, R33 ;  /* 0x0000004800217224 */ /* 0x000fe200078e0221 */
[----:B------:R-:W-:Y:S01]  /*86f0*/  SHF.R.S32.HI R0, RZ, 0x18, R92 ;  /* 0x00000018ff007819 */ /* 0x000fe2000001145c */
[C---:B------:R-:W-:Y:S01]  /*8700*/  IMAD R39, R70.reuse, R39, RZ ;  /* 0x0000002746277224 */ /* 0x040fe200078e02ff */
[----:B------:R-:W-:Y:S01]  /*8710*/  I2IP.S8.S32.SAT R103, R29, R28, R103 ;  /* 0x0000001c1d677239 */ /* 0x000fe20000001467 */
[----:B------:R-:W-:Y:S01]  /*8720*/  IMAD R34, R73, R72, R34 ;  /* 0x0000004849227224 */ /* 0x000fe200078e0222 */
[C---:B------:R-:W-:Y:S01]  /*8730*/  SHF.L.U32 R73, R93.reuse, 0x10, RZ ;  /* 0x000000105d497819 */ /* 0x040fe200000006ff */
[----:B------:R-:W-:Y:S01]  /*8740*/  IMAD R36, R70, R40, RZ ;  /* 0x0000002846247224 */ /* 0x000fe200078e02ff */
[----:B------:R-:W-:Y:S01]  /*8750*/  SHF.L.U32 R2, R93, 0x8, RZ ;  /* 0x000000085d027819 */ /* 0x000fe200000006ff */
[----:B------:R-:W-:Y:S01]  /*8760*/  IMAD R39, R0, R72, R39 ;  /* 0x0000004800277224 */ /* 0x000fe200078e0227 */
        /* <DEDUP_REMOVED lines=8> */
[----:B------:R-:W-:Y:S01]  /*87f0*/  SHF.L.U32 R2, R94, 0x10, RZ ;  /* 0x000000105e027819 */ /* 0x000fe200000006ff */
[----:B------:R-:W-:Y:S01]  /*8800*/  IMAD R43, R70, R43, RZ ;  /* 0x0000002b462b7224 */ /* 0x000fe200078e02ff */
[----:B------:R-:W-:Y:S01]  /*8810*/  SHF.R.S32.HI R0, RZ, 0x18, R93 ;  /* 0x00000018ff007819 */ /* 0x000fe2000001145d */
        /* <DEDUP_REMOVED lines=11> */
[----:B------:R-:W-:Y:S01]  /*88d0*/  SHF.L.U32 R0, R95, 0x10, RZ ;  /* 0x000000105f007819 */ /* 0x000fe200000006ff */
[----:B------:R-:W-:Y:S01]  /*88e0*/  IMAD R47, R70, R47, RZ ;  /* 0x0000002f462f7224 */ /* 0x000fe200078e02ff */
[----:B------:R-:W-:Y:S01]  /*88f0*/  I2IP.S8.S32.SAT R109, R43, R38, RZ ;  /* 0x000000262b6d7239 */ /* 0x000fe200000014ff */
[----:B------:R-:W-:Y:S01]  /*8900*/  IMAD R41, R2, R72, R41 ;  /* 0x0000004802297224 */ /* 0x000fe200078e0229 */
[C---:B------:R-:W-:Y:S01]  /*8910*/  PRMT R3, R95.reuse, 0x8880, RZ ;  /* 0x000088805f037816 */ /* 0x040fe200000000ff */
[C---:B------:R-:W-:Y:S01]  /*8920*/  IMAD R44, R70.reuse, R48, RZ ;  /* 0x00000030462c7224 */ /* 0x040fe200078e02ff */
[----:B------:R-:W-:Y:S01]  /*8930*/  SHF.L.U32 R2, R95, 0x8, RZ ;  /* 0x000000085f027819 */ /* 0x000fe200000006ff */
[----:B------:R-:W-:Y:S01]  /*8940*/  IMAD R42, R73, R72, R42 ;  /* 0x00000048492a7224 */ /* 0x000fe200078e022a */
[----:B------:R-:W-:Y:S01]  /*8950*/  SHF.R.S32.HI R0, RZ, 0x18, R0 ;  /* 0x00000018ff007819 */ /* 0x000fe20000011400 */
[----:B------:R-:W-:Y:S01]  /*8960*/  IMAD R45, R70, R49, RZ ;  /* 0x00000031462d7224 */ /* 0x000fe200078e02ff */
[----:B------:R-:W-:Y:S01]  /*8970*/  I2IP.S8.S32.SAT R109, R37, R36, R109 ;  /* 0x00000024256d7239 */ /* 0x000fe2000000146d */
[----:B------:R-:W-:Y:S01]  /*8980*/  IMAD R47, R74, R72, R47 ;  /* 0x000000484a2f7224 */ /* 0x000fe200078e022f */
[----:B------:R-:W-:Y:S01]  /*8990*/  SHF.R.S32.HI R73, RZ, 0x18, R2 ;  /* 0x00000018ff497819 */ /* 0x000fe20000011402 */
[C---:B------:R-:W-:Y:S01]  /*89a0*/  IMAD R46, R70.reuse, R50, RZ ;  /* 0x00000032462e7224 */ /* 0x040fe200078e02ff */
[----:B------:R-:W-:Y:S01]  /*89b0*/  SHF.R.S32.HI R2, RZ, 0x18, R95 ;  /* 0x00000018ff027819 */ /* 0x000fe2000001145f */
[----:B------:R-:W-:Y:S01]  /*89c0*/  IMAD R44, R3, R72, R44 ;  /* 0x00000048032c7224 */ /* 0x000fe200078e022c */
[----:B------:R-:W-:Y:S01]  /*89d0*/  I2IP.S8.S32.SAT R110, R47, R42, RZ ;  /* 0x0000002a2f6e7239 */ /* 0x000fe200000014ff */
[----:B------:R-:W-:Y:S01]  /*89e0*/  IMAD R51, R70, R51, RZ ;  /* 0x0000003346337224 */ /* 0x000fe200078e02ff */
[----:B------:R-:W-:Y:S01]  /*89f0*/  PRMT R3, R96, 0x8880, RZ ;  /* 0x0000888060037816 */ /* 0x000fe200000000ff */
[----:B------:R-:W-:Y:S01]  /*8a00*/  IMAD R45, R0, R72, R45 ;  /* 0x00000048002d7224 */ /* 0x000fe200078e022d */
[----:B------:R-:W-:Y:S01]  /*8a10*/  I2IP.S8.S32.SAT R110, R41, R40, R110 ;  /* 0x00000028296e7239 */ /* 0x000fe2000000146e */
[----:B------:R-:W-:Y:S01]  /*8a20*/  IMAD R48, R70, R52, RZ ;  /* 0x0000003446307224 */ /* 0x000fe200078e02ff */
[----:B------:R-:W-:Y:S01]  /*8a30*/  SHF.L.U32 R74, R97, 0x10, RZ ;  /* 0x00000010614a7819 */ /* 0x000fe200000006ff */
[-C--:B------:R-:W-:Y:S01]  /*8a40*/  IMAD R46, R73, R72.reuse, R46 ;  /* 0x00000048492e7224 */ /* 0x080fe200078e022e */
[----:B------:R-:W-:Y:S01]  /*8a50*/  PRMT R73, R97, 0x8880, RZ ;  /* 0x0000888061497816 */ /* 0x000fe200000000ff */
[-C--:B------:R-:W-:Y:S01]  /*8a60*/  IMAD R51, R2, R72.reuse, R51 ;  /* 0x0000004802337224 */ /* 0x080fe200078e0233 */
[----:B------:R-:W-:Y:S01]  /*8a70*/  SHF.R.S32.HI R74, RZ, 0x18, R74 ;  /* 0x00000018ff4a7819 */ /* 0x000fe2000001144a */
[C---:B------:R-:W-:Y:S01]  /*8a80*/  IMAD.U32 R0, R96.reuse, 0x10000, RZ ;  /* 0x0001000060007824 */ /* 0x040fe200078e00ff */
        /* <DEDUP_REMOVED lines=10> */
[----:B------:R-:W-:Y:S01]  /*8b30*/  SHF.R.S32.HI R0, RZ, 0x18, R97 ;  /* 0x00000018ff007819 */ /* 0x000fe20000011461 */
[----:B------:R-:W-:Y:S01]  /*8b40*/  IMAD R50, R3, R72, R50 ;  /* 0x0000004803327224 */ /* 0x000fe200078e0232 */
[----:B------:R-:W-:Y:S01]  /*8b50*/  SHF.L.U32 R3, R97, 0x8, RZ ;  /* 0x0000000861037819 */ /* 0x000fe200000006ff */
[C---:B------:R-:W-:Y:S01]  /*8b60*/  IMAD R52, R70.reuse, R56, RZ ;  /* 0x0000003846347224 */ /* 0x040fe200078e02ff */
[----:B------:R-:W-:Y:S01]  /*8b70*/  I2IP.S8.S32.SAT R111, R45, R44, R111 ;  /* 0x0000002c2d6f7239 */ /* 0x000fe2000000146f */
[----:B------:R-:W-:Y:S01]  /*8b80*/  IMAD R53, R70, R57, RZ ;  /* 0x0000003946357224 */ /* 0x000fe200078e02ff */
[----:B------:R-:W-:Y:S01]  /*8b90*/  SHF.R.S32.HI R3, RZ, 0x18, R3 ;  /* 0x00000018ff037819 */ /* 0x000fe20000011403 */
[----:B------:R-:W-:Y:S01]  /*8ba0*/  IMAD R55, R2, R72, R55 ;  /* 0x0000004802377224 */ /* 0x000fe200078e0237 */
[----:B------:R-:W-:Y:S01]  /*8bb0*/  SHF.L.U32 R2, R98, 0x10, RZ ;  /* 0x0000001062027819 */ /* 0x000fe200000006ff */
[C---:B------:R-:W-:Y:S01]  /*8bc0*/  IMAD R54, R70.reuse, R58, RZ ;  /* 0x0000003a46367224 */ /* 0x040fe200078e02ff */
[----:B------:R1:W-:Y:S01]  /*8bd0*/  STS.128 [R158+0xa200], R108 ;  /* 0x00a2006c9e007388 */ /* 0x0003e20000000c00 */
[----:B------:R-:W-:Y:S01]  /*8be0*/  IMAD R52, R73, R72, R52 ;  /* 0x0000004849347224 */ /* 0x000fe200078e0234 */
[----:B------:R-:W-:Y:S01]  /*8bf0*/  I2IP.S8.S32.SAT R112, R55, R50, RZ ;  /* 0x0000003237707239 */ /* 0x000fe200000014ff */
[----:B------:R-:W-:Y:S01]  /*8c00*/  IMAD R59, R70, R59, RZ ;  /* 0x0000003b463b7224 */ /* 0x000fe200078e02ff */
[----:B------:R-:W-:Y:S01]  /*8c10*/  PRMT R73, R98, 0x8880, RZ ;  /* 0x0000888062497816 */ /* 0x000fe200000000ff */
[----:B------:R-:W-:Y:S01]  /*8c20*/  IMAD R53, R74, R72, R53 ;  /* 0x000000484a357224 */ /* 0x000fe200078e0235 */
[----:B------:R-:W-:Y:S01]  /*8c30*/  I2IP.S8.S32.SAT R112, R49, R48, R112 ;  /* 0x0000003031707239 */ /* 0x000fe20000001470 */
[C---:B------:R-:W-:Y:S01]  /*8c40*/  IMAD R56, R70.reuse, R60, RZ ;  /* 0x0000003c46387224 */ /* 0x040fe200078e02ff */
[----:B------:R-:W-:Y:S01]  /*8c50*/  SHF.R.S32.HI R2, RZ, 0x18, R2 ;  /* 0x00000018ff027819 */ /* 0x000fe20000011402 */
[-C--:B------:R-:W-:Y:S01]  /*8c60*/  IMAD R54, R3, R72.reuse, R54 ;  /* 0x0000004803367224 */ /* 0x080fe200078e0236 */
[----:B------:R-:W-:Y:S01]  /*8c70*/  PRMT R3, R99, 0x8880, RZ ;  /* 0x0000888063037816 */ /* 0x000fe200000000ff */
[----:B------:R-:W-:Y:S01]  /*8c80*/  IMAD R57, R70, R61, RZ ;  /* 0x0000003d46397224 */ /* 0x000fe200078e02ff */
[----:B------:R-:W-:Y:S01]  /*8c90*/  SHF.R.S32.HI R74, RZ, 0x18, R99 ;  /* 0x00000018ff4a7819 */ /* 0x000fe20000011463 */
[-C--:B------:R-:W-:Y:S01]  /*8ca0*/  IMAD R59, R0, R72.reuse, R59 ;  /* 0x00000048003b7224 */ /* 0x080fe200078e023b */
[----:B------:R-:W-:Y:S01]  /*8cb0*/  SHF.R.S32.HI R0, RZ, 0x18, R98 ;  /* 0x00000018ff007819 */ /* 0x000fe20000011462 */
[----:B------:R-:W-:Y:S01]  /*8cc0*/  IMAD R56, R73, R72, R56 ;  /* 0x0000004849387224 */ /* 0x000fe200078e0238 */
[----:B------:R-:W-:Y:S01]  /*8cd0*/  SHF.L.U32 R73, R99, 0x8, RZ ;  /* 0x0000000863497819 */ /* 0x000fe200000006ff */
[----:B------:R-:W-:Y:S01]  /*8ce0*/  IMAD R58, R70, R62, RZ ;  /* 0x0000003e463a7224 */ /* 0x000fe200078e02ff */
[----:B------:R-:W-:Y:S01]  /*8cf0*/  I2IP.S8.S32.SAT R113, R59, R54, RZ ;  /* 0x000000363b717239 */ /* 0x000fe200000014ff */
[----:B------:R-:W-:Y:S01]  /*8d00*/  IMAD R57, R2, R72, R57 ;  /* 0x0000004802397224 */ /* 0x000fe200078e0239 */
[----:B------:R-:W-:Y:S01]  /*8d10*/  SHF.L.U32 R2, R99, 0x10, RZ ;  /* 0x0000001063027819 */ /* 0x000fe200000006ff */
[C---:B------:R-:W-:Y:S01]  /*8d20*/  IMAD R63, R70.reuse, R63, RZ ;  /* 0x0000003f463f7224 */ /* 0x040fe200078e02ff */
[----:B------:R-:W-:Y:S01]  /*8d30*/  SHF.R.S32.HI R73, RZ, 0x18, R73 ;  /* 0x00000018ff497819 */ /* 0x000fe20000011449 */
[C---:B------:R-:W-:Y:S01]  /*8d40*/  IMAD R60, R70.reuse, R64, RZ ;  /* 0x00000040463c7224 */ /* 0x040fe200078e02ff */
[----:B------:R-:W-:Y:S01]  /*8d50*/  SHF.R.S32.HI R2, RZ, 0x18, R2 ;  /* 0x00000018ff027819 */ /* 0x000fe20000011402 */
[----:B------:R-:W-:Y:S01]  /*8d60*/  IMAD R58, R75, R72, R58 ;  /* 0x000000484b3a7224 */ /* 0x000fe200078e023a */
[----:B------:R-:W-:Y:S01]  /*8d70*/  I2IP.S8.S32.SAT R113, R53, R52, R113 ;  /* 0x0000003435717239 */ /* 0x000fe20000001471 */
[----:B------:R-:W-:Y:S02]  /*8d80*/  IMAD R61, R70, R65, RZ ;  /* 0x00000041463d7224 */ /* 0x000fe400078e02ff */
[-C--:B------:R-:W-:Y:S02]  /*8d90*/  IMAD R63, R0, R72.reuse, R63 ;  /* 0x00000048003f7224 */ /* 0x080fe400078e023f */
[----:B------:R-:W-:Y:S01]  /*8da0*/  IMAD R60, R3, R72, R60 ;  /* 0x00000048033c7224 */ /* 0x000fe200078e023c */
[----:B------:R-:W-:Y:S01]  /*8db0*/  @P6 SHF.L.U32 R3, R147, 0x1f, RZ ;  /* 0x0000001f93036819 */ /* 0x000fe200000006ff */
        /* <DEDUP_REMOVED lines=8> */
[----:B------:R-:W-:Y:S02]  /*8e40*/  I2IP.S8.S32.SAT R115, R61, R60, R0 ;  /* 0x0000003c3d737239 */ /* 0x000fe40000001400 */
[----:B------:R-:W-:Y:S03]  /*8e50*/  LEA R0, R148, UR44, 0x3 ;  /* 0x0000002c94007c11 */ /* 0x000fe6000f8e18ff */
        /* <DEDUP_REMOVED lines=9> */
[----:B------:R-:W-:Y:S02]  /*8ef0*/  UIADD3 UR4, UP0, UPT, UR62, 0x680, URZ ;  /* 0x000006803e047890 */ /* 0x000fe4000ff1e0ff */
[----:B------:R-:W-:Y:S02]  /*8f00*/  UIADD3 UR9, UPT, UPT, UR49, 0x40, URZ ;  /* 0x0000004031097890 */ /* 0x000fe4000fffe0ff */
[----:B------:R-:W-:Y:S02]  /*8f10*/  UIADD3 UR8, UPT, UPT, UR44, 0xa200, URZ ;  /* 0x0000a2002c087890 */ /* 0x000fe4000fffe0ff */
[----:B------:R-:W-:Y:S01]  /*8f20*/  UIADD3.X UR5, UPT, UPT, URZ, UR63, URZ, UP0, !UPT ;  /* 0x0000003fff057290 */ /* 0x000fe200087fe4ff */
[----:B------:R-:W-:Y:S01]  /*8f30*/  UMOV UR10, UR50 ;  /* 0x00000032000a7c82 */ /* 0x000fe20008000000 */
[----:B------:R-:W-:Y:S07]  /*8f40*/  UMOV UR11, UR36 ;  /* 0x00000024000b7c82 */ /* 0x000fee0008000000 */
[----:B------:R2:W-:Y:S01]  /*8f50*/  UTMASTG.3D [UR8], [UR4] ;  /* 0x00000008040073b5 */ /* 0x0005e20008010000 */
[----:B------:R0:W-:Y:S01]  /*8f60*/  UTMACMDFLUSH ;  /* 0x00000000000079b7 */ /* 0x0001e20000000000 */
[----:B--2---:R-:W-:Y:S04]  /*8f70*/  DEPBAR.LE SB0, 0x1 ;  /* 0x000080400000791a */ /* 0x004fe80000000000 */
.L_x_122:
[----:B------:R-:W-:Y:S05]  /*8f80*/  BSYNC.RECONVERGENT B0 ;  /* 0x0000000000007941 */ /* 0x000fea0003800200 */
.L_x_121:
        /* <DEDUP_REMOVED lines=16> */
.L_x_126:
[----:B------:R-:W-:Y:S05]  /*9090*/  BSYNC B0 ;  /* 0x0000000000007941 */ /* 0x000fea0003800000 */
.L_x_125:
        /* <DEDUP_REMOVED lines=20> */
.L_x_124:
[----:B------:R-:W-:Y:S05]  /*91e0*/  BSYNC B1 ;  /* 0x0000000000017941 */ /* 0x000fea0003800000 */
.L_x_123:
        /* <DEDUP_REMOVED lines=21> */
.L_x_128:
        /* <DEDUP_REMOVED lines=8> */
[----:B------:R-:W-:Y:S01]  /*93c0*/  ISETP.NE.AND P0, PT, R155, RZ, PT ;  /* 0x000000ff9b00720c */ /* 0x000fe20003f05270 */
[----:B------:R-:W2:Y:S01]  /*93d0*/  LDTM.x64 R4, tmem[UR4+0x80] ;  /* 0x00008004000479ee */ /* 0x000ea20008340000 */
[----:B------:R-:W-:Y:S01]  /*93e0*/  ISETP.NE.AND P6, PT, R106, RZ, PT ;  /* 0x000000ff6a00720c */ /* 0x000fe20003fc5270 */
[C---:B--2---:R-:W-:Y:S02]  /*93f0*/  IMAD R0, R70.reuse, R4, RZ ;  /* 0x0000000446007224 */ /* 0x044fe400078e02ff */
[C---:B------:R-:W-:Y:S02]  /*9400*/  IMAD R3, R70.reuse, R6, RZ ;  /* 0x0000000646037224 */ /* 0x040fe400078e02ff */
[C---:B------:R-:W-:Y:S02]  /*9410*/  IMAD R4, R70.reuse, R8, RZ ;  /* 0x0000000846047224 */ /* 0x040fe400078e02ff */
[C---:B------:R-:W-:Y:S02]  /*9420*/  IMAD R6, R70.reuse, R10, RZ ;  /* 0x0000000a46067224 */ /* 0x040fe400078e02ff */
[C---:B------:R-:W-:Y:S02]  /*9430*/  IMAD R2, R70.reuse, R5, RZ ;  /* 0x0000000546027224 */ /* 0x040fe400078e02ff */
[C---:B------:R-:W-:Y:S02]  /*9440*/  IMAD R8, R70.reuse, R12, RZ ;  /* 0x0000000c46087224 */ /* 0x040fe400078e02ff */
[C---:B------:R-:W-:Y:S02]  /*9450*/  IMAD R10, R70.reuse, R14, RZ ;  /* 0x0000000e460a7224 */ /* 0x040fe400078e02ff */
[C---:B------:R-:W-:Y:S02]  /*9460*/  IMAD R5, R70.reuse, R9, RZ ;  /* 0x0000000946057224 */ /* 0x040fe400078e02ff */
[----:B------:R-:W-:Y:S01]  /*9470*/  IMAD R0, R73, R72, R0 ;  /* 0x0000004849007224 */ /* 0x000fe200078e0200 */
[----:B------:R-:W-:Y:S01]  /*9480*/  SHF.L.U32 R73, R81, 0x8, RZ ;  /* 0x0000000851497819 */ /* 0x000fe200000006ff */
[C---:B------:R-:W-:Y:S02]  /*9490*/  IMAD R12, R70.reuse, R16, RZ ;  /* 0x00000010460c7224 */ /* 0x040fe400078e02ff */
[C---:B------:R-:W-:Y:S01]  /*94a0*/  IMAD R14, R70.reuse, R18, RZ ;  /* 0x00000012460e7224 */ /* 0x040fe200078e02ff */
[----:B------:R-:W-:Y:S01]  /*94b0*/  SHF.R.S32.HI R73, RZ, 0x18, R73 ;  /* 0x00000018ff497819 */ /* 0x000fe20000011449 */
[C---:B------:R-:W-:Y:S02]  /*94c0*/  IMAD R9, R70.reuse, R13, RZ ;  /* 0x0000000d46097224 */ /* 0x040fe400078e02ff */
[C---:B------:R-:W-:Y:S02]  /*94d0*/  IMAD R16, R70.reuse, R20, RZ ;  /* 0x0000001446107224 */ /* 0x040fe400078e02ff */
[C---:B------:R-:W-:Y:S02]  /*94e0*/  IMAD R18, R70.reuse, R22, RZ ;  /* 0x0000001646127224 */ /* 0x040fe400078e02ff */
[C---:B------:R-:W-:Y:S02]  /*94f0*/  IMAD R13, R70.reuse, R17, RZ ;  /* 0x00000011460d7224 */ /* 0x040fe400078e02ff */
[C---:B------:R-:W-:Y:S02]  /*9500*/  IMAD R20, R70.reuse, R24, RZ ;  /* 0x0000001846147224 */ /* 0x040fe400078e02ff */
[C---:B------:R-:W-:Y:S02]  /*9510*/  IMAD R22, R70.reuse, R26, RZ ;  /* 0x0000001a46167224 */ /* 0x040fe400078e02ff */
[----:B------:R-:W-:Y:S02]  /*9520*/  IMAD R2, R75, R72, R2 ;  /* 0x000000484b027224 */ /* 0x000fe400078e0202 */
[C---:B------:R-:W-:Y:S02]  /*9530*/  IMAD R17, R70.reuse, R21, RZ ;  /* 0x0000001546117224 */ /* 0x040fe400078e02ff */
        /* <DEDUP_REMOVED lines=18> */
[C---:B------:R-:W-:Y:S01]  /*9660*/  IMAD R60, R70.reuse, R64, RZ ;  /* 0x00000040463c7224 */ /* 0x040fe200078e02ff */
[----:B------:R-:W-:Y:S01]  /*9670*/  SHF.R.S32.HI R64, RZ, 0x18, R80 ;  /* 0x00000018ff407819 */ /* 0x000fe20000011450 */
[C---:B------:R-:W-:Y:S02]  /*9680*/  IMAD R26, R70.reuse, R30, RZ ;  /* 0x0000001e461a7224 */ /* 0x040fe400078e02ff */
[C---:B------:R-:W-:Y:S02]  /*9690*/  IMAD R30, R70.reuse, R34, RZ ;  /* 0x00000022461e7224 */ /* 0x040fe400078e02ff */
[C---:B------:R-:W-:Y:S02]  /*96a0*/  IMAD R57, R70.reuse, R61, RZ ;  /* 0x0000003d46397224 */ /* 0x040fe400078e02ff */
[C---:B------:R-:W-:Y:S01]  /*96b0*/  IMAD R61, R70.reuse, R65, RZ ;  /* 0x00000041463d7224 */ /* 0x040fe200078e02ff */
[C---:B------:R-:W-:Y:S01]  /*96c0*/  PRMT R65, R81.reuse, 0x8880, RZ ;  /* 0x0000888051417816 */ /* 0x040fe200000000ff */
[C---:B------:R-:W-:Y:S02]  /*96d0*/  IMAD R34, R70.reuse, R38, RZ ;  /* 0x0000002646227224 */ /* 0x040fe400078e02ff */
[----:B------:R-:W-:Y:S02]  /*96e0*/  IMAD R38, R70, R42, RZ ;  /* 0x0000002a46267224 */ /* 0x000fe400078e02ff */
[----:B------:R-:W-:Y:S01]  /*96f0*/  IMAD R3, R74, R72, R3 ;  /* 0x000000484a037224 */ /* 0x000fe200078e0203 */
[----:B------:R-:W-:Y:S01]  /*9700*/  SHF.R.S32.HI R74, RZ, 0x18, R81 ;  /* 0x00000018ff4a7819 */ /* 0x000fe20000011451 */
[C---:B------:R-:W-:Y:S02]  /*9710*/  IMAD R42, R70.reuse, R46, RZ ;  /* 0x0000002e462a7224 */ /* 0x040fe400078e02ff */
[C---:B------:R-:W-:Y:S02]  /*9720*/  IMAD R46, R70.reuse, R50, RZ ;  /* 0x00000032462e7224 */ /* 0x040fe400078e02ff */
[C---:B------:R-:W-:Y:S02]  /*9730*/  IMAD R51, R70.reuse, R51, RZ ;  /* 0x0000003346337224 */ /* 0x040fe400078e02ff */
[C---:B------:R-:W-:Y:S02]  /*9740*/  IMAD R50, R70.reuse, R54, RZ ;  /* 0x0000003646327224 */ /* 0x040fe400078e02ff */
[C---:B------:R-:W-:Y:S02]  /*9750*/  IMAD R54, R70.reuse, R58, RZ ;  /* 0x0000003a46367224 */ /* 0x040fe400078e02ff */
[C---:B------:R-:W-:Y:S02]  /*9760*/  IMAD R58, R70.reuse, R62, RZ ;  /* 0x0000003e463a7224 */ /* 0x040fe400078e02ff */
[C---:B------:R-:W-:Y:S01]  /*9770*/  IMAD R62, R70.reuse, R66, RZ ;  /* 0x00000042463e7224 */ /* 0x040fe200078e02ff */
[----:B------:R-:W-:Y:S01]  /*9780*/  SHF.L.U32 R66, R81, 0x10, RZ ;  /* 0x0000001051427819 */ /* 0x000fe200000006ff */
[C---:B------:R-:W-:Y:S02]  /*9790*/  IMAD R7, R70.reuse, R7, RZ ;  /* 0x0000000746077224 */ /* 0x040fe400078e02ff */
[----:B------:R-:W-:Y:S01]  /*97a0*/  IMAD R11, R70, R11, RZ ;  /* 0x0000000b460b7224 */ /* 0x000fe200078e02ff */
[----:B------:R-:W-:Y:S01]  /*97b0*/  SHF.R.S32.HI R66, RZ, 0x18, R66 ;  /* 0x00000018ff427819 */ /* 0x000fe20000011442 */
[-C--:B------:R-:W-:Y:S01]  /*97c0*/  IMAD R7, R64, R72.reuse, R7 ;  /* 0x0000004840077224 */ /* 0x080fe200078e0207 */
[C---:B------:R-:W-:Y:S01]  /*97d0*/  PRMT R64, R82.reuse, 0x8880, RZ ;  /* 0x0000888052407816 */ /* 0x040fe200000000ff */
[-C--:B------:R-:W-:Y:S01]  /*97e0*/  IMAD R4, R65, R72.reuse, R4 ;  /* 0x0000004841047224 */ /* 0x080fe200078e0204 */
[----:B------:R-:W-:Y:S01]  /*97f0*/  SHF.L.U32 R65, R82, 0x10, RZ ;  /* 0x0000001052417819 */ /* 0x000fe200000006ff */
[-C--:B------:R-:W-:Y:S02]  /*9800*/  IMAD R5, R66, R72.reuse, R5 ;  /* 0x0000004842057224 */ /* 0x080fe400078e0205 */
[-C--:B------:R-:W-:Y:S01]  /*9810*/  IMAD R6, R73, R72.reuse, R6 ;  /* 0x0000004849067224 */ /* 0x080fe200078e0206 */
[----:B------:R-:W-:Y:S01]  /*9820*/  I2IP.S8.S32.SAT R73, R7, R3, RZ ;  /* 0x0000000307497239 */ /* 0x000fe200000014ff */
[----:B------:R-:W-:Y:S01]  /*9830*/  IMAD R11, R74, R72, R11 ;  /* 0x000000484a0b7224 */ /* 0x000fe200078e020b */
[----:B------:R-:W-:Y:S01]  /*9840*/  SHF.L.U32 R7, R82, 0x8, RZ ;  /* 0x0000000852077819 */ /* 0x000fe200000006ff */
[C---:B------:R-:W-:Y:S01]  /*9850*/  IMAD R15, R70.reuse, R15, RZ ;  /* 0x0000000f460f7224 */ /* 0x040fe200078e02ff */
[----:B------:R-:W-:Y:S01]  /*9860*/  MOV R3, R64 ;  /* 0x0000004000037202 */ /* 0x000fe20000000f00 */
[C---:B------:R-:W-:Y:S01]  /*9870*/  IMAD R19, R70.reuse, R19, RZ ;  /* 0x0000001346137224 */ /* 0x040fe200078e02ff */
[----:B------:R-:W-:Y:S01]  /*9880*/  I2IP.S8.S32.SAT R11, R11, R6, RZ ;  /* 0x000000060b0b7239 */ /* 0x000fe200000014ff */
[C---:B------:R-:W-:Y:S01]  /*9890*/  IMAD R23, R70.reuse, R23, RZ ;  /* 0x0000001746177224 */ /* 0x040fe200078e02ff */
[----:B------:R-:W-:Y:S01]  /*98a0*/  SHF.R.S32.HI R6, RZ, 0x18, R65 ;  /* 0x00000018ff067819 */ /* 0x000fe20000011441 */
[----:B------:R-:W-:Y:S01]  /*98b0*/  IMAD R8, R3, R72, R8 ;  /* 0x0000004803087224 */ /* 0x000fe200078e0208 */
[----:B------:R-:W-:Y:S01]  /*98c0*/  SHF.R.S32.HI R7, RZ, 0x18, R7 ;  /* 0x00000018ff077819 */ /* 0x000fe20000011407 */
[----:B------:R-:W-:Y:S01]  /*98d0*/  IMAD R27, R70, R27, RZ ;  /* 0x0000001b461b7224 */ /* 0x000fe200078e02ff */
[----:B-1----:R-:W-:Y:S01]  /*98e0*/  I2IP.S8.S32.SAT R88, R2, R0, R73 ;  /* 0x0000000002587239 */ /* 0x002fe20000001449 */
[-C--:B------:R-:W-:Y:S01]  /*98f0*/  IMAD R9, R6, R72.reuse, R9 ;  /* 0x0000004806097224 */ /* 0x080fe200078e0209 */
[----:B------:R-:W-:Y:S01]  /*9900*/  SHF.L.U32 R2, R83, 0x10, RZ ;  /* 0x0000001053027819 */ /* 0x000fe200000006ff */
[----:B------:R-:W-:Y:S01]  /*9910*/  IMAD R10, R7, R72, R10 ;  /* 0x00000048070a7224 */ /* 0x000fe200078e020a */
[----:B------:R-:W-:Y:S01]  /*9920*/  SHF.R.S32.HI R0, RZ, 0x18, R82 ;  /* 0x00000018ff007819 */ /* 0x000fe20000011452 */
[C---:B------:R-:W-:Y:S01]  /*9930*/  IMAD R31, R70.reuse, R31, RZ ;  /* 0x0000001f461f7224 */ /* 0x040fe200078e02ff */
[----:B------:R-:W-:Y:S01]  /*9940*/  I2IP.S8.S32.SAT R89, R5, R4, R11 ;  /* 0x0000000405597239 */ /* 0x000fe2000000140b */
[----:B------:R-:W-:Y:S01]  /*9950*/  IMAD R35, R70, R35, RZ ;  /* 0x0000002346237224 */ /* 0x000fe200078e02ff */
[C---:B------:R-:W-:Y:S01]  /*9960*/  PRMT R3, R83.reuse, 0x8880, RZ ;  /* 0x0000888053037816 */ /* 0x040fe200000000ff */
[-C--:B------:R-:W-:Y:S01]  /*9970*/  IMAD R15, R0, R72.reuse, R15 ;  /* 0x00000048000f7224 */ /* 0x080fe200078e020f */
[----:B------:R-:W-:Y:S01]  /*9980*/  SHF.L.U32 R5, R83, 0x8, RZ ;  /* 0x0000000853057819 */ /* 0x000fe200000006ff */
[C---:B------:R-:W-:Y:S01]  /*9990*/  IMAD R39, R70.reuse, R39, RZ ;  /* 0x0000002746277224 */ /* 0x040fe200078e02ff */
[----:B------:R-:W-:Y:S01]  /*99a0*/  SHF.R.S32.HI R2, RZ, 0x18, R2 ;  /* 0x00000018ff027819 */ /* 0x000fe20000011402 */
[-C--:B------:R-:W-:Y:S01]  /*99b0*/  IMAD R12, R3, R72.reuse, R12 ;  /* 0x00000048030c7224 */ /* 0x080fe200078e020c */
[----:B------:R-:W-:Y:S01]  /*99c0*/  SHF.R.S32.HI R5, RZ, 0x18, R5 ;  /* 0x00000018ff057819 */ /* 0x000fe20000011405 */
[----:B------:R-:W-:Y:S01]  /*99d0*/  IMAD R43, R70, R43, RZ ;  /* 0x0000002b462b7224 */ /* 0x000fe200078e02ff */
[----:B------:R-:W-:Y:S01]  /*99e0*/  SHF.R.S32.HI R4, RZ, 0x18, R83 ;  /* 0x00000018ff047819 */ /* 0x000fe20000011453 */
[-C--:B------:R-:W-:Y:S01]  /*99f0*/  IMAD R13, R2, R72.reuse, R13 ;  /* 0x00000048020d7224 */ /* 0x080fe200078e020d */
[C---:B------:R-:W-:Y:S01]  /*9a00*/  SHF.L.U32 R0, R84.reuse, 0x10, RZ ;  /* 0x0000001054007819 */ /* 0x040fe200000006ff */
[-C--:B------:R-:W-:Y:S01]  /*9a10*/  IMAD R14, R5, R72.reuse, R14 ;  /* 0x00000048050e7224 */ /* 0x080fe200078e020e */
[C---:B------:R-:W-:Y:S01]  /*9a20*/  PRMT R3, R84.reuse, 0x8880, RZ ;  /* 0x0000888054037816 */ /* 0x040fe200000000ff */
[----:B------:R-:W-:Y:S01]  /*9a30*/  IMAD.SHL.U32 R2, R84, 0x100, RZ ;  /* 0x0000010054027824 */ /* 0x000fe200078e00ff */
[----:B------:R-:W-:Y:S01]  /*9a40*/  SHF.R.S32.HI R0, RZ, 0x18, R0 ;  /* 0x00000018ff007819 */ /* 0x000fe20000011400 */
[-C--:B------:R-:W-:Y:S01]  /*9a50*/  IMAD R19, R4, R72.reuse, R19 ;  /* 0x0000004804137224 */ /* 0x080fe200078e0213 */
[----:B------:R-:W-:Y:S01]  /*9a60*/  SHF.L.U32 R4, R85, 0x10, RZ ;  /* 0x0000001055047819 */ /* 0x000fe200000006ff */
[-C--:B------:R-:W-:Y:S01]  /*9a70*/  IMAD R16, R3, R72.reuse, R16 ;  /* 0x0000004803107224 */ /* 0x080fe200078e0210 */
[----:B------:R-:W-:Y:S01]  /*9a80*/  SHF.R.S32.HI R5, RZ, 0x18, R2 ;  /* 0x00000018ff057819 */ /* 0x000fe20000011402 */
[-C--:B------:R-:W-:Y:S01]  /*9a90*/  IMAD R17, R0, R72.reuse, R17 ;  /* 0x0000004800117224 */ /* 0x080fe200078e0211 */
[----:B------:R-:W-:Y:S01]  /*9aa0*/  SHF.R.S32.HI R0, RZ, 0x18, R84 ;  /* 0x00000018ff007819 */ /* 0x000fe20000011454 */
[----:B------:R-:W-:Y:S01]  /*9ab0*/  IMAD R47, R70, R47, RZ ;  /* 0x0000002f462f7224 */ /* 0x000fe200078e02ff */
[----:B------:R-:W-:Y:S01]  /*9ac0*/  PRMT R3, R85, 0x8880, RZ ;  /* 0x0000888055037816 */ /* 0x000fe200000000ff */
[-C--:B------:R-:W-:Y:S01]  /*9ad0*/  IMAD R18, R5, R72.reuse, R18 ;  /* 0x0000004805127224 */ /* 0x080fe200078e0212 */
[----:B------:R-:W-:Y:S01]  /*9ae0*/  SHF.L.U32 R2, R85, 0x8, RZ ;  /* 0x0000000855027819 */ /* 0x000fe200000006ff */
[-C--:B------:R-:W-:Y:S01]  /*9af0*/  IMAD R23, R0, R72.reuse, R23 ;  /* 0x0000004800177224 */ /* 0x080fe200078e0217 */
        /* <DEDUP_REMOVED lines=8> */
[----:B------:R-:W-:Y:S01]  /*9b80*/  PRMT R3, R86, 0x8880, RZ ;  /* 0x0000888056037816 */ /* 0x000fe200000000ff */
        /* <DEDUP_REMOVED lines=9> */
[----:B------:R-:W-:Y:S01]  /*9c20*/  SHF.L.U32 R0, R87, 0x10, RZ ;  /* 0x0000001057007819 */ /* 0x000fe200000006ff */
[-C--:B------:R-:W-:Y:S01]  /*9c30*/  IMAD R26, R5, R72.reuse, R26 ;  /* 0x00000048051a7224 */ /* 0x080fe200078e021a */
[C---:B------:R-:W-:Y:S01]  /*9c40*/  PRMT R3, R87.reuse, 0x8880, RZ ;  /* 0x0000888057037816 */ /* 0x040fe200000000ff */
[-C--:B------:R-:W-:Y:S01]  /*9c50*/  IMAD R31, R2, R72.reuse, R31 ;  /* 0x00000048021f7224 */ /* 0x080fe200078e021f */
[----:B------:R-:W-:Y:S01]  /*9c60*/  SHF.L.U32 R2, R87, 0x8, RZ ;  /* 0x0000000857027819 */ /* 0x000fe200000006ff */
[----:B------:R-:W-:Y:S01]  /*9c70*/  IMAD R67, R70, R67, RZ ;  /* 0x0000004346437224 */ /* 0x000fe200078e02ff */
[----:B------:R-:W-:Y:S01]  /*9c80*/  SHF.R.S32.HI R0, RZ, 0x18, R0 ;  /* 0x00000018ff007819 */ /* 0x000fe20000011400 */
[-C--:B------:R-:W-:Y:S01]  /*9c90*/  IMAD R28, R3, R72.reuse, R28 ;  /* 0x00000048031c7224 */ /* 0x080fe200078e021c */
[----:B------:R-:W-:Y:S02]  /*9ca0*/  SHF.R.S32.HI R5, RZ, 0x18, R2 ;  /* 0x00000018ff057819 */ /* 0x000fe40000011402 */
[----:B------:R-:W-:Y:S01]  /*9cb0*/  SHF.R.S32.HI R2, RZ, 0x18, R87 ;  /* 0x00000018ff027819 */ /* 0x000fe20000011457 */
[-C--:B------:R-:W-:Y:S01]  /*9cc0*/  IMAD R29, R0, R72.reuse, R29 ;  /* 0x00000048001d7224 */ /* 0x080fe200078e021d */
[C---:B------:R-:W-:Y:S01]  /*9cd0*/  PRMT R3, R92.reuse, 0x8880, RZ ;  /* 0x000088805c037816 */ /* 0x040fe200000000ff */
[----:B------:R-:W-:Y:S01]  /*9ce0*/  IMAD.U32 R0, R92, 0x10000, RZ ;  /* 0x000100005c007824 */ /* 0x000fe200078e00ff */
[----:B------:R-:W-:Y:S01]  /*9cf0*/  SHF.L.U32 R4, R93, 0x10, RZ ;  /* 0x000000105d047819 */ /* 0x000fe200000006ff */
[----:B------:R-:W-:Y:S01]  /*9d00*/  IMAD R30, R5, R72, R30 ;  /* 0x00000048051e7224 */ /* 0x000fe200078e021e */
[----:B------:R-:W-:Y:S01]  /*9d10*/  I2IP.S8.S32.SAT R10, R15, R10, RZ ;  /* 0x0000000a0f0a7239 */ /* 0x000fe200000014ff */
[-C--:B------:R-:W-:Y:S01]  /*9d20*/  IMAD R35, R2, R72.reuse, R35 ;  /* 0x0000004802237224 */ /* 0x080fe200078e0223 */
[----:B------:R-:W-:Y:S01]  /*9d30*/  SHF.L.U32 R2, R92, 0x8, RZ ;  /* 0x000000085c027819 */ /* 0x000fe200000006ff */
[-C--:B------:R-:W-:Y:S01]  /*9d40*/  IMAD R32, R3, R72.reuse, R32 ;  /* 0x0000004803207224 */ /* 0x080fe200078e0220 */
[----:B------:R-:W-:Y:S02]  /*9d50*/  SHF.R.S32.HI R0, RZ, 0x18, R0 ;  /* 0x00000018ff007819 */ /* 0x000fe40000011400 */
[----:B------:R-:W-:Y:S02]  /*9d60*/  SHF.R.S32.HI R5, RZ, 0x18, R2 ;  /* 0x00000018ff057819 */ /* 0x000fe40000011402 */
[----:B------:R-:W-:Y:S01]  /*9d70*/  PRMT R3, R93, 0x8880, RZ ;  /* 0x000088805d037816 */ /* 0x000fe200000000ff */
[-C--:B------:R-:W-:Y:S01]  /*9d80*/  IMAD R33, R0, R72.reuse, R33 ;  /* 0x0000004800217224 */ /* 0x080fe200078e0221 */
[----:B------:R-:W-:Y:S01]  /*9d90*/  SHF.R.S32.HI R0, RZ, 0x18, R92 ;  /* 0x00000018ff007819 */ /* 0x000fe2000001145c */
[----:B------:R-:W-:Y:S01]  /*9da0*/  IMAD R34, R5, R72, R34 ;  /* 0x0000004805227224 */ /* 0x000fe200078e0222 */
[----:B------:R-:W-:Y:S02]  /*9db0*/  SHF.L.U32 R2, R93, 0x8, RZ ;  /* 0x000000085d027819 */ /* 0x000fe400000006ff */
[----:B------:R-:W-:Y:S01]  /*9dc0*/  I2IP.S8.S32.SAT R14, R19, R14, RZ ;  /* 0x0000000e130e7239 */ /* 0x000fe200000014ff */
[-C--:B------:R-:W-:Y:S01]  /*9dd0*/  IMAD R39, R0, R72.reuse, R39 ;  /* 0x0000004800277224 */ /* 0x080fe200078e0227 */
[----:B------:R-:W-:Y:S01]  /*9de0*/  SHF.R.S32.HI R0, RZ, 0x18, R4 ;  /* 0x00000018ff007819 */ /* 0x000fe20000011404 */
[-C--:B------:R-:W-:Y:S01]  /*9df0*/  IMAD R36, R3, R72.reuse, R36 ;  /* 0x0000004803247224 */ /* 0x080fe200078e0224 */
[----:B------:R-:W-:Y:S02]  /*9e00*/  SHF.R.S32.HI R5, RZ, 0x18, R2 ;  /* 0x00000018ff057819 */ /* 0x000fe40000011402 */
[----:B------:R-:W-:Y:S01]  /*9e10*/  SHF.L.U32 R2, R94, 0x10, RZ ;  /* 0x000000105e027819 */ /* 0x000fe200000006ff */
[-C--:B------:R-:W-:Y:S01]  /*9e20*/  IMAD R37, R0, R72.reuse, R37 ;  /* 0x0000004800257224 */ /* 0x080fe200078e0225 */
[----:B------:R-:W-:Y:S01]  /*9e30*/  SHF.R.S32.HI R0, RZ, 0x18, R93 ;  /* 0x00000018ff007819 */ /* 0x000fe2000001145d */
[-C--:B------:R-:W-:Y:S01]  /*9e40*/  IMAD R38, R5, R72.reuse, R38 ;  /* 0x0000004805267224 */ /* 0x080fe200078e0226 */
[C---:B------:R-:W-:Y:S02]  /*9e50*/  PRMT R3, R94.reuse, 0x8880, RZ ;  /* 0x000088805e037816 */ /* 0x040fe400000000ff */
[----:B------:R-:W-:Y:S01]  /*9e60*/  SHF.L.U32 R5, R94, 0x8, RZ ;  /* 0x000000085e057819 */ /* 0x000fe200000006ff */
[-C--:B------:R-:W-:Y:S01]  /*9e70*/  IMAD R43, R0, R72.reuse, R43 ;  /* 0x00000048002b7224 */ /* 0x080fe200078e022b */
[----:B------:R-:W-:Y:S01]  /*9e80*/  SHF.R.S32.HI R2, RZ, 0x18, R2 ;  /* 0x00000018ff027819 */ /* 0x000fe20000011402 */
[-C--:B------:R-:W-:Y:S01]  /*9e90*/  IMAD R40, R3, R72.reuse, R40 ;  /* 0x0000004803287224 */ /* 0x080fe200078e0228 */
[----:B------:R-:W-:Y:S02]  /*9ea0*/  SHF.R.S32.HI R5, RZ, 0x18, R5 ;  /* 0x00000018ff057819 */ /* 0x000fe40000011405 */
[----:B------:R-:W-:Y:S01]  /*9eb0*/  SHF.R.S32.HI R4, RZ, 0x18, R94 ;  /* 0x00000018ff047819 */ /* 0x000fe2000001145e */
[-C--:B------:R-:W-:Y:S01]  /*9ec0*/  IMAD R41, R2, R72.reuse, R41 ;  /* 0x0000004802297224 */ /* 0x080fe200078e0229 */
[----:B------:R-:W-:Y:S01]  /*9ed0*/  SHF.L.U32 R0, R95, 0x10, RZ ;  /* 0x000000105f007819 */ /* 0x000fe200000006ff */
[-C--:B------:R-:W-:Y:S01]  /*9ee0*/  IMAD R42, R5, R72.reuse, R42 ;  /* 0x00000048052a7224 */ /* 0x080fe200078e022a */
[C---:B------:R-:W-:Y:S01]  /*9ef0*/  PRMT R3, R95.reuse, 0x8880, RZ ;  /* 0x000088805f037816 */ /* 0x040fe200000000ff */
[-C--:B------:R-:W-:Y:S01]  /*9f00*/  IMAD R47, R4, R72.reuse, R47 ;  /* 0x00000048042f7224 */ /* 0x080fe200078e022f */
[----:B------:R-:W-:Y:S02]  /*9f10*/  SHF.L.U32 R2, R95, 0x8, RZ ;  /* 0x000000085f027819 */ /* 0x000fe400000006ff */
[----:B------:R-:W-:Y:S01]  /*9f20*/  SHF.R.S32.HI R0, RZ, 0x18, R0 ;  /* 0x00000018ff007819 */ /* 0x000fe20000011400 */
[-C--:B------:R-:W-:Y:S01]  /*9f30*/  IMAD R44, R3, R72.reuse, R44 ;  /* 0x00000048032c7224 */ /* 0x080fe200078e022c */
[----:B------:R-:W-:Y:S02]  /*9f40*/  SHF.R.S32.HI R5, RZ, 0x18, R2 ;  /* 0x00000018ff057819 */ /* 0x000fe40000011402 */
[----:B------:R-:W-:Y:S01]  /*9f50*/  SHF.R.S32.HI R2, RZ, 0x18, R95 ;  /* 0x00000018ff027819 */ /* 0x000fe2000001145f */
[-C--:B------:R-:W-:Y:S01]  /*9f60*/  IMAD R45, R0, R72.reuse, R45 ;  /* 0x00000048002d7224 */ /* 0x080fe200078e022d */
[----:B------:R-:W-:Y:S01]  /*9f70*/  PRMT R3, R96, 0x8880, RZ ;  /* 0x0000888060037816 */ /* 0x000fe200000000ff */
[-C--:B------:R-:W-:Y:S01]  /*9f80*/  IMAD R46, R5, R72.reuse, R46 ;  /* 0x00000048052e7224 */ /* 0x080fe200078e022e */
[C---:B------:R-:W-:Y:S01]  /*9f90*/  SHF.L.U32 R4, R97.reuse, 0x10, RZ ;  /* 0x0000001061047819 */ /* 0x040fe200000006ff */
[-C--:B------:R-:W-:Y:S01]  /*9fa0*/  IMAD R51, R2, R72.reuse, R51 ;  /* 0x0000004802337224 */ /* 0x080fe200078e0233 */
[----:B------:R-:W-:Y:S01]  /*9fb0*/  SHF.R.S32.HI R2, RZ, 0x18, R96 ;  /* 0x00000018ff027819 */ /* 0x000fe20000011460 */
[C---:B------:R-:W-:Y:S01]  /*9fc0*/  IMAD.U32 R0, R96.reuse, 0x10000, RZ ;  /* 0x0001000060007824 */ /* 0x040fe200078e00ff */
[----:B------:R-:W-:Y:S01]  /*9fd0*/  PRMT R5, R97, 0x8880, RZ ;  /* 0x0000888061057816 */ /* 0x000fe200000000ff */
[-C--:B------:R-:W-:Y:S01]  /*9fe0*/  IMAD R48, R3, R72.reuse, R48 ;  /* 0x0000004803307224 */ /* 0x080fe200078e0230 */
[----:B------:R-:W-:Y:S02]  /*9ff0*/  SHF.L.U32 R3, R96, 0x8, RZ ;  /* 0x0000000860037819 */ /* 0x000fe400000006ff */
[----:B------:R-:W-:Y:S02]  /*a000*/  SHF.R.S32.HI R0, RZ, 0x18, R0 ;  /* 0x00000018ff007819 */ /* 0x000fe40000011400 */
[----:B------:R-:W-:Y:S02]  /*a010*/  SHF.R.S32.HI R3, RZ, 0x18, R3 ;  /* 0x00000018ff037819 */ /* 0x000fe40000011403 */
[----:B------:R-:W-:Y:S01]  /*a020*/  SHF.R.S32.HI R4, RZ, 0x18, R4 ;  /* 0x00000018ff047819 */ /* 0x000fe20000011404 */
[-C--:B------:R-:W-:Y:S01]  /*a030*/  IMAD R49, R0, R72.reuse, R49 ;  /* 0x0000004800317224 */ /* 0x080fe200078e0231 */
[----:B------:R-:W-:Y:S01]  /*a040*/  SHF.R.S32.HI R0, RZ, 0x18, R97 ;  /* 0x00000018ff007819 */ /* 0x000fe20000011461 */
[-C--:B------:R-:W-:Y:S01]  /*a050*/  IMAD R50, R3, R72.reuse, R50 ;  /* 0x0000004803327224 */ /* 0x080fe200078e0232 */
[----:B------:R-:W-:Y:S01]  /*a060*/  SHF.L.U32 R3, R97, 0x8, RZ ;  /* 0x0000000861037819 */ /* 0x000fe200000006ff */
[-C--:B------:R-:W-:Y:S01]  /*a070*/  IMAD R55, R2, R72.reuse, R55 ;  /* 0x0000004802377224 */ /* 0x080fe200078e0237 */
        /* <DEDUP_REMOVED lines=8> */
[----:B------:R-:W-:Y:S01]  /*a100*/  IMAD R59, R0, R72, R59 ;  /* 0x00000048003b7224 */ /* 0x000fe200078e023b */
[----:B------:R-:W-:Y:S01]  /*a110*/  I2IP.S8.S32.SAT R18, R23, R18, RZ ;  /* 0x0000001217127239 */ /* 0x000fe200000014ff */
[----:B------:R-:W-:Y:S01]  /*a120*/  IMAD R56, R5, R72, R56 ;  /* 0x0000004805387224 */ /* 0x000fe200078e0238 */
[----:B------:R-:W-:Y:S01]  /*a130*/  I2IP.S8.S32.SAT R90, R9, R8, R10 ;  /* 0x00000008095a7239 */ /* 0x000fe2000000140a */
[----:B------:R-:W-:Y:S01]  /*a140*/  IMAD R57, R2, R72, R57 ;  /* 0x0000004802397224 */ /* 0x000fe200078e0239 */
[----:B------:R-:W-:Y:S02]  /*a150*/  I2IP.S8.S32.SAT R91, R13, R12, R14 ;  /* 0x0000000c0d5b7239 */ /* 0x000fe4000000140e */
[----:B------:R-:W-:Y:S02]  /*a160*/  SHF.R.S32.HI R7, RZ, 0x18, R7 ;  /* 0x00000018ff077819 */ /* 0x000fe40000011407 */
[----:B------:R-:W-:Y:S01]  /*a170*/  SHF.L.U32 R2, R99, 0x10, RZ ;  /* 0x0000001063027819 */ /* 0x000fe200000006ff */
[----:B------:R1:W-:Y:S01]  /*a180*/  STS.128 [R135+UR44+0x8200], R88 ;  /* 0x0082005887007988 */ /* 0x0003e20008000c2c */
[----:B------:R-:W-:Y:S01]  /*a190*/  SHF.R.S32.HI R0, RZ, 0x18, R98 ;  /* 0x00000018ff007819 */ /* 0x000fe20000011462 */
[----:B------:R-:W-:Y:S01]  /*a1a0*/  IMAD R58, R7, R72, R58 ;  /* 0x00000048073a7224 */ /* 0x000fe200078e023a */
[----:B------:R-:W-:Y:S02]  /*a1b0*/  I2IP.S8.S32.SAT R16, R17, R16, R18 ;  /* 0x0000001011107239 */ /* 0x000fe40000001412 */
[----:B------:R-:W-:Y:S01]  /*a1c0*/  I2IP.S8.S32.SAT R17, R27, R22, RZ ;  /* 0x000000161b117239 */ /* 0x000fe200000014ff */
[----:B------:R-:W-:Y:S01]  /*a1d0*/  IMAD R63, R0, R72, R63 ;  /* 0x00000048003f7224 */ /* 0x000fe200078e023f */
[----:B------:R-:W-:Y:S02]  /*a1e0*/  I2IP.S8.S32.SAT R18, R31, R26, RZ ;  /* 0x0000001a1f127239 */ /* 0x000fe400000014ff */
[----:B------:R-:W-:Y:S02]  /*a1f0*/  I2IP.S8.S32.SAT R19, R35, R30, RZ ;  /* 0x0000001e23137239 */ /* 0x000fe400000014ff */
[C---:B------:R-:W-:Y:S02]  /*a200*/  PRMT R3, R99.reuse, 0x8880, RZ ;  /* 0x0000888063037816 */ /* 0x040fe400000000ff */
[----:B------:R-:W-:Y:S02]  /*a210*/  SHF.L.U32 R5, R99, 0x8, RZ ;  /* 0x0000000863057819 */ /* 0x000fe400000006ff */
[----:B------:R-:W-:Y:S01]  /*a220*/  SHF.R.S32.HI R2, RZ, 0x18, R2 ;  /* 0x00000018ff027819 */ /* 0x000fe20000011402 */
[----:B------:R-:W-:Y:S01]  /*a230*/  IMAD R60, R3, R72, R60 ;  /* 0x00000048033c7224 */ /* 0x000fe200078e023c */
[----:B------:R-:W-:Y:S02]  /*a240*/  I2IP.S8.S32.SAT R17, R21, R20, R17 ;  /* 0x0000001415117239 */ /* 0x000fe40000001411 */
[----:B------:R-:W-:Y:S01]  /*a250*/  I2IP.S8.S32.SAT R18, R25, R24, R18 ;  /* 0x0000001819127239 */ /* 0x000fe20000001412 */
[----:B------:R-:W-:Y:S01]  /*a260*/  IMAD R61, R2, R72, R61 ;  /* 0x00000048023d7224 */ /* 0x000fe200078e023d */
[----:B------:R-:W-:Y:S02]  /*a270*/  I2IP.S8.S32.SAT R19, R29, R28, R19 ;  /* 0x0000001c1d137239 */ /* 0x000fe40000001413 */
[----:B------:R-:W-:Y:S02]  /*a280*/  SHF.R.S32.HI R5, RZ, 0x18, R5 ;  /* 0x00000018ff057819 */ /* 0x000fe40000011405 */
[----:B------:R-:W-:Y:S01]  /*a290*/  SHF.R.S32.HI R4, RZ, 0x18, R99 ;  /* 0x00000018ff047819 */ /* 0x000fe20000011463 */
[----:B------:R1:W-:Y:S01]  /*a2a0*/  STS.128 [R159+0x8200], R16 ;  /* 0x008200109f007388 */ /* 0x0003e20000000c00 */
[----:B------:R-:W-:Y:S01]  /*a2b0*/  I2IP.S8.S32.SAT R34, R39, R34, RZ ;  /* 0x0000002227227239 */ /* 0x000fe200000014ff */
[----:B------:R-:W-:Y:S01]  /*a2c0*/  IMAD R62, R5, R72, R62 ;  /* 0x00000048053e7224 */ /* 0x000fe200078e023e */
[----:B------:R-:W-:Y:S01]  /*a2d0*/  I2IP.S8.S32.SAT R38, R43, R38, RZ ;  /* 0x000000262b267239 */ /* 0x000fe200000014ff */
[----:B------:R-:W-:Y:S01]  /*a2e0*/  IMAD R67, R4, R72, R67 ;  /* 0x0000004804437224 */ /* 0x000fe200078e0243 */
[----:B------:R-:W-:Y:S02]  /*a2f0*/  I2IP.S8.S32.SAT R42, R47, R42, RZ ;  /* 0x0000002a2f2a7239 */ /* 0x000fe400000014ff */
[----:B------:R-:W-:Y:S02]  /*a300*/  I2IP.S8.S32.SAT R35, R51, R46, RZ ;  /* 0x0000002e33237239 */ /* 0x000fe400000014ff */
[----:B------:R-:W-:Y:S02]  /*a310*/  I2IP.S8.S32.SAT R32, R33, R32, R34 ;  /* 0x0000002021207239 */ /* 0x000fe40000001422 */
[----:B------:R-:W-:Y:S02]  /*a320*/  I2IP.S8.S32.SAT R33, R37, R36, R38 ;  /* 0x0000002425217239 */ /* 0x000fe40000001426 */
[----:B------:R-:W-:Y:S02]  /*a330*/  I2IP.S8.S32.SAT R34, R41, R40, R42 ;  /* 0x0000002829227239 */ /* 0x000fe4000000142a */
[----:B------:R-:W-:Y:S02]  /*a340*/  I2IP.S8.S32.SAT R35, R45, R44, R35 ;  /* 0x0000002c2d237239 */ /* 0x000fe40000001423 */
[----:B------:R-:W-:Y:S02]  /*a350*/  I2IP.S8.S32.SAT R50, R55, R50, RZ ;  /* 0x0000003237327239 */ /* 0x000fe400000014ff */
[----:B------:R-:W-:Y:S01]  /*a360*/  I2IP.S8.S32.SAT R54, R59, R54, RZ ;  /* 0x000000363b367239 */ /* 0x000fe200000014ff */
[----:B------:R1:W-:Y:S01]  /*a370*/  STS.128 [R158+0x8200], R32 ;  /* 0x008200209e007388 */ /* 0x0003e20000000c00 */
[----:B------:R-:W-:Y:S02]  /*a380*/  I2IP.S8.S32.SAT R58, R63, R58, RZ ;  /* 0x0000003a3f3a7239 */ /* 0x000fe400000014ff */
[----:B------:R-:W-:Y:S02]  /*a390*/  I2IP.S8.S32.SAT R62, R67, R62, RZ ;  /* 0x0000003e433e7239 */ /* 0x000fe400000014ff */
[----:B------:R-:W-:Y:S02]  /*a3a0*/  I2IP.S8.S32.SAT R48, R49, R48, R50 ;  /* 0x0000003031307239 */ /* 0x000fe40000001432 */
[----:B------:R-:W-:Y:S02]  /*a3b0*/  I2IP.S8.S32.SAT R49, R53, R52, R54 ;  /* 0x0000003435317239 */ /* 0x000fe40000001436 */
[----:B------:R-:W-:Y:S02]  /*a3c0*/  I2IP.S8.S32.SAT R50, R57, R56, R58 ;  /* 0x0000003839327239 */ /* 0x000fe4000000143a */
[----:B------:R-:W-:Y:S02]  /*a3d0*/  I2IP.S8.S32.SAT R51, R61, R60, R62 ;  /* 0x0000003c3d337239 */ /* 0x000fe4000000143e */
[----:B------:R-:W-:Y:S02]  /*a3e0*/  LEA R0, R148, UR44, 0x3 ;  /* 0x0000002c94007c11 */ /* 0x000fe4000f8e18ff */
[----:B------:R-:W-:Y:S01]  /*a3f0*/  @P6 SHF.L.U32 R3, R147, 0x1f, RZ ;  /* 0x0000001f93036819 */ /* 0x000fe200000006ff */
        /* <DEDUP_REMOVED lines=9> */
[----:B------:R-:W-:Y:S02]  /*a490*/  UIADD3 UR4, UPT, UPT, UR44, 0x8200, URZ ;  /* 0x000082002c047890 */ /* 0x000fe4000fffe0ff */
[----:B------:R-:W-:Y:S01]  /*a4a0*/  UIADD3 UR9, UPT, UPT, UR49, 0x80, URZ ;  /* 0x0000008031097890 */ /* 0x000fe2000fffe0ff */
[----:B------:R-:W-:Y:S01]  /*a4b0*/  UMOV UR10, UR50 ;  /* 0x00000032000a7c82 */ /* 0x000fe20008000000 */
[----:B------:R-:W-:Y:S02]  /*a4c0*/  UMOV UR11, UR36 ;  /* 0x00000024000b7c82 */ /* 0x000fe40008000000 */
        /* <DEDUP_REMOVED lines=8> */
.L_x_130:
[----:B------:R-:W-:Y:S05]  /*a550*/  BSYNC.RECONVERGENT B0 ;  /* 0x0000000000007941 */ /* 0x000fea0003800200 */
.L_x_129:
        /* <DEDUP_REMOVED lines=16> */
.L_x_134:
[----:B------:R-:W-:Y:S05]  /*a660*/  BSYNC B0 ;  /* 0x0000000000007941 */ /* 0x000fea0003800000 */
.L_x_133:
        /* <DEDUP_REMOVED lines=20> */
.L_x_132:
[----:B------:R-:W-:Y:S05]  /*a7b0*/  BSYNC B1 ;  /* 0x0000000000017941 */ /* 0x000fea0003800000 */
.L_x_131:
        /* <DEDUP_REMOVED lines=21> */
.L_x_136:
[----:B------:R-:W-:Y:S01]  /*a910*/  ISETP.NE.AND P0, PT, R155, RZ, PT ;  /* 0x000000ff9b00720c */ /* 0x000fe20003f05270 */
[----:B------:R-:W-:Y:S05]  /*a920*/  WARPSYNC.ALL ;  /* 0x0000000000007948 */ /* 0x000fea0003800000 */
[----:B------:R-:W-:Y:S01]  /*a930*/  R2UR UR4, R71 ;  /* 0x00000000470472ca */ /* 0x000fe200000e0000 */
[----:B------:R-:W-:Y:S01]  /*a940*/  IMAD.U32 R130, R82, 0x10000, RZ ;  /* 0x0001000052827824 */ /* 0x000fe200078e00ff */
[C---:B------:R-:W-:Y:S01]  /*a950*/  SHF.L.U32 R75, R80.reuse, 0x10, RZ ;  /* 0x00000010504b7819 */ /* 0x040fe200000006ff */
[----:B------:R-:W-:Y:S01]  /*a960*/  IMAD.U32 R115, R87, 0x10000, RZ ;  /* 0x0001000057737824 */ /* 0x000fe200078e00ff */
[----:B------:R-:W-:Y:S01]  /*a970*/  PRMT R73, R80, 0x8880, RZ ;  /* 0x0000888050497816 */ /* 0x000fe200000000ff */
[----:B-1----:R-:W-:Y:S01]  /*a980*/  IMAD.U32 R104, R96, 0x10000, RZ ;  /* 0x0001000060687824 */ /* 0x002fe200078e00ff */
[----:B------:R-:W-:Y:S01]  /*a990*/  SHF.L.U32 R74, R80, 0x8, RZ ;  /* 0x00000008504a7819 */ /* 0x000fe200000006ff */
[----:B------:R-:W-:Y:S01]  /*a9a0*/  IMAD.SHL.U32 R123, R84, 0x100, RZ ;  /* 0x00000100547b7824 */ /* 0x000fe200078e00ff */
[----:B------:R-:W-:Y:S01]  /*a9b0*/  SHF.R.S32.HI R75, RZ, 0x18, R75 ;  /* 0x00000018ff4b7819 */ /* 0x000fe2000001144b */
[----:B------:R-:W-:Y:S01]  /*a9c0*/  IMAD.SHL.U32 R108, R93, 0x100, RZ ;  /* 0x000001005d6c7824 */ /* 0x000fe200078e00ff */
[----:B------:R-:W-:Y:S01]  /*a9d0*/  SHF.R.S32.HI R74, RZ, 0x18, R74 ;  /* 0x00000018ff4a7819 */ /* 0x000fe2000001144a */
[----:B------:R-:W-:Y:S01]  /*a9e0*/  BSSY.RECONVERGENT B0, `(.L_x_137) ;  /* 0x0000121000007945 */ /* 0x000fe20003800200 */
[----:B------:R-:W-:Y:S01]  /*a9f0*/  SHF.R.S32.HI R76, RZ, 0x18, R80 ;  /* 0x00000018ff4c7819 */ /* 0x000fe20000011450 */
[----:B------:R-:W1:Y:S01]  /*aa00*/  LDTM.x64 R4, tmem[UR4+0xc0] ;  /* 0x0000c004000479ee */ /* 0x000e620008340000 */
[----:B------:R-:W-:Y:S01]  /*aa10*/  NOP ;  /* 0x0000000000007918 */ /* 0x000fe20000000000 */
[----:B------:R-:W-:Y:S02]  /*aa20*/  IADD3 R145, PT, PT, R145, 0xb0, RZ ;  /* 0x000000b091917810 */ /* 0x000fe40007ffe0ff */
[----:B------:R-:W-:Y:S02]  /*aa30*/  PRMT R134, R81, 0x8880, RZ ;  /* 0x0000888051867816 */ /* 0x000fe400000000ff */
[----:B------:R-:W-:Y:S02]  /*aa40*/  LOP3.LUT R145, R145, 0xfefffff8, RZ, 0xc0, !PT ;  /* 0xfefffff891917812 */ /* 0x000fe400078ec0ff */
[----:B------:R-:W-:Y:S02]  /*aa50*/  SHF.L.U32 R133, R81, 0x10, RZ ;  /* 0x0000001051857819 */ /* 0x000fe400000006ff */
[----:B-1----:R1:W-:Y:S01]  /*aa60*/  SYNCS.ARRIVE.TRANS64.RED.A1T0 RZ, [R145+URZ], RZ ;  /* 0x000000ff91ff79a7 */ /* 0x0023e200081004ff */
[----:B------:R-:W-:Y:S02]  /*aa70*/  PRMT R131, R82, 0x8880, RZ ;  /* 0x0000888052837816 */ /* 0x000fe400000000ff */
[----:B------:R-:W-:Y:S02]  /*aa80*/  SHF.R.S32.HI R77, RZ, 0x18, R81 ;  /* 0x00000018ff4d7819 */ /* 0x000fe40000011451 */
[C---:B------:R-:W-:Y:S02]  /*aa90*/  PRMT R128, R83.reuse, 0x8880, RZ ;  /* 0x0000888053807816 */ /* 0x040fe400000000ff */
[----:B------:R-:W-:Y:S02]  /*aaa0*/  SHF.R.S32.HI R78, RZ, 0x18, R82 ;  /* 0x00000018ff4e7819 */ /* 0x000fe40000011452 */
[----:B------:R-:W-:Y:S02]  /*aab0*/  SHF.L.U32 R127, R83, 0x10, RZ ;  /* 0x00000010537f7819 */ /* 0x000fe400000006ff */
[----:B------:R-:W-:Y:S02]  /*aac0*/  PRMT R125, R84, 0x8880, RZ ;  /* 0x00008880547d7816 */ /* 0x000fe400000000ff */
[----:B------:R-:W-:Y:S01]  /*aad0*/  SHF.R.S32.HI R79, RZ, 0x18, R83 ;  /* 0x00000018ff4f7819 */ /* 0x000fe20000011453 */
[C---:B------:R-:W-:Y:S01]  /*aae0*/  IMAD R0, R70.reuse, R4, RZ ;  /* 0x0000000446007224 */ /* 0x040fe200078e02ff */
[----:B------:R-:W-:Y:S01]  /*aaf0*/  SHF.R.S32.HI R4, RZ, 0x18, R133 ;  /* 0x00000018ff047819 */ /* 0x000fe20000011485 */
[----:B------:R-:W-:Y:S01]  /*ab00*/  IMAD R2, R70, R5, RZ ;  /* 0x0000000546027224 */ /* 0x000fe200078e02ff */
[----:B------:R-:W-:Y:S01]  /*ab10*/  SHF.L.U32 R124, R84, 0x10, RZ ;  /* 0x00000010547c7819 */ /* 0x000fe200000006ff */
[C---:B------:R-:W-:Y:S01]  /*ab20*/  IMAD R3, R70.reuse, R6, RZ ;  /* 0x0000000646037224 */ /* 0x040fe200078e02ff */
[----:B------:R-:W-:Y:S01]  /*ab30*/  PRMT R122, R85, 0x8880, RZ ;  /* 0x00008880557a7816 */ /* 0x000fe200000000ff */
[-C--:B------:R-:W-:Y:S01]  /*ab40*/  IMAD R0, R73, R72.reuse, R0 ;  /* 0x0000004849007224 */ /* 0x080fe200078e0200 */
[----:B------:R-:W-:Y:S01]  /*ab50*/  SHF.L.U32 R121, R85, 0x10, RZ ;  /* 0x0000001055797819 */ /* 0x000fe200000006ff */
[----:B------:R-:W-:Y:S01]  /*ab60*/  IMAD R7, R70, R7, RZ ;  /* 0x0000000746077224 */ /* 0x000fe200078e02ff */
[C---:B------:R-:W-:Y:S01]  /*ab70*/  PRMT R119, R86.reuse, 0x8880, RZ ;  /* 0x0000888056777816 */ /* 0x040fe200000000ff */
[-C--:B------:R-:W-:Y:S01]  /*ab80*/  IMAD R2, R75, R72.reuse, R2 ;  /* 0x000000484b027224 */ /* 0x080fe200078e0202 */
[----:B------:R-:W-:Y:S01]  /*ab90*/  SHF.L.U32 R118, R86, 0x10, RZ ;  /* 0x0000001056767819 */ /* 0x000fe200000006ff */
[-C--:B------:R-:W-:Y:S01]  /*aba0*/  IMAD R3, R74, R72.reuse, R3 ;  /* 0x000000484a037224 */ /* 0x080fe200078e0203 */
[----:B------:R-:W-:Y:S01]  /*abb0*/  PRMT R116, R87, 0x8880, RZ ;  /* 0x0000888057747816 */ /* 0x000fe200000000ff */
[----:B------:R-:W-:Y:S01]  /*abc0*/  IMAD R7, R76, R72, R7 ;  /* 0x000000484c077224 */ /* 0x000fe200078e0207 */
[----:B------:R-:W-:Y:S01]  /*abd0*/  PRMT R113, R92, 0x8880, RZ ;  /* 0x000088805c717816 */ /* 0x000fe200000000ff */
[----:B------:R-:W-:Y:S01]  /*abe0*/  IMAD R8, R70, R8, RZ ;  /* 0x0000000846087224 */ /* 0x000fe200078e02ff */
[----:B------:R-:W-:Y:S01]  /*abf0*/  SHF.L.U32 R112, R92, 0x10, RZ ;  /* 0x000000105c707819 */ /* 0x000fe200000006ff */
[C---:B------:R-:W-:Y:S01]  /*ac00*/  IMAD R9, R70.reuse, R9, RZ ;  /* 0x0000000946097224 */ /* 0x040fe200078e02ff */
[----:B------:R-:W-:Y:S01]  /*ac10*/  I2IP.S8.S32.SAT R161, R7, R3, RZ ;  /* 0x0000000307a17239 */ /* 0x000fe200000014ff */
[C---:B------:R-:W-:Y:S01]  /*ac20*/  IMAD R10, R70.reuse, R10, RZ ;  /* 0x0000000a460a7224 */ /* 0x040fe200078e02ff */
[----:B------:R-:W-:Y:S01]  /*ac30*/  MOV R3, R134 ;  /* 0x0000008600037202 */ /* 0x000fe20000000f00 */
[C---:B------:R-:W-:Y:S01]  /*ac40*/  IMAD R7, R70.reuse, R20, RZ ;  /* 0x0000001446077224 */ /* 0x040fe200078e02ff */
[----:B------:R-:W-:Y:S01]  /*ac50*/  PRMT R110, R93, 0x8880, RZ ;  /* 0x000088805d6e7816 */ /* 0x000fe200000000ff */
[----:B------:R-:W-:Y:S01]  /*ac60*/  IMAD R11, R70, R11, RZ ;  /* 0x0000000b460b7224 */ /* 0x000fe200078e02ff */
[----:B------:R-:W-:Y:S01]  /*ac70*/  SHF.R.S32.HI R89, RZ, 0x18, R92 ;  /* 0x00000018ff597819 */ /* 0x000fe2000001145c */
[-C--:B------:R-:W-:Y:S01]  /*ac80*/  IMAD R8, R3, R72.reuse, R8 ;  /* 0x0000004803087224 */ /* 0x080fe200078e0208 */
[----:B------:R-:W-:Y:S01]  /*ac90*/  MOV R3, R131 ;  /* 0x0000008300037202 */ /* 0x000fe20000000f00 */
[----:B------:R-:W-:Y:S01]  /*aca0*/  IMAD R9, R4, R72, R9 ;  /* 0x0000004804097224 */ /* 0x000fe200078e0209 */
[----:B------:R-:W-:Y:S01]  /*acb0*/  SHF.R.S32.HI R4, RZ, 0x18, R130 ;  /* 0x00000018ff047819 */ /* 0x000fe20000011482 */
[C---:B------:R-:W-:Y:S01]  /*acc0*/  IMAD R20, R70.reuse, R25, RZ ;  /* 0x0000001946147224 */ /* 0x040fe200078e02ff */
[----:B------:R-:W-:Y:S01]  /*acd0*/  SHF.L.U32 R109, R93, 0x10, RZ ;  /* 0x000000105d6d7819 */ /* 0x000fe200000006ff */
[----:B------:R-:W-:Y:S01]  /*ace0*/  IMAD R25, R70, R30, RZ ;  /* 0x0000001e46197224 */ /* 0x000fe200078e02ff */
[----:B------:R-:W-:Y:S01]  /*acf0*/  PRMT R107, R94, 0x8880, RZ ;  /* 0x000088805e6b7816 */ /* 0x000fe200000000ff */
[C---:B------:R-:W-:Y:S01]  /*ad00*/  IMAD R12, R70.reuse, R12, RZ ;  /* 0x0000000c460c7224 */ /* 0x040fe200078e02ff */
[----:B------:R-:W-:Y:S01]  /*ad10*/  SHF.R.S32.HI R91, RZ, 0x18, R93 ;  /* 0x00000018ff5b7819 */ /* 0x000fe2000001145d */
[----:B------:R-:W-:Y:S01]  /*ad20*/  IMAD R6, R70, R19, RZ ;  /* 0x0000001346067224 */ /* 0x000fe200078e02ff */
[----:B------:R-:W-:Y:S01]  /*ad30*/  SHF.L.U32 R105, R94, 0x10, RZ ;  /* 0x000000105e697819 */ /* 0x000fe200000006ff */
[C---:B------:R-:W-:Y:S01]  /*ad40*/  IMAD R30, R70.reuse, R35, RZ ;  /* 0x00000023461e7224 */ /* 0x040fe200078e02ff */
[C---:B------:R-:W-:Y:S01]  /*ad50*/  PRMT R101, R95.reuse, 0x8880, RZ ;  /* 0x000088805f657816 */ /* 0x040fe200000000ff */
[C---:B------:R-:W-:Y:S01]  /*ad60*/  IMAD R19, R70.reuse, R24, RZ ;  /* 0x0000001846137224 */ /* 0x040fe200078e02ff */
[----:B------:R-:W-:Y:S01]  /*ad70*/  SHF.R.S32.HI R93, RZ, 0x18, R94 ;  /* 0x00000018ff5d7819 */ /* 0x000fe2000001145e */
[C---:B------:R-:W-:Y:S01]  /*ad80*/  IMAD R35, R70.reuse, R40, RZ ;  /* 0x0000002846237224 */ /* 0x040fe200078e02ff */
[----:B------:R-:W-:Y:S01]  /*ad90*/  SHF.L.U32 R100, R95, 0x10, RZ ;  /* 0x000000105f647819 */ /* 0x000fe200000006ff */
[----:B------:R-:W-:Y:S01]  /*ada0*/  IMAD R13, R70, R13, RZ ;  /* 0x0000000d460d7224 */ /* 0x000fe200078e02ff */
[----:B------:R-:W-:Y:S01]  /*adb0*/  PRMT R106, R96, 0x8880, RZ ;  /* 0x00008880606a7816 */ /* 0x000fe200000000ff */
[C---:B------:R-:W-:Y:S01]  /*adc0*/  IMAD R24, R70.reuse, R29, RZ ;  /* 0x0000001d46187224 */ /* 0x040fe200078e02ff */
[----:B------:R-:W-:Y:S01]  /*add0*/  SHF.R.S32.HI R73, RZ, 0x18, R96 ;  /* 0x00000018ff497819 */ /* 0x000fe20000011460 */
[C---:B------:R-:W-:Y:S01]  /*ade0*/  IMAD R40, R70.reuse, R45, RZ ;  /* 0x0000002d46287224 */ /* 0x040fe200078e02ff */
[----:B------:R-:W-:Y:S01]  /*adf0*/  SHF.L.U32 R90, R97, 0x10, RZ ;  /* 0x00000010615a7819 */ /* 0x000fe200000006ff */
[C---:B------:R-:W-:Y:S01]  /*ae00*/  IMAD R29, R70.reuse, R34, RZ ;  /* 0x00000022461d7224 */ /* 0x040fe200078e02ff */
[----:B------:R-:W-:Y:S01]  /*ae10*/  SHF.R.S32.HI R75, RZ, 0x18, R97 ;  /* 0x00000018ff4b7819 */ /* 0x000fe20000011461 */
[C---:B------:R-:W-:Y:S01]  /*ae20*/  IMAD R45, R70.reuse, R50, RZ ;  /* 0x00000032462d7224 */ /* 0x040fe200078e02ff */
[C---:B------:R-:W-:Y:S01]  /*ae30*/  PRMT R80, R99.reuse, 0x8880, RZ ;  /* 0x0000888063507816 */ /* 0x040fe200000000ff */
[C---:B------:R-:W-:Y:S01]  /*ae40*/  IMAD R14, R70.reuse, R14, RZ ;  /* 0x0000000e460e7224 */ /* 0x040fe200078e02ff */
[----:B------:R-:W-:Y:S01]  /*ae50*/  SHF.L.U32 R76, R99, 0x10, RZ ;  /* 0x00000010634c7819 */ /* 0x000fe200000006ff */
[C---:B------:R-:W-:Y:S01]  /*ae60*/  IMAD R34, R70.reuse, R39, RZ ;  /* 0x0000002746227224 */ /* 0x040fe200078e02ff */
[----:B------:R-:W-:Y:S01]  /*ae70*/  SHF.L.U32 R132, R81, 0x8, RZ ;  /* 0x0000000851847819 */ /* 0x000fe200000006ff */
[C---:B------:R-:W-:Y:S01]  /*ae80*/  IMAD R50, R70.reuse, R55, RZ ;  /* 0x0000003746327224 */ /* 0x040fe200078e02ff */
[----:B------:R-:W-:Y:S01]  /*ae90*/  SHF.R.S32.HI R81, RZ, 0x18, R84 ;  /* 0x00000018ff517819 */ /* 0x000fe20000011454 */
[C---:B------:R-:W-:Y:S01]  /*aea0*/  IMAD R39, R70.reuse, R44, RZ ;  /* 0x0000002c46277224 */ /* 0x040fe200078e02ff */
[----:B------:R-:W-:Y:S01]  /*aeb0*/  SHF.R.S32.HI R5, RZ, 0x18, R132 ;  /* 0x00000018ff057819 */ /* 0x000fe20000011484 */
[----:B------:R-:W-:Y:S01]  /*aec0*/  IMAD R55, R70, R60, RZ ;  /* 0x0000003c46377224 */ /* 0x000fe200078e02ff */
[----:B------:R-:W-:Y:S01]  /*aed0*/  SHF.L.U32 R84, R98, 0x10, RZ ;  /* 0x0000001062547819 */ /* 0x000fe200000006ff */
[----:B------:R-:W-:Y:S01]  /*aee0*/  IMAD R15, R70, R15, RZ ;  /* 0x0000000f460f7224 */ /* 0x000fe200078e02ff */
[----:B------:R-:W-:Y:S01]  /*aef0*/  SHF.L.U32 R129, R82, 0x8, RZ ;  /* 0x0000000852817819 */ /* 0x000fe200000006ff */
[-C--:B------:R-:W-:Y:S01]  /*af00*/  IMAD R10, R5, R72.reuse, R10 ;  /* 0x00000048050a7224 */ /* 0x080fe200078e020a */
[----:B------:R-:W-:Y:S01]  /*af10*/  SHF.L.U32 R126, R83, 0x8, RZ ;  /* 0x00000008537e7819 */ /* 0x000fe200000006ff */
[-C--:B------:R-:W-:Y:S01]  /*af20*/  IMAD R11, R77, R72.reuse, R11 ;  /* 0x000000484d0b7224 */ /* 0x080fe200078e020b */
[----:B------:R-:W-:Y:S01]  /*af30*/  SHF.R.S32.HI R5, RZ, 0x18, R129 ;  /* 0x00000018ff057819 */ /* 0x000fe20000011481 */
[-C--:B------:R-:W-:Y:S01]  /*af40*/  IMAD R12, R3, R72.reuse, R12 ;  /* 0x00000048030c7224 */ /* 0x080fe200078e020c */
[----:B------:R-:W-:Y:S01]  /*af50*/  SHF.R.S32.HI R83, RZ, 0x18, R85 ;  /* 0x00000018ff537819 */ /* 0x000fe20000011455 */
[----:B------:R-:W-:Y:S01]  /*af60*/  IMAD R13, R4, R72, R13 ;  /* 0x00000048040d7224 */ /* 0x000fe200078e020d */
[----:B------:R-:W-:Y:S01]  /*af70*/  SHF.L.U32 R120, R85, 0x8, RZ ;  /* 0x0000000855787819 */ /* 0x000fe200000006ff */
[C---:B------:R-:W-:Y:S01]  /*af80*/  IMAD R44, R70.reuse, R49, RZ ;  /* 0x00000031462c7224 */ /* 0x040fe200078e02ff */
[----:B------:R-:W-:Y:S01]  /*af90*/  SHF.R.S32.HI R85, RZ, 0x18, R86 ;  /* 0x00000018ff557819 */ /* 0x000fe20000011456 */
[C---:B------:R-:W-:Y:S01]  /*afa0*/  IMAD R60, R70.reuse, R65, RZ ;  /* 0x00000041463c7224 */ /* 0x040fe200078e02ff */
[----:B------:R-:W-:Y:S01]  /*afb0*/  I2IP.S8.S32.SAT R65, R11, R10, RZ ;  /* 0x0000000a0b417239 */ /* 0x000fe200000014ff */
[C---:B------:R-:W-:Y:S01]  /*afc0*/  IMAD R49, R70.reuse, R54, RZ ;  /* 0x0000003646317224 */ /* 0x040fe200078e02ff */
[----:B------:R-:W-:Y:S01]  /*afd0*/  SHF.R.S32.HI R11, RZ, 0x18, R127 ;  /* 0x00000018ff0b7819 */ /* 0x000fe2000001147f */
[----:B------:R-:W-:Y:S01]  /*afe0*/  IMAD R14, R5, R72, R14 ;  /* 0x00000048050e7224 */ /* 0x000fe200078e020e */
[----:B------:R-:W-:Y:S01]  /*aff0*/  I2IP.S8.S32.SAT R65, R9, R8, R65 ;  /* 0x0000000809417239 */ /* 0x000fe20000001441 */
[C---:B------:R-:W-:Y:S01]  /*b000*/  IMAD R3, R70.reuse, R16, RZ ;  /* 0x0000001046037224 */ /* 0x040fe200078e02ff */
[----:B------:R-:W-:Y:S01]  /*b010*/  SHF.R.S32.HI R9, RZ, 0x18, R124 ;  /* 0x00000018ff097819 */ /* 0x000fe2000001147c */
[----:B------:R-:W-:Y:S01]  /*b020*/  IMAD R54, R70, R59, RZ ;  /* 0x0000003b46367224 */ /* 0x000fe200078e02ff */
[----:B------:R-:W-:Y:S01]  /*b030*/  SHF.R.S32.HI R8, RZ, 0x18, R123 ;  /* 0x00000018ff087819 */ /* 0x000fe2000001147b */
[----:B------:R-:W-:Y:S01]  /*b040*/  IMAD.MOV.U32 R10, RZ, RZ, R128 ;  /* 0x000000ffff0a7224 */ /* 0x000fe200078e0080 */
[----:B------:R-:W-:Y:S01]  /*b050*/  SHF.L.U32 R117, R86, 0x8, RZ ;  /* 0x0000000856757819 */ /* 0x000fe200000006ff */
[----:B------:R-:W-:Y:S01]  /*b060*/  IMAD R59, R70, R64, RZ ;  /* 0x00000040463b7224 */ /* 0x000fe200078e02ff */
[----:B------:R-:W-:Y:S01]  /*b070*/  I2IP.S8.S32.SAT R64, R2, R0, R161 ;  /* 0x0000000002407239 */ /* 0x000fe200000014a1 */
[----:B------:R-:W-:Y:S01]  /*b080*/  IMAD R15, R78, R72, R15 ;  /* 0x000000484e0f7224 */ /* 0x000fe200078e020f */
[----:B------:R-:W-:Y:S01]  /*b090*/  MOV R2, R125 ;  /* 0x0000007d00027202 */ /* 0x000fe20000000f00 */
[C---:B------:R-:W-:Y:S01]  /*b0a0*/  IMAD R4, R70.reuse, R17, RZ ;  /* 0x0000001146047224 */ /* 0x040fe200078e02ff */
        /* <DEDUP_REMOVED lines=8> */
[----:B------:R-:W-:Y:S01]  /*b130*/  MOV R0, R122 ;  /* 0x0000007a00007202 */ /* 0x000fe20000000f00 */
[----:B------:R-:W-:Y:S01]  /*b140*/  IMAD R16, R70, R21, RZ ;  /* 0x0000001546107224 */ /* 0x000fe200078e02ff */
[----:B------:R-:W-:Y:S01]  /*b150*/  SHF.R.S32.HI R87, RZ, 0x18, R87 ;  /* 0x00000018ff577819 */ /* 0x000fe20000011457 */
[----:B------:R-:W-:Y:S01]  /*b160*/  IMAD R6, R79, R72, R6 ;  /* 0x000000484f067224 */ /* 0x000fe200078e0206 */
[----:B------:R-:W-:Y:S01]  /*b170*/  SHF.L.U32 R111, R92, 0x8, RZ ;  /* 0x000000085c6f7819 */ /* 0x000fe200000006ff */
[----:B------:R-:W-:Y:S01]  /*b180*/  IMAD R17, R70, R22, RZ ;  /* 0x0000001646117224 */ /* 0x000fe200078e02ff */
[----:B------:R-:W-:Y:S01]  /*b190*/  PRMT R92, R97, 0x8880, RZ ;  /* 0x00008880615c7816 */ /* 0x000fe200000000ff */
[-C--:B------:R-:W-:Y:S01]  /*b1a0*/  IMAD R7, R2, R72.reuse, R7 ;  /* 0x0000004802077224 */ /* 0x080fe200078e0207 */
[----:B------:R-:W-:Y:S01]  /*b1b0*/  I2IP.S8.S32.SAT R5, R6, R5, RZ ;  /* 0x0000000506057239 */ /* 0x000fe200000014ff */
[----:B------:R-:W-:Y:S01]  /*b1c0*/  IMAD R18, R70, R23, RZ ;  /* 0x0000001746127224 */ /* 0x000fe200078e02ff */
[----:B------:R-:W-:Y:S01]  /*b1d0*/  SHF.R.S32.HI R2, RZ, 0x18, R120 ;  /* 0x00000018ff027819 */ /* 0x000fe20000011478 */
[-C--:B------:R-:W-:Y:S01]  /*b1e0*/  IMAD R16, R9, R72.reuse, R16 ;  /* 0x0000004809107224 */ /* 0x080fe200078e0210 */
[----:B------:R-:W-:Y:S01]  /*b1f0*/  SHF.R.S32.HI R9, RZ, 0x18, R121 ;  /* 0x00000018ff097819 */ /* 0x000fe20000011479 */
[----:B------:R-:W-:Y:S01]  /*b200*/  IMAD R17, R8, R72, R17 ;  /* 0x0000004808117224 */ /* 0x000fe200078e0211 */
[----:B------:R-:W-:Y:S01]  /*b210*/  SHF.L.U32 R102, R94, 0x8, RZ ;  /* 0x000000085e667819 */ /* 0x000fe200000006ff */
[C---:B------:R-:W-:Y:S01]  /*b220*/  IMAD R22, R70.reuse, R27, RZ ;  /* 0x0000001b46167224 */ /* 0x040fe200078e02ff */
[----:B------:R-:W-:Y:S01]  /*b230*/  SHF.L.U32 R94, R95, 0x8, RZ ;  /* 0x000000085f5e7819 */ /* 0x000fe200000006ff */
[----:B------:R-:W-:Y:S01]  /*b240*/  IMAD R27, R70, R32, RZ ;  /* 0x00000020461b7224 */ /* 0x000fe200078e02ff */
[----:B------:R-:W-:Y:S01]  /*b250*/  SHF.R.S32.HI R95, RZ, 0x18, R95 ;  /* 0x00000018ff5f7819 */ /* 0x000fe2000001145f */
[----:B------:R-:W-:Y:S01]  /*b260*/  IMAD R18, R81, R72, R18 ;  /* 0x0000004851127224 */ /* 0x000fe200078e0212 */
[----:B------:R-:W-:Y:S01]  /*b270*/  SHF.L.U32 R103, R96, 0x8, RZ ;  /* 0x0000000860677819 */ /* 0x000fe200000006ff */
[C---:B------:R-:W-:Y:S01]  /*b280*/  IMAD R32, R70.reuse, R37, RZ ;  /* 0x0000002546207224 */ /* 0x040fe200078e02ff */
[----:B------:R-:W-:Y:S01]  /*b290*/  SHF.L.U32 R88, R97, 0x8, RZ ;  /* 0x0000000861587819 */ /* 0x000fe200000006ff */
[----:B------:R-:W-:Y:S01]  /*b2a0*/  IMAD R21, R70, R26, RZ ;  /* 0x0000001a46157224 */ /* 0x000fe200078e02ff */
[----:B------:R-:W-:Y:S01]  /*b2b0*/  I2IP.S8.S32.SAT R17, R18, R17, RZ ;  /* 0x0000001112117239 */ /* 0x000fe200000014ff */
[----:B------:R-:W-:Y:S01]  /*b2c0*/  IMAD R37, R70, R42, RZ ;  /* 0x0000002a46257224 */ /* 0x000fe200078e02ff */
[----:B------:R-:W-:Y:S01]  /*b2d0*/  SHF.R.S32.HI R97, RZ, 0x18, R98 ;  /* 0x00000018ff617819 */ /* 0x000fe20000011462 */
[----:B------:R-:W-:Y:S01]  /*b2e0*/  IMAD R19, R0, R72, R19 ;  /* 0x0000004800137224 */ /* 0x000fe200078e0213 */
[----:B------:R-:W-:Y:S01]  /*b2f0*/  I2IP.S8.S32.SAT R16, R16, R7, R17 ;  /* 0x0000000710107239 */ /* 0x000fe20000001411 */
[C---:B------:R-:W-:Y:S01]  /*b300*/  IMAD R42, R70.reuse, R47, RZ ;  /* 0x0000002f462a7224 */ /* 0x040fe200078e02ff */
[----:B------:R-:W-:Y:S01]  /*b310*/  MOV R0, R119 ;  /* 0x0000007700007202 */ /* 0x000fe20000000f00 */
[C---:B------:R-:W-:Y:S01]  /*b320*/  IMAD R47, R70.reuse, R52, RZ ;  /* 0x00000034462f7224 */ /* 0x040fe200078e02ff */
[----:B------:R-:W-:Y:S01]  /*b330*/  SHF.L.U32 R74, R99, 0x8, RZ ;  /* 0x00000008634a7819 */ /* 0x000fe200000006ff */
[----:B------:R-:W-:Y:S01]  /*b340*/  IMAD R20, R9, R72, R20 ;  /* 0x0000004809147224 */ /* 0x000fe200078e0214 */
[----:B------:R-:W-:Y:S01]  /*b350*/  SHF.R.S32.HI R99, RZ, 0x18, R99 ;  /* 0x00000018ff637819 */ /* 0x000fe20000011463 */
[----:B------:R-:W-:Y:S01]  /*b360*/  IMAD R52, R70, R57, RZ ;  /* 0x0000003946347224 */ /* 0x000fe200078e02ff */
[----:B------:R-:W-:Y:S01]  /*b370*/  IADD3 R68, PT, PT, R68, 0x1, RZ ;  /* 0x0000000144447810 */ /* 0x000fe20007ffe0ff */
[C---:B------:R-:W-:Y:S02]  /*b380*/  IMAD R23, R70.reuse, R28, RZ ;  /* 0x0000001c46177224 */ /* 0x040fe400078e02ff */
[----:B------:R-:W-:Y:S02]  /*b390*/  IMAD R57, R70, R62, RZ ;  /* 0x0000003e46397224 */ /* 0x000fe400078e02ff */
[----:B------:R-:W-:Y:S01]  /*b3a0*/  IMAD R21, R2, R72, R21 ;  /* 0x0000004802157224 */ /* 0x000fe200078e0215 */
[----:B------:R-:W-:Y:S01]  /*b3b0*/  MOV R2, R116 ;  /* 0x0000007400027202 */ /* 0x000fe20000000f00 */
[----:B------:R-:W-:Y:S01]  /*b3c0*/  IMAD R62, R70, R67, RZ ;  /* 0x00000043463e7224 */ /* 0x000fe200078e02ff */
[----:B------:R-:W-:Y:S01]  /*b3d0*/  I2IP.S8.S32.SAT R67, R4, R3, R5 ;  /* 0x0000000304437239 */ /* 0x000fe20000001405 */
[-C--:B------:R-:W-:Y:S01]  /*b3e0*/  IMAD R22, R83, R72.reuse, R22 ;  /* 0x0000004853167224 */ /* 0x080fe200078e0216 */
[----:B------:R-:W-:Y:S01]  /*b3f0*/  SHF.R.S32.HI R3, RZ, 0x18, R118 ;  /* 0x00000018ff037819 */ /* 0x000fe20000011476 */
[-C--:B------:R-:W-:Y:S01]  /*b400*/  IMAD R23, R0, R72.reuse, R23 ;  /* 0x0000004800177224 */ /* 0x080fe200078e0217 */
[----:B------:R-:W-:Y:S01]  /*b410*/  SHF.R.S32.HI R0, RZ, 0x18, R117 ;  /* 0x00000018ff007819 */ /* 0x000fe20000011475 */
[----:B------:R-:W-:Y:S01]  /*b420*/  IMAD R26, R70, R31, RZ ;  /* 0x0000001f461a7224 */ /* 0x000fe200078e02ff */
[----:B------:R-:W-:Y:S01]  /*b430*/  I2IP.S8.S32.SAT R17, R22, R21, RZ ;  /* 0x0000001516117239 */ /* 0x000fe200000014ff */
[-C--:B------:R-:W-:Y:S01]  /*b440*/  IMAD R24, R3, R72.reuse, R24 ;  /* 0x0000004803187224 */ /* 0x080fe200078e0218 */
[----:B------:R-:W-:Y:S01]  /*b450*/  SHF.R.S32.HI R3, RZ, 0x18, R115 ;  /* 0x00000018ff037819 */ /* 0x000fe20000011473 */
[-C--:B------:R-:W-:Y:S01]  /*b460*/  IMAD R25, R0, R72.reuse, R25 ;  /* 0x0000004800197224 */ /* 0x080fe200078e0219 */
[----:B------:R-:W-:Y:S01]  /*b470*/  I2IP.S8.S32.SAT R17, R20, R19, R17 ;  /* 0x0000001314117239 */ /* 0x000fe20000001411 */
[----:B------:R-:W-:Y:S01]  /*b480*/  IMAD R28, R70, R33, RZ ;  /* 0x00000021461c7224 */ /* 0x000fe200078e02ff */
[----:B------:R-:W-:Y:S01]  /*b490*/  SHF.R.S32.HI R4, RZ, 0x18, R114 ;  /* 0x00000018ff047819 */ /* 0x000fe20000011472 */
[-C--:B------:R-:W-:Y:S02]  /*b4a0*/  IMAD R26, R85, R72.reuse, R26 ;  /* 0x00000048551a7224 */ /* 0x080fe400078e021a */
[----:B------:R-:W-:Y:S01]  /*b4b0*/  IMAD R27, R2, R72, R27 ;  /* 0x00000048021b7224 */ /* 0x000fe200078e021b */
[----:B------:R-:W-:Y:S01]  /*b4c0*/  MOV R2, R110 ;  /* 0x0000006e00027202 */ /* 0x000fe20000000f00 */
[----:B------:R-:W-:Y:S01]  /*b4d0*/  IMAD R28, R3, R72, R28 ;  /* 0x00000048031c7224 */ /* 0x000fe200078e021c */
[----:B------:R-:W-:Y:S01]  /*b4e0*/  I2IP.S8.S32.SAT R18, R26, R25, RZ ;  /* 0x000000191a127239 */ /* 0x000fe200000014ff */
[----:B------:R-:W-:Y:S01]  /*b4f0*/  IMAD R31, R70, R36, RZ ;  /* 0x00000024461f7224 */ /* 0x000fe200078e02ff */
[----:B------:R-:W-:Y:S01]  /*b500*/  SHF.R.S32.HI R3, RZ, 0x18, R112 ;  /* 0x00000018ff037819 */ /* 0x000fe20000011470 */
[-C--:B------:R-:W-:Y:S01]  /*b510*/  IMAD R29, R4, R72.reuse, R29 ;  /* 0x00000048041d7224 */ /* 0x080fe200078e021d */
[----:B------:R-:W-:Y:S01]  /*b520*/  I2IP.S8.S32.SAT R18, R24, R23, R18 ;  /* 0x0000001718127239 */ /* 0x000fe20000001412 */
[----:B------:R-:W-:Y:S01]  /*b530*/  IMAD.MOV.U32 R0, RZ, RZ, R113 ;  /* 0x000000ffff007224 */ /* 0x000fe200078e0071 */
[----:B------:R-:W-:Y:S01]  /*b540*/  SHF.R.S32.HI R4, RZ, 0x18, R108 ;  /* 0x00000018ff047819 */ /* 0x000fe2000001146c */
[-C--:B------:R-:W-:Y:S02]  /*b550*/  IMAD R30, R87, R72.reuse, R30 ;  /* 0x00000048571e7224 */ /* 0x080fe400078e021e */
[----:B------:R-:W-:Y:S01]  /*b560*/  IMAD R31, R0, R72, R31 ;  /* 0x00000048001f7224 */ /* 0x000fe200078e021f */
        /* <DEDUP_REMOVED lines=8> */
[----:B------:R-:W-:Y:S01]  /*b5f0*/  MOV R0, R107 ;  /* 0x0000006b00007202 */ /* 0x000fe20000000f00 */
[-C--:B------:R-:W-:Y:S02]  /*b600*/  IMAD R34, R89, R72.reuse, R34 ;  /* 0x0000004859227224 */ /* 0x080fe400078e0222 */
[-C--:B------:R-:W-:Y:S01]  /*b610*/  IMAD R35, R2, R72.reuse, R35 ;  /* 0x0000004802237224 */ /* 0x080fe200078e0223 */
[----:B------:R-:W-:Y:S01]  /*b620*/  MOV R2, R101 ;  /* 0x0000006500027202 */ /* 0x000fe20000000f00 */
[----:B------:R-:W-:Y:S01]  /*b630*/  IMAD R38, R70, R43, RZ ;  /* 0x0000002b46267224 */ /* 0x000fe200078e02ff */
[----:B------:R-:W-:Y:S01]  /*b640*/  I2IP.S8.S32.SAT R33, R34, R33, RZ ;  /* 0x0000002122217239 */ /* 0x000fe200000014ff */
[-C--:B------:R-:W-:Y:S01]  /*b650*/  IMAD R36, R3, R72.reuse, R36 ;  /* 0x0000004803247224 */ /* 0x080fe200078e0224 */
[----:B------:R-:W-:Y:S01]  /*b660*/  SHF.R.S32.HI R3, RZ, 0x18, R105 ;  /* 0x00000018ff037819 */ /* 0x000fe20000011469 */
[-C--:B------:R-:W-:Y:S01]  /*b670*/  IMAD R37, R4, R72.reuse, R37 ;  /* 0x0000004804257224 */ /* 0x080fe200078e0225 */
[----:B------:R-:W-:Y:S01]  /*b680*/  I2IP.S8.S32.SAT R32, R32, R31, R33 ;  /* 0x0000001f20207239 */ /* 0x000fe20000001421 */
        /* <DEDUP_REMOVED lines=8> */
[----:B------:R-:W-:Y:S01]  /*b710*/  IMAD R43, R70, R48, RZ ;  /* 0x00000030462b7224 */ /* 0x000fe200078e02ff */
[----:B------:R-:W-:Y:S01]  /*b720*/  I2IP.S8.S32.SAT R33, R36, R35, R37 ;  /* 0x0000002324217239 */ /* 0x000fe20000001425 */
[----:B------:R-:W-:Y:S01]  /*b730*/  IMAD R41, R0, R72, R41 ;  /* 0x0000004800297224 */ /* 0x000fe200078e0229 */
[----:B------:R-:W-:Y:S01]  /*b740*/  MOV R0, R106 ;  /* 0x0000006a00007202 */ /* 0x000fe20000000f00 */
[-C--:B------:R-:W-:Y:S02]  /*b750*/  IMAD R42, R93, R72.reuse, R42 ;  /* 0x000000485d2a7224 */ /* 0x080fe400078e022a */
        /* <DEDUP_REMOVED lines=11> */
[-C--:B------:R-:W-:Y:S02]  /*b810*/  IMAD R47, R0, R72.reuse, R47 ;  /* 0x00000048002f7224 */ /* 0x080fe400078e022f */
[----:B------:R-:W-:Y:S01]  /*b820*/  IMAD R48, R3, R72, R48 ;  /* 0x0000004803307224 */ /* 0x000fe200078e0230 */
[----:B------:R-:W-:Y:S01]  /*b830*/  SHF.R.S32.HI R3, RZ, 0x18, R90 ;  /* 0x00000018ff037819 */ /* 0x000fe2000001145a */
[----:B------:R-:W-:Y:S01]  /*b840*/  IMAD R51, R70, R56, RZ ;  /* 0x0000003846337224 */ /* 0x000fe200078e02ff */
[----:B------:R-:W-:Y:S01]  /*b850*/  I2IP.S8.S32.SAT R35, R46, R45, RZ ;  /* 0x0000002d2e237239 */ /* 0x000fe200000014ff */
[-C--:B------:R-:W-:Y:S01]  /*b860*/  IMAD R49, R2, R72.reuse, R49 ;  /* 0x0000004802317224 */ /* 0x080fe200078e0231 */
[----:B------:R-:W-:Y:S01]  /*b870*/  SHF.R.S32.HI R2, RZ, 0x18, R88 ;  /* 0x00000018ff027819 */ /* 0x000fe20000011458 */
[----:B------:R-:W-:Y:S01]  /*b880*/  IMAD.MOV.U32 R0, RZ, RZ, R92 ;  /* 0x000000ffff007224 */ /* 0x000fe200078e005c */
[----:B------:R-:W-:Y:S01]  /*b890*/  I2IP.S8.S32.SAT R35, R44, R43, R35 ;  /* 0x0000002b2c237239 */ /* 0x000fe20000001423 */
[-C--:B------:R-:W-:Y:S02]  /*b8a0*/  IMAD R50, R73, R72.reuse, R50 ;  /* 0x0000004849327224 */ /* 0x080fe400078e0232 */
[----:B------:R-:W-:Y:S01]  /*b8b0*/  IMAD R51, R0, R72, R51 ;  /* 0x0000004800337224 */ /* 0x000fe200078e0233 */
[----:B------:R-:W-:Y:S01]  /*b8c0*/  MOV R0, R86 ;  /* 0x0000005600007202 */ /* 0x000fe20000000f00 */
[----:B------:R-:W-:Y:S01]  /*b8d0*/  IMAD R53, R70, R58, RZ ;  /* 0x0000003a46357224 */ /* 0x000fe200078e02ff */
[----:B------:R-:W-:Y:S01]  /*b8e0*/  I2IP.S8.S32.SAT R49, R50, R49, RZ ;  /* 0x0000003132317239 */ /* 0x000fe200000014ff */
[-C--:B------:R-:W-:Y:S01]  /*b8f0*/  IMAD R52, R3, R72.reuse, R52 ;  /* 0x0000004803347224 */ /* 0x080fe200078e0234 */
[----:B------:R-:W-:Y:S01]  /*b900*/  SHF.R.S32.HI R3, RZ, 0x18, R84 ;  /* 0x00000018ff037819 */ /* 0x000fe20000011454 */
[----:B------:R-:W-:Y:S01]  /*b910*/  IMAD R53, R2, R72, R53 ;  /* 0x0000004802357224 */ /* 0x000fe200078e0235 */
[----:B------:R-:W-:Y:S01]  /*b920*/  MOV R2, R80 ;  /* 0x0000005000027202 */ /* 0x000fe20000000f00 */
[----:B------:R-:W-:Y:S01]  /*b930*/  IMAD.SHL.U32 R82, R98, 0x100, RZ ;  /* 0x0000010062527824 */ /* 0x000fe200078e00ff */
[----:B------:R-:W-:Y:S01]  /*b940*/  I2IP.S8.S32.SAT R48, R48, R47, R49 ;  /* 0x0000002f30307239 */ /* 0x000fe20000001431 */
[----:B------:R-:W-:Y:S02]  /*b950*/  IMAD R54, R75, R72, R54 ;  /* 0x000000484b367224 */ /* 0x000fe400078e0236 */
[C---:B------:R-:W-:Y:S02]  /*b960*/  IMAD R56, R70.reuse, R61, RZ ;  /* 0x0000003d46387224 */ /* 0x040fe400078e02ff */
[----:B------:R-:W-:Y:S01]  /*b970*/  IMAD R61, R70, R66, RZ ;  /* 0x00000042463d7224 */ /* 0x000fe200078e02ff */
[----:B------:R-:W-:Y:S01]  /*b980*/  I2IP.S8.S32.SAT R66, R13, R12, R14 ;  /* 0x0000000c0d427239 */ /* 0x000fe2000000140e */
[-C--:B------:R-:W-:Y:S01]  /*b990*/  IMAD R55, R0, R72.reuse, R55 ;  /* 0x0000004800377224 */ /* 0x080fe200078e0237 */
[----:B------:R-:W-:Y:S01]  /*b9a0*/  SHF.R.S32.HI R0, RZ, 0x18, R82 ;  /* 0x00000018ff007819 */ /* 0x000fe20000011452 */
[-C--:B------:R-:W-:Y:S01]  /*b9b0*/  IMAD R56, R3, R72.reuse, R56 ;  /* 0x0000004803387224 */ /* 0x080fe200078e0238 */
[----:B------:R-:W-:Y:S01]  /*b9c0*/  I2IP.S8.S32.SAT R49, R54, R53, RZ ;  /* 0x0000003536317239 */ /* 0x000fe200000014ff */
[----:B------:R1:W-:Y:S01]  /*b9d0*/  STS.128 [R135+UR44+0xa200], R64 ;  /* 0x00a2004087007988 */ /* 0x0003e20008000c2c */
[----:B------:R-:W-:Y:S01]  /*b9e0*/  IMAD R58, R70, R63, RZ ;  /* 0x0000003f463a7224 */ /* 0x000fe200078e02ff */
[----:B------:R-:W-:Y:S01]  /*b9f0*/  SHF.R.S32.HI R3, RZ, 0x18, R76 ;  /* 0x00000018ff037819 */ /* 0x000fe2000001144c */
[-C--:B------:R-:W-:Y:S01]  /*ba00*/  IMAD R57, R0, R72.reuse, R57 ;  /* 0x0000004800397224 */ /* 0x080fe200078e0239 */
[----:B------:R-:W-:Y:S01]  /*ba10*/  I2IP.S8.S32.SAT R49, R52, R51, R49 ;  /* 0x0000003334317239 */ /* 0x000fe20000001431 */
[-C--:B------:R-:W-:Y:S02]  /*ba20*/  IMAD R58, R97, R72.reuse, R58 ;  /* 0x00000048613a7224 */ /* 0x080fe400078e023a */
[-C--:B------:R-:W-:Y:S01]  /*ba30*/  IMAD R59, R2, R72.reuse, R59 ;  /* 0x00000048023b7224 */ /* 0x080fe200078e023b */
[----:B------:R1:W-:Y:S01]  /*ba40*/  STS.128 [R159+0xa200], R16 ;  /* 0x00a200109f007388 */ /* 0x0003e20000000c00 */
[-C--:B------:R-:W-:Y:S01]  /*ba50*/  IMAD R60, R3, R72.reuse, R60 ;  /* 0x00000048033c7224 */ /* 0x080fe200078e023c */
[----:B------:R-:W-:Y:S01]  /*ba60*/  I2IP.S8.S32.SAT R50, R58, R57, RZ ;  /* 0x000000393a327239 */ /* 0x000fe200000014ff */
[-C--:B------:R-:W-:Y:S02]  /*ba70*/  IMAD R61, R4, R72.reuse, R61 ;  /* 0x00000048043d7224 */ /* 0x080fe400078e023d */
[----:B------:R-:W-:Y:S01]  /*ba80*/  IMAD R62, R99, R72, R62 ;  /* 0x00000048633e7224 */ /* 0x000fe200078e023e */
[----:B------:R-:W-:Y:S02]  /*ba90*/  I2IP.S8.S32.SAT R50, R56, R55, R50 ;  /* 0x0000003738327239 */ /* 0x000fe40000001432 */
[----:B------:R1:W-:Y:S02]  /*baa0*/  STS.128 [R158+0xa200], R32 ;  /* 0x00a200209e007388 */ /* 0x0003e40000000c00 */
        /* <DEDUP_REMOVED lines=20> */
.L_x_138:
[----:B------:R-:W-:Y:S05]  /*bbf0*/  BSYNC.RECONVERGENT B0 ;  /* 0x0000000000007941 */ /* 0x000fea0003800200 */
.L_x_137:
[----:B------:R-:W-:Y:S01]  /*bc00*/  R2UR UR5, R142 ;  /* 0x000000008e0572ca */ /* 0x000fe200000e0000 */
[----:B------:R-:W-:Y:S01]  /*bc10*/  BAR.SYNC.DEFER_BLOCKING 0x1, 0x80 ;  /* 0x0042000000007b1d */ /* 0x000fe20000010000 */
[----:B------:R-:W-:Y:S01]  /*bc20*/  R2UR UR4, R143 ;  /* 0x000000008f0472ca */ /* 0x000fe200000e0000 */
[----:B------:R-:W-:Y:S01]  /*bc30*/  UISETP.NE.AND UP0, UPT, UR46, URZ, UPT ;  /* 0x000000ff2e00728c */ /* 0x000fe2000bf05270 */
[----:B------:R-:W-:Y:S02]  /*bc40*/  ISETP.NE.AND P0, PT, R146, 0x2, PT ;  /* 0x000000029200780c */ /* 0x000fe40003f05270 */
[----:B------:R-:W-:Y:S02]  /*bc50*/  ISETP.NE.AND P1, PT, R68, 0x2, PT ;  /* 0x000000024400780c */ /* 0x000fe40003f25270 */
[----:B------:R-:W-:Y:S02]  /*bc60*/  SEL R0, RZ, 0x1, P0 ;  /* 0x00000001ff007807 */ /* 0x000fe40000000000 */
[----:B------:R-:W-:Y:S02]  /*bc70*/  SEL R3, RZ, 0x1, P1 ;  /* 0x00000001ff037807 */ /* 0x000fe40000800000 */
[----:B------:R-:W-:Y:S01]  /*bc80*/  LOP3.LUT R149, R149, R0, RZ, 0x3c, !PT ;  /* 0x0000000095957212 */ /* 0x000fe200078e3cff */
[----:B------:R-:W-:Y:S01]  /*bc90*/  UIADD3 UR20, UPT, UPT, UR37, UR5, URZ ;  /* 0x0000000525147290 */ /* 0x000fe2000fffe0ff */
[----:B------:R-:W-:Y:S01]  /*bca0*/  LOP3.LUT R150, R150, R3, RZ, 0x3c, !PT ;  /* 0x0000000396967212 */ /* 0x000fe200078e3cff */
[----:B------:R-:W-:Y:S01]  /*bcb0*/  UIADD3 UR16, UPT, UPT, UR38, UR4, URZ ;  /* 0x0000000426107290 */ /* 0x000fe2000fffe0ff */
[----:B------:R-:W-:Y:S02]  /*bcc0*/  SEL R146, R146, RZ, P0 ;  /* 0x000000ff92927207 */ /* 0x000fe40000000000 */
[----:B------:R-:W-:Y:S01]  /*bcd0*/  SEL R68, R68, RZ, P1 ;  /* 0x000000ff44447207 */ /* 0x000fe20000800000 */
[----:B------:R-:W-:Y:S01]  /*bce0*/  UMOV UR36, UR59 ;  /* 0x0000003b00247c82 */ /* 0x000fe20008000000 */
[----:B------:R-:W-:Y:S07]  /*bcf0*/  BRA.U UP0, `(.L_x_139) ;  /* 0xffffff9900487547 */ /* 0x000fee000b83ffff */
[----:B------:R-:W-:Y:S05]  /*bd00*/  EXIT ;  /* 0x000000000000794d */ /* 0x000fea0003800000 */
.L_x_24:
[----:B--2---:R2:W3:Y:S02]  /*bd10*/  SYNCS.PHASECHK.TRANS64.TRYWAIT P0, [R3+URZ+0xd0], R2 ;  /* 0x0000d002030075a7 */ /* 0x0044e400080011ff */
[----:B---3--:R-:W-:Y:S05]  /*bd20*/  @!P0 NANOSLEEP.SYNCS 0x989680 ;  /* 0x009896800000895d */ /* 0x008fea0003900000 */
[----:B------:R-:W3:Y:S02]  /*bd30*/  @!P0 SYNCS.PHASECHK.TRANS64 P0, [R3+URZ+0xd0], R2 ;  /* 0x0000d002030085a7 */ /* 0x000ee400080010ff */
[----:B---3--:R-:W-:Y:S05]  /*bd40*/  @!P0 BRA `(.L_x_24) ;  /* 0xfffffffc00f08947 */ /* 0x008fea000383ffff */
[----:B------:R-:W-:Y:S05]  /*bd50*/  BRA `(.L_x_140) ;  /* 0xffffff5c00207947 */ /* 0x000fea000383ffff */
.L_x_27:
[----:B-1----:R-:W-:-:S07]  /*bd60*/  MOV R0, UR33 ;  /* 0x0000002100007c02 */ /* 0x002fce0008000f00 */
.L_x_141:
[----:B-1----:R1:W2:Y:S02]  /*bd70*/  SYNCS.PHASECHK.TRANS64.TRYWAIT P0, [R0+URZ+0x18], R3 ;  /* 0x00001803000075a7 */ /* 0x0022a400080011ff */
[----:B--2---:R-:W-:Y:S05]  /*bd80*/  @!P0 NANOSLEEP.SYNCS 0x989680 ;  /* 0x009896800000895d */ /* 0x004fea0003900000 */
[----:B------:R-:W2:Y:S02]  /*bd90*/  @!P0 SYNCS.PHASECHK.TRANS64 P0, [R0+URZ+0x18], R3 ;  /* 0x00001803000085a7 */ /* 0x000ea400080010ff */
[----:B--2---:R-:W-:Y:S05]  /*bda0*/  @!P0 BRA `(.L_x_141) ;  /* 0xfffffffc00f08947 */ /* 0x004fea000383ffff */
[----:B------:R-:W-:Y:S05]  /*bdb0*/  BRA `(.L_x_26) ;  /* 0xffffff5c00787947 */ /* 0x000fea000383ffff */
.L_x_34:
[----:B-1----:R-:W-:-:S07]  /*bdc0*/  MOV R0, UR17 ;  /* 0x0000001100007c02 */ /* 0x002fce0008000f00 */
.L_x_142:
[----:B-1----:R1:W2:Y:S02]  /*bdd0*/  SYNCS.PHASECHK.TRANS64.TRYWAIT P0, [R0+URZ+0x18], R3 ;  /* 0x00001803000075a7 */ /* 0x0022a400080011ff */
[----:B--2---:R-:W-:Y:S05]  /*bde0*/  @!P0 NANOSLEEP.SYNCS 0x989680 ;  /* 0x009896800000895d */ /* 0x004fea0003900000 */
[----:B------:R-:W2:Y:S02]  /*bdf0*/  @!P0 SYNCS.PHASECHK.TRANS64 P0, [R0+URZ+0x18], R3 ;  /* 0x00001803000085a7 */ /* 0x000ea400080010ff */
[----:B--2---:R-:W-:Y:S05]  /*be00*/  @!P0 BRA `(.L_x_142) ;  /* 0xfffffffc00f08947 */ /* 0x004fea000383ffff */
[----:B------:R-:W-:Y:S05]  /*be10*/  BRA `(.L_x_33) ;  /* 0xffffff6000387947 */ /* 0x000fea000383ffff */
.L_x_39:
[----:B-1----:R1:W2:Y:S02]  /*be20*/  SYNCS.PHASECHK.TRANS64.TRYWAIT P0, [R3+URZ+0x80], R0 ;  /* 0x00008000030075a7 */ /* 0x0022a400080011ff */
[----:B--2---:R-:W-:Y:S05]  /*be30*/  @!P0 NANOSLEEP.SYNCS 0x989680 ;  /* 0x009896800000895d */ /* 0x004fea0003900000 */
[----:B------:R-:W2:Y:S02]  /*be40*/  @!P0 SYNCS.PHASECHK.TRANS64 P0, [R3+URZ+0x80], R0 ;  /* 0x00008000030085a7 */ /* 0x000ea400080010ff */
[----:B--2---:R-:W-:Y:S05]  /*be50*/  @!P0 BRA `(.L_x_39) ;  /* 0xfffffffc00f08947 */ /* 0x004fea000383ffff */
[----:B------:R-:W-:Y:S05]  /*be60*/  BRA `(.L_x_143) ;  /* 0xffffff6000e07947 */ /* 0x000fea000383ffff */
.L_x_43:
[----:B-1----:R-:W-:-:S07]  /*be70*/  MOV R0, UR4 ;  /* 0x0000000400007c02 */ /* 0x002fce0008000f00 */
.L_x_144:
[----:B-1----:R1:W2:Y:S02]  /*be80*/  SYNCS.PHASECHK.TRANS64.TRYWAIT P0, [R0+URZ], R3 ;  /* 0x00000003000075a7 */ /* 0x0022a400080011ff */
[----:B--2---:R-:W-:Y:S05]  /*be90*/  @!P0 NANOSLEEP.SYNCS 0x989680 ;  /* 0x009896800000895d */ /* 0x004fea0003900000 */
[----:B------:R-:W2:Y:S02]  /*bea0*/  @!P0 SYNCS.PHASECHK.TRANS64 P0, [R0+URZ], R3 ;  /* 0x00000003000085a7 */ /* 0x000ea400080010ff */
[----:B--2---:R-:W-:Y:S05]  /*beb0*/  @!P0 BRA `(.L_x_144) ;  /* 0xfffffffc00f08947 */ /* 0x004fea000383ffff */
[----:B------:R-:W-:Y:S05]  /*bec0*/  BRA `(.L_x_145) ;  /* 0xffffff68008c7947 */ /* 0x000fea000383ffff */
.L_x_44:
[----:B------:R-:W-:-:S07]  /*bed0*/  MOV R0, UR5 ;  /* 0x0000000500007c02 */ /* 0x000fce0008000f00 */
.L_x_146:
[----:B-1----:R1:W2:Y:S02]  /*bee0*/  SYNCS.PHASECHK.TRANS64.TRYWAIT P0, [R0+URZ], R3 ;  /* 0x00000003000075a7 */ /* 0x0022a400080011ff */
[----:B--2---:R-:W-:Y:S05]  /*bef0*/  @!P0 NANOSLEEP.SYNCS 0x989680 ;  /* 0x009896800000895d */ /* 0x004fea0003900000 */
[----:B------:R-:W2:Y:S02]  /*bf00*/  @!P0 SYNCS.PHASECHK.TRANS64 P0, [R0+URZ], R3 ;  /* 0x00000003000085a7 */ /* 0x000ea400080010ff */
[----:B--2---:R-:W-:Y:S05]  /*bf10*/  @!P0 BRA `(.L_x_146) ;  /* 0xfffffffc00f08947 */ /* 0x004fea000383ffff */
[----:B------:R-:W-:Y:S05]  /*bf20*/  BRA `(.L_x_147) ;  /* 0xffffff6800987947 */ /* 0x000fea000383ffff */
.L_x_47:
[----:B-1----:R1:W2:Y:S02]  /*bf30*/  SYNCS.PHASECHK.TRANS64.TRYWAIT P0, [R0+URZ+0xc0], R5 ;  /* 0x0000c005000075a7 */ /* 0x0022a400080011ff */
[----:B--2---:R-:W-:Y:S05]  /*bf40*/  @!P0 NANOSLEEP.SYNCS 0x989680 ;  /* 0x009896800000895d */ /* 0x004fea0003900000 */
[----:B------:R-:W2:Y:S02]  /*bf50*/  @!P0 SYNCS.PHASECHK.TRANS64 P0, [R0+URZ+0xc0], R5 ;  /* 0x0000c005000085a7 */ /* 0x000ea400080010ff */
[----:B--2---:R-:W-:Y:S05]  /*bf60*/  @!P0 BRA `(.L_x_47) ;  /* 0xfffffffc00f08947 */ /* 0x004fea000383ffff */
[----:B------:R-:W-:Y:S05]  /*bf70*/  BRA `(.L_x_148) ;  /* 0xffffff6800f47947 */ /* 0x000fea000383ffff */
.L_x_48:
[----:B------:R-:W-:-:S07]  /*bf80*/  MOV R0, UR4 ;  /* 0x0000000400007c02 */ /* 0x000fce0008000f00 */
.L_x_149:
[----:B-1----:R1:W2:Y:S02]  /*bf90*/  SYNCS.PHASECHK.TRANS64.TRYWAIT P0, [R0+URZ+0x90], R7 ;  /* 0x00009007000075a7 */ /* 0x0022a400080011ff */
[----:B--2---:R-:W-:Y:S05]  /*bfa0*/  @!P0 NANOSLEEP.SYNCS 0x989680 ;  /* 0x009896800000895d */ /* 0x004fea0003900000 */
[----:B------:R-:W2:Y:S02]  /*bfb0*/  @!P0 SYNCS.PHASECHK.TRANS64 P0, [R0+URZ+0x90], R7 ;  /* 0x00009007000085a7 */ /* 0x000ea400080010ff */
[----:B--2---:R-:W-:Y:S05]  /*bfc0*/  @!P0 BRA `(.L_x_149) ;  /* 0xfffffffc00f08947 */ /* 0x004fea000383ffff */
[----:B------:R-:W-:Y:S05]  /*bfd0*/  BRA `(.L_x_150) ;  /* 0xffffff6c00047947 */ /* 0x000fea000383ffff */
.L_x_49:
[----:B-1----:R1:W2:Y:S02]  /*bfe0*/  SYNCS.PHASECHK.TRANS64.TRYWAIT P1, [R0+URZ+0x80], R5 ;  /* 0x00008005000075a7 */ /* 0x0022a400080211ff */
[----:B--2---:R-:W-:Y:S05]  /*bff0*/  @!P1 NANOSLEEP.SYNCS 0x989680 ;  /* 0x009896800000995d */ /* 0x004fea0003900000 */
[----:B------:R-:W2:Y:S02]  /*c000*/  @!P1 SYNCS.PHASECHK.TRANS64 P1, [R0+URZ+0x80], R5 ;  /* 0x00008005000095a7 */ /* 0x000ea400080210ff */
[----:B--2---:R-:W-:Y:S05]  /*c010*/  @!P1 BRA `(.L_x_49) ;  /* 0xfffffffc00f09947 */ /* 0x004fea000383ffff */
[----:B------:R-:W-:Y:S05]  /*c020*/  BRA `(.L_x_151) ;  /* 0xffffff6c00347947 */ /* 0x000fea000383ffff */
.L_x_52:
[----:B------:R-:W-:-:S07]  /*c030*/  MOV R0, UR4 ;  /* 0x0000000400007c02 */ /* 0x000fce0008000f00 */
.L_x_152:
[----:B-1----:R1:W2:Y:S02]  /*c040*/  SYNCS.PHASECHK.TRANS64.TRYWAIT P0, [R0+URZ+0x90], R3 ;  /* 0x00009003000075a7 */ /* 0x0022a400080011ff */
[----:B--2---:R-:W-:Y:S05]  /*c050*/  @!P0 NANOSLEEP.SYNCS 0x989680 ;  /* 0x009896800000895d */ /* 0x004fea0003900000 */
[----:B------:R-:W2:Y:S02]  /*c060*/  @!P0 SYNCS.PHASECHK.TRANS64 P0, [R0+URZ+0x90], R3 ;  /* 0x00009003000085a7 */ /* 0x000ea400080010ff */
[----:B--2---:R-:W-:Y:S05]  /*c070*/  @!P0 BRA `(.L_x_152) ;  /* 0xfffffffc00f08947 */ /* 0x004fea000383ffff */
[----:B------:R-:W-:Y:S05]  /*c080*/  BRA `(.L_x_51) ;  /* 0xffffff6c00887947 */ /* 0x000fea000383ffff */
.L_x_61:
[----:B-1----:R-:W-:-:S04]  /*c090*/  MOV R5, UR5 ;  /* 0x0000000500057c02 */ /* 0x002fc80008000f00 */
[----:B------:R1:W2:Y:S03]  /*c0a0*/  SYNCS.PHASECHK.TRANS64.TRYWAIT P0, [R5+URZ+0x8], R6 ;  /* 0x00000806050075a7 */ /* 0x0002a600080011ff */
[----:B--2---:R-:W-:Y:S05]  /*c0b0*/  @!P0 NANOSLEEP.SYNCS 0x989680 ;  /* 0x009896800000895d */ /* 0x004fea0003900000 */
[----:B------:R-:W2:Y:S02]  /*c0c0*/  @!P0 SYNCS.PHASECHK.TRANS64 P0, [R5+URZ+0x8], R6 ;  /* 0x00000806050085a7 */ /* 0x000ea400080010ff */
[----:B--2---:R-:W-:Y:S05]  /*c0d0*/  @!P0 BRA `(.L_x_61) ;  /* 0xfffffffc00ec8947 */ /* 0x004fea000383ffff */
[----:B------:R-:W-:Y:S05]  /*c0e0*/  BRA `(.L_x_60) ;  /* 0xffffff70003c7947 */ /* 0x000fea000383ffff */
.L_x_63:
[----:B------:R-:W-:Y:S01]  /*c0f0*/  BSSY B0, `(.L_x_153) ;  /* 0x0000006000007945 */ /* 0x000fe20003800000 */
[----:B------:R-:W-:-:S07]  /*c100*/  MOV R15, 0xffffffff ;  /* 0xffffffff000f7802 */ /* 0x000fce0000000f00 */
[----:B-1---5:R-:W-:Y:S05]  /*c110*/  WARPSYNC.COLLECTIVE R15, `(.L_x_154) ;  /* 0x000000000f0c7348 */ /* 0x022fea0003c00000 */
[----:B------:R-:W-:Y:S02]  /*c120*/  ELECT P6, UR79, PT ;  /* 0x00000000004f782f */ /* 0x000fe400038c0000 */
[----:B------:R-:W-:Y:S01]  /*c130*/  MOV R14, UR79 ;  /* 0x0000004f000e7c02 */ /* 0x000fe20008000f00 */
[----:B-1---5:R-:W-:Y:S10]  /*c140*/  ENDCOLLECTIVE ;  /* 0x000000000000791b */ /* 0x022ff40003800000 */
.L_x_154:
[----:B------:R-:W-:Y:S05]  /*c150*/  BSYNC B0 ;  /* 0x0000000000007941 */ /* 0x000fea0003800000 */
.L_x_153:
[----:B------:R-:W-:Y:S01]  /*c160*/  PLOP3.LUT P0, PT, P6, PT, PT, 0x80, 0x8 ;  /* 0x000000000008781c */ /* 0x000fe2000370f070 */
[----:B------:R-:W-:-:S12]  /*c170*/  BRA `(.L_x_155) ;  /* 0xffffff7000687947 */ /* 0x000fd8000383ffff */
.L_x_65:
[----:B-1----:R-:W-:-:S04]  /*c180*/  MOV R3, UR5 ;  /* 0x0000000500037c02 */ /* 0x002fc80008000f00 */
[----:B------:R1:W2:Y:S03]  /*c190*/  SYNCS.PHASECHK.TRANS64.TRYWAIT P0, [R3+URZ+0x8], R4 ;  /* 0x00000804030075a7 */ /* 0x0002a600080011ff */
[----:B--2---:R-:W-:Y:S05]  /*c1a0*/  @!P0 NANOSLEEP.SYNCS 0x989680 ;  /* 0x009896800000895d */ /* 0x004fea0003900000 */
[----:B------:R-:W2:Y:S02]  /*c1b0*/  @!P0 SYNCS.PHASECHK.TRANS64 P0, [R3+URZ+0x8], R4 ;  /* 0x00000804030085a7 */ /* 0x000ea400080010ff */
[----:B--2---:R-:W-:Y:S05]  /*c1c0*/  @!P0 BRA `(.L_x_65) ;  /* 0xfffffffc00ec8947 */ /* 0x004fea000383ffff */
[----:B------:R-:W-:Y:S05]  /*c1d0*/  BRA `(.L_x_64) ;  /* 0xffffff70006c7947 */ /* 0x000fea000383ffff */
.L_x_66:
[----:B-1----:R1:W2:Y:S02]  /*c1e0*/  SYNCS.PHASECHK.TRANS64.TRYWAIT P0, [R0+URZ+0x80], R5 ;  /* 0x00008005000075a7 */ /* 0x0022a400080011ff */
[----:B--2---:R-:W-:Y:S05]  /*c1f0*/  @!P0 NANOSLEEP.SYNCS 0x989680 ;  /* 0x009896800000895d */ /* 0x004fea0003900000 */
[----:B------:R-:W2:Y:S02]  /*c200*/  @!P0 SYNCS.PHASECHK.TRANS64 P0, [R0+URZ+0x80], R5 ;  /* 0x00008005000085a7 */ /* 0x000ea400080010ff */
[----:B--2---:R-:W-:Y:S05]  /*c210*/  @!P0 BRA `(.L_x_66) ;  /* 0xfffffffc00f08947 */ /* 0x004fea000383ffff */
[----:B------:R-:W-:Y:S05]  /*c220*/  BRA `(.L_x_156) ;  /* 0xffffff7400587947 */ /* 0x000fea000383ffff */
.L_x_68:
[----:B------:R-:W-:-:S07]  /*c230*/  MOV R0, UR31 ;  /* 0x0000001f00007c02 */ /* 0x000fce0008000f00 */
.L_x_157:
[----:B-1----:R1:W2:Y:S02]  /*c240*/  SYNCS.PHASECHK.TRANS64.TRYWAIT P0, [R0+URZ+0xb0], R5 ;  /* 0x0000b005000075a7 */ /* 0x0022a400080011ff */
[----:B--2---:R-:W-:Y:S05]  /*c250*/  @!P0 NANOSLEEP.SYNCS 0x989680 ;  /* 0x009896800000895d */ /* 0x004fea0003900000 */
[----:B------:R-:W2:Y:S02]  /*c260*/  @!P0 SYNCS.PHASECHK.TRANS64 P0, [R0+URZ+0xb0], R5 ;  /* 0x0000b005000085a7 */ /* 0x000ea400080010ff */
[----:B--2---:R-:W-:Y:S05]  /*c270*/  @!P0 BRA `(.L_x_157) ;  /* 0xfffffffc00f08947 */ /* 0x004fea000383ffff */
[----:B------:R-:W-:Y:S05]  /*c280*/  BRA `(.L_x_158) ;  /* 0xffffff7400a47947 */ /* 0x000fea000383ffff */
.L_x_71:
[----:B------:R-:W-:Y:S07]  /*c290*/  MOV R0, UR5 ;  /* 0x0000000500007c02 */ /* 0x000fee0008000f00 */
.L_x_159:
[----:B-1----:R1:W2:Y:S02]  /*c2a0*/  SYNCS.PHASECHK.TRANS64.TRYWAIT P0, [R0+URZ], R5 ;  /* 0x00000005000075a7 */ /* 0x0022a400080011ff */
[----:B--2---:R-:W-:Y:S05]  /*c2b0*/  @!P0 NANOSLEEP.SYNCS 0x989680 ;  /* 0x009896800000895d */ /* 0x004fea0003900000 */
[----:B------:R-:W2:Y:S02]  /*c2c0*/  @!P0 SYNCS.PHASECHK.TRANS64 P0, [R0+URZ], R5 ;  /* 0x00000005000085a7 */ /* 0x000ea400080010ff */
[----:B--2---:R-:W-:Y:S05]  /*c2d0*/  @!P0 BRA `(.L_x_159) ;  /* 0xfffffffc00f08947 */ /* 0x004fea000383ffff */
[----:B------:R-:W-:Y:S05]  /*c2e0*/  BRA `(.L_x_70) ;  /* 0xffffff7400b87947 */ /* 0x000fea000383ffff */
.L_x_75:
[----:B-1----:R-:W-:-:S07]  /*c2f0*/  MOV R0, UR4 ;  /* 0x0000000400007c02 */ /* 0x002fce0008000f00 */
.L_x_160:
[----:B-1----:R1:W2:Y:S02]  /*c300*/  SYNCS.PHASECHK.TRANS64.TRYWAIT P0, [R0+URZ], R3 ;  /* 0x00000003000075a7 */ /* 0x0022a400080011ff */
[----:B--2---:R-:W-:Y:S05]  /*c310*/  @!P0 NANOSLEEP.SYNCS 0x989680 ;  /* 0x009896800000895d */ /* 0x004fea0003900000 */
[----:B------:R-:W2:Y:S02]  /*c320*/  @!P0 SYNCS.PHASECHK.TRANS64 P0, [R0+URZ], R3 ;  /* 0x00000003000085a7 */ /* 0x000ea400080010ff */
[----:B--2---:R-:W-:Y:S05]  /*c330*/  @!P0 BRA `(.L_x_160) ;  /* 0xfffffffc00f08947 */ /* 0x004fea000383ffff */
[----:B------:R-:W-:Y:S05]  /*c340*/  BRA `(.L_x_161) ;  /* 0xffffff7800ac7947 */ /* 0x000fea000383ffff */
.L_x_78:
[----:B------:R-:W-:-:S07]  /*c350*/  MOV R0, UR26 ;  /* 0x0000001a00007c02 */ /* 0x000fce0008000f00 */
.L_x_162:
[----:B-1----:R1:W2:Y:S02]  /*c360*/  SYNCS.PHASECHK.TRANS64.TRYWAIT P1, [R0+URZ+0xe0], R3 ;  /* 0x0000e003000075a7 */ /* 0x0022a400080211ff */
[----:B--2---:R-:W-:Y:S05]  /*c370*/  @!P1 NANOSLEEP.SYNCS 0x989680 ;  /* 0x009896800000995d */ /* 0x004fea0003900000 */
[----:B------:R-:W2:Y:S02]  /*c380*/  @!P1 SYNCS.PHASECHK.TRANS64 P1, [R0+URZ+0xe0], R3 ;  /* 0x0000e003000095a7 */ /* 0x000ea400080210ff */
[----:B--2---:R-:W-:Y:S05]  /*c390*/  @!P1 BRA `(.L_x_162) ;  /* 0xfffffffc00f09947 */ /* 0x004fea000383ffff */
[----:B------:R-:W-:Y:S05]  /*c3a0*/  BRA `(.L_x_163) ;  /* 0xffffff7800f87947 */ /* 0x000fea000383ffff */
.L_x_83:
[----:B--2---:R2:W3:Y:S02]  /*c3b0*/  SYNCS.PHASECHK.TRANS64.TRYWAIT P0, [R12+URZ+0x80], R9 ;  /* 0x000080090c0075a7 */ /* 0x0044e400080011ff */
[----:B---3--:R-:W-:Y:S05]  /*c3c0*/  @!P0 NANOSLEEP.SYNCS 0x989680 ;  /* 0x009896800000895d */ /* 0x008fea0003900000 */
[----:B------:R-:W3:Y:S02]  /*c3d0*/  @!P0 SYNCS.PHASECHK.TRANS64 P0, [R12+URZ+0x80], R9 ;  /* 0x000080090c0085a7 */ /* 0x000ee400080010ff */
[----:B---3--:R-:W-:Y:S05]  /*c3e0*/  @!P0 BRA `(.L_x_83) ;  /* 0xfffffffc00f08947 */ /* 0x008fea000383ffff */
[----:B------:R-:W-:Y:S05]  /*c3f0*/  BRA `(.L_x_164) ;  /* 0xffffff8000207947 */ /* 0x000fea000383ffff */
.L_x_86:
[----:B------:R-:W-:Y:S07]  /*c400*/  MOV R0, UR21 ;  /* 0x0000001500007c02 */ /* 0x000fee0008000f00 */
.L_x_165:
[----:B--2---:R2:W3:Y:S02]  /*c410*/  SYNCS.PHASECHK.TRANS64.TRYWAIT P2, [R0+URZ+0x78], R11 ;  /* 0x0000780b000075a7 */ /* 0x0044e400080411ff */
[----:B---3--:R-:W-:Y:S05]  /*c420*/  @!P2 NANOSLEEP.SYNCS 0x989680 ;  /* 0x009896800000a95d */ /* 0x008fea0003900000 */
[----:B------:R-:W3:Y:S02]  /*c430*/  @!P2 SYNCS.PHASECHK.TRANS64 P2, [R0+URZ+0x78], R11 ;  /* 0x0000780b0000a5a7 */ /* 0x000ee400080410ff */
[----:B---3--:R-:W-:Y:S05]  /*c440*/  @!P2 BRA `(.L_x_165) ;  /* 0xfffffffc00f0a947 */ /* 0x008fea000383ffff */
[----:B------:R-:W-:Y:S05]  /*c450*/  BRA `(.L_x_85) ;  /* 0xffffff8400887947 */ /* 0x000fea000383ffff */
.L_x_89:
[----:B--2---:R-:W-:Y:S07]  /*c460*/  MOV R0, UR21 ;  /* 0x0000001500007c02 */ /* 0x004fee0008000f00 */
.L_x_166:
[----:B--2---:R2:W3:Y:S02]  /*c470*/  SYNCS.PHASECHK.TRANS64.TRYWAIT P0, [R0+URZ+0x50], R9 ;  /* 0x00005009000075a7 */ /* 0x0044e400080011ff */
[----:B---3--:R-:W-:Y:S05]  /*c480*/  @!P0 NANOSLEEP.SYNCS 0x989680 ;  /* 0x009896800000895d */ /* 0x008fea0003900000 */
[----:B------:R-:W3:Y:S02]  /*c490*/  @!P0 SYNCS.PHASECHK.TRANS64 P0, [R0+URZ+0x50], R9 ;  /* 0x00005009000085a7 */ /* 0x000ee400080010ff */
[----:B---3--:R-:W-:Y:S05]  /*c4a0*/  @!P0 BRA `(.L_x_166) ;  /* 0xfffffffc00f08947 */ /* 0x008fea000383ffff */
[----:B------:R-:W-:Y:S05]  /*c4b0*/  BRA `(.L_x_167) ;  /* 0xffffff8400e47947 */ /* 0x000fea000383ffff */
.L_x_90:
[----:B------:R-:W-:Y:S07]  /*c4c0*/  MOV R0, UR21 ;  /* 0x0000001500007c02 */ /* 0x000fee0008000f00 */
.L_x_168:
[----:B--2---:R2:W3:Y:S02]  /*c4d0*/  SYNCS.PHASECHK.TRANS64.TRYWAIT P0, [R0+URZ+0x58], R9 ;  /* 0x00005809000075a7 */ /* 0x0044e400080011ff */
[----:B---3--:R-:W-:Y:S05]  /*c4e0*/  @!P0 NANOSLEEP.SYNCS 0x989680 ;  /* 0x009896800000895d */ /* 0x008fea0003900000 */
[----:B------:R-:W3:Y:S02]  /*c4f0*/  @!P0 SYNCS.PHASECHK.TRANS64 P0, [R0+URZ+0x58], R9 ;  /* 0x00005809000085a7 */ /* 0x000ee400080010ff */
[----:B---3--:R-:W-:Y:S05]  /*c500*/  @!P0 BRA `(.L_x_168) ;  /* 0xfffffffc00f08947 */ /* 0x008fea000383ffff */
[----:B------:R-:W-:Y:S05]  /*c510*/  BRA `(.L_x_169) ;  /* 0xffffff8800207947 */ /* 0x000fea000383ffff */
.L_x_91:
[----:B------:R-:W-:Y:S07]  /*c520*/  MOV R0, UR21 ;  /* 0x0000001500007c02 */ /* 0x000fee0008000f00 */
.L_x_170:
[----:B--2---:R2:W3:Y:S02]  /*c530*/  SYNCS.PHASECHK.TRANS64.TRYWAIT P0, [R0+URZ+0x60], R9 ;  /* 0x00006009000075a7 */ /* 0x0044e400080011ff */
[----:B---3--:R-:W-:Y:S05]  /*c540*/  @!P0 NANOSLEEP.SYNCS 0x989680 ;  /* 0x009896800000895d */ /* 0x008fea0003900000 */
[----:B------:R-:W3:Y:S02]  /*c550*/  @!P0 SYNCS.PHASECHK.TRANS64 P0, [R0+URZ+0x60], R9 ;  /* 0x00006009000085a7 */ /* 0x000ee400080010ff */
[----:B---3--:R-:W-:Y:S05]  /*c560*/  @!P0 BRA `(.L_x_170) ;  /* 0xfffffffc00f08947 */ /* 0x008fea000383ffff */
[----:B------:R-:W-:Y:S05]  /*c570*/  BRA `(.L_x_171) ;  /* 0xffffff8800687947 */ /* 0x000fea000383ffff */
.L_x_92:
[----:B------:R-:W-:Y:S07]  /*c580*/  MOV R0, UR21 ;  /* 0x0000001500007c02 */ /* 0x000fee0008000f00 */
.L_x_172:
[----:B--2---:R2:W3:Y:S02]  /*c590*/  SYNCS.PHASECHK.TRANS64.TRYWAIT P0, [R0+URZ+0x68], R9 ;  /* 0x00006809000075a7 */ /* 0x0044e400080011ff */
[----:B---3--:R-:W-:Y:S05]  /*c5a0*/  @!P0 NANOSLEEP.SYNCS 0x989680 ;  /* 0x009896800000895d */ /* 0x008fea0003900000 */
[----:B------:R-:W3:Y:S02]  /*c5b0*/  @!P0 SYNCS.PHASECHK.TRANS64 P0, [R0+URZ+0x68], R9 ;  /* 0x00006809000085a7 */ /* 0x000ee400080010ff */
[----:B---3--:R-:W-:Y:S05]  /*c5c0*/  @!P0 BRA `(.L_x_172) ;  /* 0xfffffffc00f08947 */ /* 0x008fea000383ffff */
[----:B------:R-:W-:Y:S05]  /*c5d0*/  BRA `(.L_x_173) ;  /* 0xffffff8800ac7947 */ /* 0x000fea000383ffff */
.L_x_94:
[----:B------:R-:W-:-:S07]  /*c5e0*/  MOV R0, UR21 ;  /* 0x0000001500007c02 */ /* 0x000fce0008000f00 */
.L_x_174:
[----:B---3--:R3:W4:Y:S02]  /*c5f0*/  SYNCS.PHASECHK.TRANS64.TRYWAIT P0, [R0+URZ+0x50], R3 ;  /* 0x00005003000075a7 */ /* 0x00872400080011ff */
[----:B----4-:R-:W-:Y:S05]  /*c600*/  @!P0 NANOSLEEP.SYNCS 0x989680 ;  /* 0x009896800000895d */ /* 0x010fea0003900000 */
[----:B------:R-:W4:Y:S02]  /*c610*/  @!P0 SYNCS.PHASECHK.TRANS64 P0, [R0+URZ+0x50], R3 ;  /* 0x00005003000085a7 */ /* 0x000f2400080010ff */
[----:B----4-:R-:W-:Y:S05]  /*c620*/  @!P0 BRA `(.L_x_174) ;  /* 0xfffffffc00f08947 */ /* 0x010fea000383ffff */
[----:B------:R-:W-:Y:S05]  /*c630*/  BRA `(.L_x_175) ;  /* 0xffffff8c00247947 */ /* 0x000fea000383ffff */
.L_x_95:
[----:B---3--:R-:W-:-:S07]  /*c640*/  MOV R0, UR21 ;  /* 0x0000001500007c02 */ /* 0x008fce0008000f00 */
.L_x_176:
[----:B---3--:R3:W4:Y:S02]  /*c650*/  SYNCS.PHASECHK.TRANS64.TRYWAIT P0, [R0+URZ+0x58], R3 ;  /* 0x00005803000075a7 */ /* 0x00872400080011ff */
[----:B----4-:R-:W-:Y:S05]  /*c660*/  @!P0 NANOSLEEP.SYNCS 0x989680 ;  /* 0x009896800000895d */ /* 0x010fea0003900000 */
[----:B------:R-:W4:Y:S02]  /*c670*/  @!P0 SYNCS.PHASECHK.TRANS64 P0, [R0+URZ+0x58], R3 ;  /* 0x00005803000085a7 */ /* 0x000f2400080010ff */
[----:B----4-:R-:W-:Y:S05]  /*c680*/  @!P0 BRA `(.L_x_176) ;  /* 0xfffffffc00f08947 */ /* 0x010fea000383ffff */
[----:B------:R-:W-:Y:S05]  /*c690*/  BRA `(.L_x_177) ;  /* 0xffffff8c00147947 */ /* 0x000fea000383ffff */
.L_x_96:
[----:B---3--:R-:W-:-:S07]  /*c6a0*/  MOV R0, UR21 ;  /* 0x0000001500007c02 */ /* 0x008fce0008000f00 */
.L_x_178:
[----:B---3--:R3:W4:Y:S02]  /*c6b0*/  SYNCS.PHASECHK.TRANS64.TRYWAIT P0, [R0+URZ+0x60], R3 ;  /* 0x00006003000075a7 */ /* 0x00872400080011ff */
[----:B----4-:R-:W-:Y:S05]  /*c6c0*/  @!P0 NANOSLEEP.SYNCS 0x989680 ;  /* 0x009896800000895d */ /* 0x010fea0003900000 */
[----:B------:R-:W4:Y:S02]  /*c6d0*/  @!P0 SYNCS.PHASECHK.TRANS64 P0, [R0+URZ+0x60], R3 ;  /* 0x00006003000085a7 */ /* 0x000f2400080010ff */
[----:B----4-:R-:W-:Y:S05]  /*c6e0*/  @!P0 BRA `(.L_x_178) ;  /* 0xfffffffc00f08947 */ /* 0x010fea000383ffff */
[----:B------:R-:W-:Y:S05]  /*c6f0*/  BRA `(.L_x_179) ;  /* 0xffffff8c00047947 */ /* 0x000fea000383ffff */
.L_x_98:
[----:B-1----:R1:W2:Y:S02]  /*c700*/  SYNCS.PHASECHK.TRANS64.TRYWAIT P0, [R3+URZ+0x80], R0 ;  /* 0x00008000030075a7 */ /* 0x0022a400080011ff */
[----:B--2---:R-:W-:Y:S05]  /*c710*/  @!P0 NANOSLEEP.SYNCS 0x989680 ;  /* 0x009896800000895d */ /* 0x004fea0003900000 */
[----:B------:R-:W2:Y:S02]  /*c720*/  @!P0 SYNCS.PHASECHK.TRANS64 P0, [R3+URZ+0x80], R0 ;  /* 0x00008000030085a7 */ /* 0x000ea400080010ff */
[----:B--2---:R-:W-:Y:S05]  /*c730*/  @!P0 BRA `(.L_x_98) ;  /* 0xfffffffc00f08947 */ /* 0x004fea000383ffff */
[----:B------:R-:W-:Y:S05]  /*c740*/  BRA `(.L_x_180) ;  /* 0xffffff8c00c87947 */ /* 0x000fea000383ffff */
.L_x_109:
[----:B-1----:R1:W2:Y:S02]  /*c750*/  SYNCS.PHASECHK.TRANS64.TRYWAIT P1, [R3+URZ+0x30], R0 ;  /* 0x00003000030075a7 */ /* 0x0022a400080211ff */
[----:B--2---:R-:W-:Y:S05]  /*c760*/  @!P1 NANOSLEEP.SYNCS 0x989680 ;  /* 0x009896800000995d */ /* 0x004fea0003900000 */
[----:B------:R-:W2:Y:S02]  /*c770*/  @!P1 SYNCS.PHASECHK.TRANS64 P1, [R3+URZ+0x30], R0 ;  /* 0x00003000030095a7 */ /* 0x000ea400080210ff */
[----:B--2---:R-:W-:Y:S05]  /*c780*/  @!P1 BRA `(.L_x_109) ;  /* 0xfffffffc00f09947 */ /* 0x004fea000383ffff */
[----:B------:R-:W-:Y:S05]  /*c790*/  BRA `(.L_x_108) ;  /* 0xffffff9c004c7947 */ /* 0x000fea000383ffff */
.L_x_111:
[----:B--2---:R2:W4:Y:S02]  /*c7a0*/  SYNCS.PHASECHK.TRANS64.TRYWAIT P0, [R145+URZ+0xa0], R2 ;  /* 0x0000a002910075a7 */ /* 0x00452400080011ff */
[----:B----4-:R-:W-:Y:S05]  /*c7b0*/  @!P0 NANOSLEEP.SYNCS 0x989680 ;  /* 0x009896800000895d */ /* 0x010fea0003900000 */
[----:B------:R-:W4:Y:S02]  /*c7c0*/  @!P0 SYNCS.PHASECHK.TRANS64 P0, [R145+URZ+0xa0], R2 ;  /* 0x0000a002910085a7 */ /* 0x000f2400080010ff */
[----:B----4-:R-:W-:Y:S05]  /*c7d0*/  @!P0 BRA `(.L_x_111) ;  /* 0xfffffffc00f08947 */ /* 0x010fea000383ffff */
[----:B------:R-:W-:Y:S05]  /*c7e0*/  BRA `(.L_x_110) ;  /* 0xffffff9c00a87947 */ /* 0x000fea000383ffff */
.L_x_119:
[----:B--2---:R2:W3:Y:S02]  /*c7f0*/  SYNCS.PHASECHK.TRANS64.TRYWAIT P0, [R107+URZ+0x30], R0 ;  /* 0x000030006b0075a7 */ /* 0x0044e400080011ff */
[----:B---3--:R-:W-:Y:S05]  /*c800*/  @!P0 NANOSLEEP.SYNCS 0x989680 ;  /* 0x009896800000895d */ /* 0x008fea0003900000 */
[----:B------:R-:W3:Y:S02]  /*c810*/  @!P0 SYNCS.PHASECHK.TRANS64 P0, [R107+URZ+0x30], R0 ;  /* 0x000030006b0085a7 */ /* 0x000ee400080010ff */
[----:B---3--:R-:W-:Y:S05]  /*c820*/  @!P0 BRA `(.L_x_119) ;  /* 0xfffffffc00f08947 */ /* 0x008fea000383ffff */
[----:B------:R-:W-:Y:S05]  /*c830*/  BRA `(.L_x_118) ;  /* 0xffffffb000ac7947 */ /* 0x000fea000383ffff */
.L_x_127:
[----:B--2---:R2:W3:Y:S02]  /*c840*/  SYNCS.PHASECHK.TRANS64.TRYWAIT P0, [R0+URZ+0x30], R7 ;  /* 0x00003007000075a7 */ /* 0x0044e400080011ff */
[----:B---3--:R-:W-:Y:S05]  /*c850*/  @!P0 NANOSLEEP.SYNCS 0x989680 ;  /* 0x009896800000895d */ /* 0x008fea0003900000 */
[----:B------:R-:W3:Y:S02]  /*c860*/  @!P0 SYNCS.PHASECHK.TRANS64 P0, [R0+URZ+0x30], R7 ;  /* 0x00003007000085a7 */ /* 0x000ee400080010ff */
[----:B---3--:R-:W-:Y:S05]  /*c870*/  @!P0 BRA `(.L_x_127) ;  /* 0xfffffffc00f08947 */ /* 0x008fea000383ffff */
[----:B------:R-:W-:Y:S05]  /*c880*/  BRA `(.L_x_126) ;  /* 0xffffffc800007947 */ /* 0x000fea000383ffff */
.L_x_135:
[----:B--2---:R2:W3:Y:S02]  /*c890*/  SYNCS.PHASECHK.TRANS64.TRYWAIT P0, [R0+URZ+0x30], R5 ;  /* 0x00003005000075a7 */ /* 0x0044e400080011ff */
[----:B---3--:R-:W-:Y:S05]  /*c8a0*/  @!P0 NANOSLEEP.SYNCS 0x989680 ;  /* 0x009896800000895d */ /* 0x008fea0003900000 */
[----:B------:R-:W3:Y:S02]  /*c8b0*/  @!P0 SYNCS.PHASECHK.TRANS64 P0, [R0+URZ+0x30], R5 ;  /* 0x00003005000085a7 */ /* 0x000ee400080010ff */
[----:B---3--:R-:W-:Y:S05]  /*c8c0*/  @!P0 BRA `(.L_x_135) ;  /* 0xfffffffc00f08947 */ /* 0x008fea000383ffff */
[----:B------:R-:W-:Y:S05]  /*c8d0*/  BRA `(.L_x_134) ;  /* 0xffffffdc00607947 */ /* 0x000fea000383ffff */
        .weak           $__internal_0_$__cuda_sm10x_tcgen05_guardrail_trap_col_being_dealloced_not_returned_by_alloc
        .type           $__internal_0_$__cuda_sm10x_tcgen05_guardrail_trap_col_being_dealloced_not_returned_by_alloc,@function
        .size           $__internal_0_$__cuda_sm10x_tcgen05_guardrail_trap_col_being_dealloced_not_returned_by_alloc,($__internal_1_$__cuda_sm10x_tcgen05_guardrail_trap_phase_invalid_during_alloc - $__internal_0_$__cuda_sm10x_tcgen05_guardrail_trap_col_being_dealloced_not_returned_by_alloc)
$__internal_0_$__cuda_sm10x_tcgen05_guardrail_trap_col_being_dealloced_not_returned_by_alloc:
[----:B------:R-:W-:Y:S05]  /*c8e0*/  BPT.TRAP 0x1 ;  /* 0x000000040000795c */ /* 0x000fea0000300000 */
[----:B------:R-:W-:-:S04]  /*c8f0*/  HFMA2 R3, -RZ, RZ, 0, 0 ;  /* 0x00000000ff037431 */ /* 0x000fc800000001ff */
[----:B------:R-:W-:Y:S05]  /*c900*/  RET.REL.NODEC R2 `(_ZN7cutlass13device_kernelINS_4gemm6kernel13GemmUniversalIN4cute5tupleIJiiiiEEENS1_10collective13CollectiveMmaINS1_35MainloopSm100TmaUmmaWarpSpecializedILi3ELi2ELi2ENS5_IJNS4_1CILi2EEESB_NSA_ILi1EEEEEEEENS5_IJNSA_ILi256EEESF_NSA_ILi128EEEEEEaNS5_IJlSC_lEEEaSI_NS4_8TiledMMAINS4_8MMA_AtomIJNS4_21SM100_MMA_S8_2x1SM_SSIaaiLi256ELi256ELNS4_4UMMA5MajorE0ELSN_0ELNSM_8SaturateE0EEEEEENS4_6LayoutINS5_IJSC_SC_SC_EEENS5_IJNSA_ILi0EEEST_ST_EEEEENS5_IJNS4_10UnderscoreESW_SW_EEEEENS4_28SM100_TMA_2SM_LOAD_MULTICASTENS4_14ComposedLayoutINS4_7SwizzleILi3ELi4ELi3EEENS4_18smem_ptr_flag_bitsILi8EEENSR_INS5_IJNSA_ILi8EEESG_EEENS5_IJSG_SC_EEEEEEEvNS4_8identityENS4_18SM100_TMA_2SM_LOADES19_vS1A_EENS_8epilogue10collective18CollectiveEpilogueINS1D_23Sm100TmaWarpSpecializedILi4ELi2ELi64ELb0ELb0EEEJNS5_IJSG_SF_SG_EEENS5_IJNSR_ISG_SC_EENSR_INSA_ILi64EEESC_EEEEEaSI_aSI_NS1D_6fusion15FusionCallbacksIS1H_NS1N_17LinearCombinationIaiaiLNS_15FloatRoundStyleE2EEES1I_S1M_JEEENS4_5SM1004TMEM4LOAD26SM100_TMEM_LOAD_32dp32b64xENS4_13SM90_TMA_LOADENS10_INS11_ILi2ELi4ELi3EEES14_NSR_INS5_IJS15_S1K_EEENS5_IJS1K_SC_EEEEEEENS4_39AutoVectorizingCopyWithAssumedAlignmentILi128EEENS4_14SM90_TMA_STOREES22_S24_S24_EEEvvEEEEvNT_6ParamsE) ;  /* 0xffffff3402bc7950 */ /* 0x000fea0003c3ffff */
        .weak           $__internal_1_$__cuda_sm10x_tcgen05_guardrail_trap_phase_invalid_during_alloc
        .type           $__internal_1_$__cuda_sm10x_tcgen05_guardrail_trap_phase_invalid_during_alloc,@function
        .size           $__internal_1_$__cuda_sm10x_tcgen05_guardrail_trap_phase_invalid_during_alloc,($__internal_2_$__cuda_sm10x_tcgen05_guardrail_trap_unallocated_columns_being_dealloced - $__internal_1_$__cuda_sm10x_tcgen05_guardrail_trap_phase_invalid_during_alloc)
$__internal_1_$__cuda_sm10x_tcgen05_guardrail_trap_phase_invalid_during_alloc:
[----:B------:R-:W-:Y:S05]  /*c910*/  BPT.TRAP 0x1 ;  /* 0x000000040000795c */ /* 0x000fea0000300000 */
[----:B------:R-:W-:-:S04]  /*c920*/  MOV R5, 0x0 ;  /* 0x0000000000057802 */ /* 0x000fc80000000f00 */
[----:B------:R-:W-:Y:S05]  /*c930*/  RET.REL.NODEC R4 `(_ZN7cutlass13device_kernelINS_4gemm6kernel13GemmUniversalIN4cute5tupleIJiiiiEEENS1_10collective13CollectiveMmaINS1_35MainloopSm100TmaUmmaWarpSpecializedILi3ELi2ELi2ENS5_IJNS4_1CILi2EEESB_NSA_ILi1EEEEEEEENS5_IJNSA_ILi256EEESF_NSA_ILi128EEEEEEaNS5_IJlSC_lEEEaSI_NS4_8TiledMMAINS4_8MMA_AtomIJNS4_21SM100_MMA_S8_2x1SM_SSIaaiLi256ELi256ELNS4_4UMMA5MajorE0ELSN_0ELNSM_8SaturateE0EEEEEENS4_6LayoutINS5_IJSC_SC_SC_EEENS5_IJNSA_ILi0EEEST_ST_EEEEENS5_IJNS4_10UnderscoreESW_SW_EEEEENS4_28SM100_TMA_2SM_LOAD_MULTICASTENS4_14ComposedLayoutINS4_7SwizzleILi3ELi4ELi3EEENS4_18smem_ptr_flag_bitsILi8EEENSR_INS5_IJNSA_ILi8EEESG_EEENS5_IJSG_SC_EEEEEEEvNS4_8identityENS4_18SM100_TMA_2SM_LOADES19_vS1A_EENS_8epilogue10collective18CollectiveEpilogueINS1D_23Sm100TmaWarpSpecializedILi4ELi2ELi64ELb0ELb0EEEJNS5_IJSG_SF_SG_EEENS5_IJNSR_ISG_SC_EENSR_INSA_ILi64EEESC_EEEEEaSI_aSI_NS1D_6fusion15FusionCallbacksIS1H_NS1N_17LinearCombinationIaiaiLNS_15FloatRoundStyleE2EEES1I_S1M_JEEENS4_5SM1004TMEM4LOAD26SM100_TMEM_LOAD_32dp32b64xENS4_13SM90_TMA_LOADENS10_INS11_ILi2ELi4ELi3EEES14_NSR_INS5_IJS15_S1K_EEENS5_IJS1K_SC_EEEEEEENS4_39AutoVectorizingCopyWithAssumedAlignmentILi128EEENS4_14SM90_TMA_STOREES22_S24_S24_EEEvvEEEEvNT_6ParamsE) ;  /* 0xffffff3404b07950 */ /* 0x000fea0003c3ffff */
        .weak           $__internal_2_$__cuda_sm10x_tcgen05_guardrail_trap_unallocated_columns_being_dealloced
        .type           $__internal_2_$__cuda_sm10x_tcgen05_guardrail_trap_unallocated_columns_being_dealloced,@function
        .size           $__internal_2_$__cuda_sm10x_tcgen05_guardrail_trap_unallocated_columns_being_dealloced,(.L_x_182 - $__internal_2_$__cuda_sm10x_tcgen05_guardrail_trap_unallocated_columns_being_dealloced)
$__internal_2_$__cuda_sm10x_tcgen05_guardrail_trap_unallocated_columns_being_dealloced:
[----:B------:R-:W-:Y:S05]  /*c940*/  BPT.TRAP 0x1 ;  /* 0x000000040000795c */ /* 0x000fea0000300000 */
[----:B------:R-:W-:-:S04]  /*c950*/  HFMA2 R3, -RZ, RZ, 0, 0 ;  /* 0x00000000ff037431 */ /* 0x000fc800000001ff */
[----:B------:R-:W-:Y:S05]  /*c960*/  RET.REL.NODEC R2 `(_ZN7cutlass13device_kernelINS_4gemm6kernel13GemmUniversalIN4cute5tupleIJiiiiEEENS1_10collective13CollectiveMmaINS1_35MainloopSm100TmaUmmaWarpSpecializedILi3ELi2ELi2ENS5_IJNS4_1CILi2EEESB_NSA_ILi1EEEEEEEENS5_IJNSA_ILi256EEESF_NSA_ILi128EEEEEEaNS5_IJlSC_lEEEaSI_NS4_8TiledMMAINS4_8MMA_AtomIJNS4_21SM100_MMA_S8_2x1SM_SSIaaiLi256ELi256ELNS4_4UMMA5MajorE0ELSN_0ELNSM_8SaturateE0EEEEEENS4_6LayoutINS5_IJSC_SC_SC_EEENS5_IJNSA_ILi0EEEST_ST_EEEEENS5_IJNS4_10UnderscoreESW_SW_EEEEENS4_28SM100_TMA_2SM_LOAD_MULTICASTENS4_14ComposedLayoutINS4_7SwizzleILi3ELi4ELi3EEENS4_18smem_ptr_flag_bitsILi8EEENSR_INS5_IJNSA_ILi8EEESG_EEENS5_IJSG_SC_EEEEEEEvNS4_8identityENS4_18SM100_TMA_2SM_LOADES19_vS1A_EENS_8epilogue10collective18CollectiveEpilogueINS1D_23Sm100TmaWarpSpecializedILi4ELi2ELi64ELb0ELb0EEEJNS5_IJSG_SF_SG_EEENS5_IJNSR_ISG_SC_EENSR_INSA_ILi64EEESC_EEEEEaSI_aSI_NS1D_6fusion15FusionCallbacksIS1H_NS1N_17LinearCombinationIaiaiLNS_15FloatRoundStyleE2EEES1I_S1M_JEEENS4_5SM1004TMEM4LOAD26SM100_TMEM_LOAD_32dp32b64xENS4_13SM90_TMA_LOADENS10_INS11_ILi2ELi4ELi3EEES14_NSR_INS5_IJS15_S1K_EEENS5_IJS1K_SC_EEEEEEENS4_39AutoVectorizingCopyWithAssumedAlignmentILi128EEENS4_14SM90_TMA_STOREES22_S24_S24_EEEvvEEEEvNT_6ParamsE) ;  /* 0xffffff3402a47950 */ /* 0x000fea0003c3ffff */
.L_x_181:
[----:B------:R-:W-:-:S00]  /*c970*/  BRA `(.L_x_181) ;  /* 0xfffffffc00fc7947 */ /* 0x000fc0000383ffff */
[----:B------:R-:W-:-:S00]  /*c980*/  NOP ;  /* 0x0000000000007918 */ /* 0x000fc00000000000 */
[----:B------:R-:W-:-:S00]  /*c990*/  NOP ;  /* 0x0000000000007918 */ /* 0x000fc00000000000 */
[----:B------:R-:W-:-:S00]  /*c9a0*/  NOP ;  /* 0x0000000000007918 */ /* 0x000fc00000000000 */
[----:B------:R-:W-:-:S00]  /*c9b0*/  NOP ;  /* 0x0000000000007918 */ /* 0x000fc00000000000 */
[----:B------:R-:W-:-:S00]  /*c9c0*/  NOP ;  /* 0x0000000000007918 */ /* 0x000fc00000000000 */
[----:B------:R-:W-:-:S00]  /*c9d0*/  NOP ;  /* 0x0000000000007918 */ /* 0x000fc00000000000 */
[----:B------:R-:W-:-:S00]  /*c9e0*/  NOP ;  /* 0x0000000000007918 */ /* 0x000fc00000000000 */
[----:B------:R-:W-:-:S00]  /*c9f0*/  NOP ;  /* 0x0000000000007918 */ /* 0x000fc00000000000 */
.L_x_182:


//--------------------- .nv.global.init           --------------------------
	.section	.nv.global.init,"aw",@progbits
.nv.global.init:
	.type		$str$27,@object
	.size		$str$27,($str$28 - $str$27)
$str$27:
        /*0000*/ 	.byte	0x28, 0x61, 0x64, 0x64, 0x72, 0x65, 0x73, 0x73, 0x20, 0x26, 0x20, 0x6d, 0x61, 0x73, 0x6b, 0x29
        /*0010*/ 	.byte	0x20, 0x3d, 0x3d, 0x20, 0x30, 0x00
	.type		$str$28,@object
	.size		$str$28,($str$26 - $str$28)
$str$28:
        /*0016*/ 	.byte	0x2f, 0x74, 0x6d, 0x70, 0x2f, 0x63, 0x75, 0x74, 0x6c, 0x61, 0x73, 0x73, 0x5f, 0x73, 0x77, 0x65
        /*0026*/ 	.byte	0x65, 0x70, 0x5f, 0x73, 0x72, 0x63, 0x2f, 0x69, 0x6e, 0x63, 0x6c, 0x75, 0x64, 0x65, 0x2f, 0x63
        /*0036*/ 	.byte	0x75, 0x74, 0x65, 0x2f, 0x70, 0x6f, 0x69, 0x6e, 0x74, 0x65, 0x72, 0x5f, 0x66, 0x6c, 0x61, 0x67
        /*0046*/ 	.byte	0x67, 0x65, 0x64, 0x2e, 0x68, 0x70, 0x70, 0x00
	.type		$str$26,@object
	.size		$str$26,($str$25 - $str$26)
$str$26:
        /*004e*/ 	.byte	0x2f, 0x74, 0x6d, 0x70, 0x2f, 0x63, 0x75, 0x74, 0x6c, 0x61, 0x73, 0x73, 0x5f, 0x73, 0x77, 0x65
        /*005e*/ 	.byte	0x65, 0x70, 0x5f, 0x73, 0x72, 0x63, 0x2f, 0x69, 0x6e, 0x63, 0x6c, 0x75, 0x64, 0x65, 0x2f, 0x63
        /*006e*/ 	.byte	0x75, 0x74, 0x65, 0x2f, 0x61, 0x74, 0x6f, 0x6d, 0x2f, 0x63, 0x6f, 0x70, 0x79, 0x5f, 0x74, 0x72
        /*007e*/ 	.byte	0x61, 0x69, 0x74, 0x73, 0x5f, 0x73, 0x6d, 0x31, 0x30, 0x30, 0x2e, 0x68, 0x70, 0x70, 0x00
	.type		$str$25,@object
	.size		$str$25,(__unnamed_1 - $str$25)
$str$25:
        /*008d*/ 	.byte	0x28, 0x28, 0x75, 0x69, 0x6e, 0x74, 0x33, 0x32, 0x5f, 0x74, 0x28, 0x74, 0x68, 0x72, 0x65, 0x61
        /*009d*/ 	.byte	0x64, 0x49, 0x64, 0x78, 0x2e, 0x78, 0x29, 0x20, 0x2f, 0x20, 0x33, 0x32, 0x29, 0x20, 0x25, 0x20
        /*00ad*/ 	.byte	0x34, 0x29, 0x20, 0x3d, 0x3d, 0x20, 0x28, 0x28, 0x28, 0x74, 0x6d, 0x65, 0x6d, 0x5f, 0x61, 0x64
        /*00bd*/ 	.byte	0x64, 0x72, 0x20, 0x3e, 0x3e, 0x20, 0x31, 0x36, 0x29, 0x20, 0x2f, 0x20, 0x33, 0x32, 0x29, 0x20
        /*00cd*/ 	.byte	0x25, 0x20, 0x34, 0x29, 0x00
	.type		__unnamed_1,@object
	.size		__unnamed_1,(__unnamed_2 - __unnamed_1)
__unnamed_1:
        /*00d2*/ 	.byte	0x61, 0x75, 0x74, 0x6f, 0x20, 0x63, 0x75, 0x74, 0x65, 0x3a, 0x3a, 0x61, 0x73, 0x5f, 0x70, 0x6f
        /* <DEDUP_REMOVED lines=24> */
        /*0262*/ 	.byte	0x5d, 0x00
	.type		__unnamed_2,@object
	.size		__unnamed_2,(__unnamed_3 - __unnamed_2)
__unnamed_2:
        /* <DEDUP_REMOVED lines=26> */
	.type		__unnamed_3,@object
	.size		__unnamed_3,(.L_3 - __unnamed_3)
__unnamed_3:
        /* <DEDUP_REMOVED lines=42> */
        /*0696*/ 	.byte	0x43, 0x3c, 0x30, 0x3e, 0x3e, 0x3e, 0x3e, 0x5d, 0x00
.L_3:


//--------------------- .nv.shared._ZN7cutlass13device_kernelINS_4gemm6kernel13GemmUniversalIN4cute5tupleIJiiiiEEENS1_10collective13CollectiveMmaINS1_35MainloopSm100TmaUmmaWarpSpecializedILi3ELi2ELi2ENS5_IJNS4_1CILi2EEESB_NSA_ILi1EEEEEEEENS5_IJNSA_ILi256EEESF_NSA_ILi128EEEEEEaNS5_IJlSC_lEEEaSI_NS4_8TiledMMAINS4_8MMA_AtomIJNS4_21SM100_MMA_S8_2x1SM_SSIaaiLi256ELi256ELNS4_4UMMA5MajorE0ELSN_0ELNSM_8SaturateE0EEEEEENS4_6LayoutINS5_IJSC_SC_SC_EEENS5_IJNSA_ILi0EEEST_ST_EEEEENS5_IJNS4_10UnderscoreESW_SW_EEEEENS4_28SM100_TMA_2SM_LOAD_MULTICASTENS4_14ComposedLayoutINS4_7SwizzleILi3ELi4ELi3EEENS4_18smem_ptr_flag_bitsILi8EEENSR_INS5_IJNSA_ILi8EEESG_EEENS5_IJSG_SC_EEEEEEEvNS4_8identityENS4_18SM100_TMA_2SM_LOADES19_vS1A_EENS_8epilogue10collective18CollectiveEpilogueINS1D_23Sm100TmaWarpSpecializedILi4ELi2ELi64ELb0ELb0EEEJNS5_IJSG_SF_SG_EEENS5_IJNSR_ISG_SC_EENSR_INSA_ILi64EEESC_EEEEEaSI_aSI_NS1D_6fusion15FusionCallbacksIS1H_NS1N_17LinearCombinationIaiaiLNS_15FloatRoundStyleE2EEES1I_S1M_JEEENS4_5SM1004TMEM4LOAD26SM100_TMEM_LOAD_32dp32b64xENS4_13SM90_TMA_LOADENS10_INS11_ILi2ELi4ELi3EEES14_NSR_INS5_IJS15_S1K_EEENS5_IJS1K_SC_EEEEEEENS4_39AutoVectorizingCopyWithAssumedAlignmentILi128EEENS4_14SM90_TMA_STOREES22_S24_S24_EEEvvEEEEvNT_6ParamsE --------------------------
	.section	.nv.shared._ZN7cutlass13device_kernelINS_4gemm6kernel13GemmUniversalIN4cute5tupleIJiiiiEEENS1_10collective13CollectiveMmaINS1_35MainloopSm100TmaUmmaWarpSpecializedILi3ELi2ELi2ENS5_IJNS4_1CILi2EEESB_NSA_ILi1EEEEEEEENS5_IJNSA_ILi256EEESF_NSA_ILi128EEEEEEaNS5_IJlSC_lEEEaSI_NS4_8TiledMMAINS4_8MMA_AtomIJNS4_21SM100_MMA_S8_2x1SM_SSIaaiLi256ELi256ELNS4_4UMMA5MajorE0ELSN_0ELNSM_8SaturateE0EEEEEENS4_6LayoutINS5_IJSC_SC_SC_EEENS5_IJNSA_ILi0EEEST_ST_EEEEENS5_IJNS4_10UnderscoreESW_SW_EEEEENS4_28SM100_TMA_2SM_LOAD_MULTICASTENS4_14ComposedLayoutINS4_7SwizzleILi3ELi4ELi3EEENS4_18smem_ptr_flag_bitsILi8EEENSR_INS5_IJNSA_ILi8EEESG_EEENS5_IJSG_SC_EEEEEEEvNS4_8identityENS4_18SM100_TMA_2SM_LOADES19_vS1A_EENS_8epilogue10collective18CollectiveEpilogueINS1D_23Sm100TmaWarpSpecializedILi4ELi2ELi64ELb0ELb0EEEJNS5_IJSG_SF_SG_EEENS5_IJNSR_ISG_SC_EENSR_INSA_ILi64EEESC_EEEEEaSI_aSI_NS1D_6fusion15FusionCallbacksIS1H_NS1N_17LinearCombinationIaiaiLNS_15FloatRoundStyleE2EEES1I_S1M_JEEENS4_5SM1004TMEM4LOAD26SM100_TMEM_LOAD_32dp32b64xENS4_13SM90_TMA_LOADENS10_INS11_ILi2ELi4ELi3EEES14_NSR_INS5_IJS15_S1K_EEENS5_IJS1K_SC_EEEEEEENS4_39AutoVectorizingCopyWithAssumedAlignmentILi128EEENS4_14SM90_TMA_STOREES22_S24_S24_EEEvvEEEEvNT_6ParamsE,"aw",@nobits
	.sectionflags	@""
	.align	16
	.zero		1024


//--------------------- .nv.shared.reserved.0     --------------------------
	.section	.nv.shared.reserved.0,"aw",@nobits
	.weak		__nv_reservedSMEM_offset_0_alias
	.size		__nv_reservedSMEM_offset_0_alias, 0, 64
	.other		__nv_reservedSMEM_offset_0_alias,@"STO_CUDA_RESERVED_SHARED STV_DEFAULT"
__nv_reservedSMEM_offset_0_alias:
	.zero		0
.nv.shared.reserved.0:
	.zero		64
	.weak		__nv_reservedSMEM_tcgen05_partition
	.type		__nv_reservedSMEM_tcgen05_partition,@object
	.size		__nv_reservedSMEM_tcgen05_partition,(.L_0 - __nv_reservedSMEM_tcgen05_partition)
__nv_reservedSMEM_tcgen05_partition:
	.zero		32
.L_0:


//--------------------- .nv.global                --------------------------
	.section	.nv.global,"aw",@nobits
.nv.global:
	.type		_ZN40_INTERNAL_e0ae2b0e_4_k_cu_147a9987_103984cute1_E,@object
	.size		_ZN40_INTERNAL_e0ae2b0e_4_k_cu_147a9987_103984cute1_E,(_ZN40_INTERNAL_e0ae2b0e_4_k_cu_147a9987_103984cuda3std3__45__cpo6cbeginE - _ZN40_INTERNAL_e0ae2b0e_4_k_cu_147a9987_103984cute1_E)
_ZN40_INTERNAL_e0ae2b0e_4_k_cu_147a9987_103984cute1_E:
	.zero		1
	.type		_ZN40_INTERNAL_e0ae2b0e_4_k_cu_147a9987_103984cuda3std3__45__cpo6cbeginE,@object
	.size		_ZN40_INTERNAL_e0ae2b0e_4_k_cu_147a9987_103984cuda3std3__45__cpo6cbeginE,(_ZN40_INTERNAL_e0ae2b0e_4_k_cu_147a9987_103984cuda3std3__48in_placeE - _ZN40_INTERNAL_e0ae2b0e_4_k_cu_147a9987_103984cuda3std3__45__cpo6cbeginE)
_ZN40_INTERNAL_e0ae2b0e_4_k_cu_147a9987_103984cuda3std3__45__cpo6cbeginE:
	.zero		1
	.type		_ZN40_INTERNAL_e0ae2b0e_4_k_cu_147a9987_103984cuda3std3__48in_placeE,@object
	.size		_ZN40_INTERNAL_e0ae2b0e_4_k_cu_147a9987_103984cuda3std3__48in_placeE,(_ZN40_INTERNAL_e0ae2b0e_4_k_cu_147a9987_103984cuda3std6ranges3__45__cpo9iter_moveE - _ZN40_INTERNAL_e0ae2b0e_4_k_cu_147a9987_103984cuda3std3__48in_placeE)
_ZN40_INTERNAL_e0ae2b0e_4_k_cu_147a9987_103984cuda3std3__48in_placeE:
	.zero		1
	.type		_ZN40_INTERNAL_e0ae2b0e_4_k_cu_147a9987_103984cuda3std6ranges3__45__cpo9iter_moveE,@object
	.size		_ZN40_INTERNAL_e0ae2b0e_4_k_cu_147a9987_103984cuda3std6ranges3__45__cpo9iter_moveE,(_ZN40_INTERNAL_e0ae2b0e_4_k_cu_147a9987_103984cuda3std3__45__cpo5beginE - _ZN40_INTERNAL_e0ae2b0e_4_k_cu_147a9987_103984cuda3std6ranges3__45__cpo9iter_moveE)
_ZN40_INTERNAL_e0ae2b0e_4_k_cu_147a9987_103984cuda3std6ranges3__45__cpo9iter_moveE:
	.zero		1
	.type		_ZN40_INTERNAL_e0ae2b0e_4_k_cu_147a9987_103984cuda3std3__45__cpo5beginE,@object
	.size		_ZN40_INTERNAL_e0ae2b0e_4_k_cu_147a9987_103984cuda3std3__45__cpo5beginE,(_ZN40_INTERNAL_e0ae2b0e_4_k_cu_147a9987_103984cuda3std3__442_GLOBAL__N__e0ae2b0e_4_k_cu_147a9987_103986ignoreE - _ZN40_INTERNAL_e0ae2b0e_4_k_cu_147a9987_103984cuda3std3__45__cpo5beginE)
_ZN40_INTERNAL_e0ae2b0e_4_k_cu_147a9987_103984cuda3std3__45__cpo5beginE:
	.zero		1
	.type		_ZN40_INTERNAL_e0ae2b0e_4_k_cu_147a9987_103984cuda3std3__442_GLOBAL__N__e0ae2b0e_4_k_cu_147a9987_103986ignoreE,@object
	.size		_ZN40_INTERNAL_e0ae2b0e_4_k_cu_147a9987_103984cuda3std3__442_GLOBAL__N__e0ae2b0e_4_k_cu_147a9987_103986ignoreE,(_ZN40_INTERNAL_e0ae2b0e_4_k_cu_147a9987_103984cute7productE - _ZN40_INTERNAL_e0ae2b0e_4_k_cu_147a9987_103984cuda3std3__442_GLOBAL__N__e0ae2b0e_4_k_cu_147a9987_103986ignoreE)
_ZN40_INTERNAL_e0ae2b0e_4_k_cu_147a9987_103984cuda3std3__442_GLOBAL__N__e0ae2b0e_4_k_cu_147a9987_103986ignoreE:
	.zero		1
	.type		_ZN40_INTERNAL_e0ae2b0e_4_k_cu_147a9987_103984cute7productE,@object
	.size		_ZN40_INTERNAL_e0ae2b0e_4_k_cu_147a9987_103984cute7productE,(_ZN40_INTERNAL_e0ae2b0e_4_k_cu_147a9987_103984cuda3std3__45__cpo3endE - _ZN40_INTERNAL_e0ae2b0e_4_k_cu_147a9987_103984cute7productE)
_ZN40_INTERNAL_e0ae2b0e_4_k_cu_147a9987_103984cute7productE:
	.zero		1
	.type		_ZN40_INTERNAL_e0ae2b0e_4_k_cu_147a9987_103984cuda3std3__45__cpo3endE,@object
	.size		_ZN40_INTERNAL_e0ae2b0e_4_k_cu_147a9987_103984cuda3std3__45__cpo3endE,(_ZN40_INTERNAL_e0ae2b0e_4_k_cu_147a9987_103984cuda3std3__419piecewise_constructE - _ZN40_INTERNAL_e0ae2b0e_4_k_cu_147a9987_103984cuda3std3__45__cpo3endE)
_ZN40_INTERNAL_e0ae2b0e_4_k_cu_147a9987_103984cuda3std3__45__cpo3endE:
	.zero		1
	.type		_ZN40_INTERNAL_e0ae2b0e_4_k_cu_147a9987_103984cuda3std3__419piecewise_constructE,@object
	.size		_ZN40_INTERNAL_e0ae2b0e_4_k_cu_147a9987_103984cuda3std3__419piecewise_constructE,(_ZN40_INTERNAL_e0ae2b0e_4_k_cu_147a9987_103984cuda3std3__45__cpo4cendE - _ZN40_INTERNAL_e0ae2b0e_4_k_cu_147a9987_103984cuda3std3__419piecewise_constructE)
_ZN40_INTERNAL_e0ae2b0e_4_k_cu_147a9987_103984cuda3std3__419piecewise_constructE:
	.zero		1
	.type		_ZN40_INTERNAL_e0ae2b0e_4_k_cu_147a9987_103984cuda3std3__45__cpo4cendE,@object
	.size		_ZN40_INTERNAL_e0ae2b0e_4_k_cu_147a9987_103984cuda3std3__45__cpo4cendE,(_ZN40_INTERNAL_e0ae2b0e_4_k_cu_147a9987_103984cuda3std6ranges3__45__cpo4swapE - _ZN40_INTERNAL_e0ae2b0e_4_k_cu_147a9987_103984cuda3std3__45__cpo4cendE)
_ZN40_INTERNAL_e0ae2b0e_4_k_cu_147a9987_103984cuda3std3__45__cpo4cendE:
	.zero		1
	.type		_ZN40_INTERNAL_e0ae2b0e_4_k_cu_147a9987_103984cuda3std6ranges3__45__cpo4swapE,@object
	.size		_ZN40_INTERNAL_e0ae2b0e_4_k_cu_147a9987_103984cuda3std6ranges3__45__cpo4swapE,(.L_11 - _ZN40_INTERNAL_e0ae2b0e_4_k_cu_147a9987_103984cuda3std6ranges3__45__cpo4swapE)
_ZN40_INTERNAL_e0ae2b0e_4_k_cu_147a9987_103984cuda3std6ranges3__45__cpo4swapE:
	.zero		1
.L_11:


//--------------------- .nv.constant0._ZN7cutlass13device_kernelINS_4gemm6kernel13GemmUniversalIN4cute5tupleIJiiiiEEENS1_10collective13CollectiveMmaINS1_35MainloopSm100TmaUmmaWarpSpecializedILi3ELi2ELi2ENS5_IJNS4_1CILi2EEESB_NSA_ILi1EEEEEEEENS5_IJNSA_ILi256EEESF_NSA_ILi128EEEEEEaNS5_IJlSC_lEEEaSI_NS4_8TiledMMAINS4_8MMA_AtomIJNS4_21SM100_MMA_S8_2x1SM_SSIaaiLi256ELi256ELNS4_4UMMA5MajorE0ELSN_0ELNSM_8SaturateE0EEEEEENS4_6LayoutINS5_IJSC_SC_SC_EEENS5_IJNSA_ILi0EEEST_ST_EEEEENS5_IJNS4_10UnderscoreESW_SW_EEEEENS4_28SM100_TMA_2SM_LOAD_MULTICASTENS4_14ComposedLayoutINS4_7SwizzleILi3ELi4ELi3EEENS4_18smem_ptr_flag_bitsILi8EEENSR_INS5_IJNSA_ILi8EEESG_EEENS5_IJSG_SC_EEEEEEEvNS4_8identityENS4_18SM100_TMA_2SM_LOADES19_vS1A_EENS_8epilogue10collective18CollectiveEpilogueINS1D_23Sm100TmaWarpSpecializedILi4ELi2ELi64ELb0ELb0EEEJNS5_IJSG_SF_SG_EEENS5_IJNSR_ISG_SC_EENSR_INSA_ILi64EEESC_EEEEEaSI_aSI_NS1D_6fusion15FusionCallbacksIS1H_NS1N_17LinearCombinationIaiaiLNS_15FloatRoundStyleE2EEES1I_S1M_JEEENS4_5SM1004TMEM4LOAD26SM100_TMEM_LOAD_32dp32b64xENS4_13SM90_TMA_LOADENS10_INS11_ILi2ELi4ELi3EEES14_NSR_INS5_IJS15_S1K_EEENS5_IJS1K_SC_EEEEEEENS4_39AutoVectorizingCopyWithAssumedAlignmentILi128EEENS4_14SM90_TMA_STOREES22_S24_S24_EEEvvEEEEvNT_6ParamsE --------------------------
	.section	.nv.constant0._ZN7cutlass13device_kernelINS_4gemm6kernel13GemmUniversalIN4cute5tupleIJiiiiEEENS1_10collective13CollectiveMmaINS1_35MainloopSm100TmaUmmaWarpSpecializedILi3ELi2ELi2ENS5_IJNS4_1CILi2EEESB_NSA_ILi1EEEEEEEENS5_IJNSA_ILi256EEESF_NSA_ILi128EEEEEEaNS5_IJlSC_lEEEaSI_NS4_8TiledMMAINS4_8MMA_AtomIJNS4_21SM100_MMA_S8_2x1SM_SSIaaiLi256ELi256ELNS4_4UMMA5MajorE0ELSN_0ELNSM_8SaturateE0EEEEEENS4_6LayoutINS5_IJSC_SC_SC_EEENS5_IJNSA_ILi0EEEST_ST_EEEEENS5_IJNS4_10UnderscoreESW_SW_EEEEENS4_28SM100_TMA_2SM_LOAD_MULTICASTENS4_14ComposedLayoutINS4_7SwizzleILi3ELi4ELi3EEENS4_18smem_ptr_flag_bitsILi8EEENSR_INS5_IJNSA_ILi8EEESG_EEENS5_IJSG_SC_EEEEEEEvNS4_8identityENS4_18SM100_TMA_2SM_LOADES19_vS1A_EENS_8epilogue10collective18CollectiveEpilogueINS1D_23Sm100TmaWarpSpecializedILi4ELi2ELi64ELb0ELb0EEEJNS5_IJSG_SF_SG_EEENS5_IJNSR_ISG_SC_EENSR_INSA_ILi64EEESC_EEEEEaSI_aSI_NS1D_6fusion15FusionCallbacksIS1H_NS1N_17LinearCombinationIaiaiLNS_15FloatRoundStyleE2EEES1I_S1M_JEEENS4_5SM1004TMEM4LOAD26SM100_TMEM_LOAD_32dp32b64xENS4_13SM90_TMA_LOADENS10_INS11_ILi2ELi4ELi3EEES14_NSR_INS5_IJS15_S1K_EEENS5_IJS1K_SC_EEEEEEENS4_39AutoVectorizingCopyWithAssumedAlignmentILi128EEENS4_14SM90_TMA_STOREES22_S24_S24_EEEvvEEEEvNT_6ParamsE,"a",@progbits
	.sectionflags	@""
	.align	4
.nv.constant0._ZN7cutlass13device_kernelINS_4gemm6kernel13GemmUniversalIN4cute5tupleIJiiiiEEENS1_10collective13CollectiveMmaINS1_35MainloopSm100TmaUmmaWarpSpecializedILi3ELi2ELi2ENS5_IJNS4_1CILi2EEESB_NSA_ILi1EEEEEEEENS5_IJNSA_ILi256EEESF_NSA_ILi128EEEEEEaNS5_IJlSC_lEEEaSI_NS4_8TiledMMAINS4_8MMA_AtomIJNS4_21SM100_MMA_S8_2x1SM_SSIaaiLi256ELi256ELNS4_4UMMA5MajorE0ELSN_0ELNSM_8SaturateE0EEEEEENS4_6LayoutINS5_IJSC_SC_SC_EEENS5_IJNSA_ILi0EEEST_ST_EEEEENS5_IJNS4_10UnderscoreESW_SW_EEEEENS4_28SM100_TMA_2SM_LOAD_MULTICASTENS4_14ComposedLayoutINS4_7SwizzleILi3ELi4ELi3EEENS4_18smem_ptr_flag_bitsILi8EEENSR_INS5_IJNSA_ILi8EEESG_EEENS5_IJSG_SC_EEEEEEEvNS4_8identityENS4_18SM100_TMA_2SM_LOADES19_vS1A_EENS_8epilogue10collective18CollectiveEpilogueINS1D_23Sm100TmaWarpSpecializedILi4ELi2ELi64ELb0ELb0EEEJNS5_IJSG_SF_SG_EEENS5_IJNSR_ISG_SC_EENSR_INSA_ILi64EEESC_EEEEEaSI_aSI_NS1D_6fusion15FusionCallbacksIS1H_NS1N_17LinearCombinationIaiaiLNS_15FloatRoundStyleE2EEES1I_S1M_JEEENS4_5SM1004TMEM4LOAD26SM100_TMEM_LOAD_32dp32b64xENS4_13SM90_TMA_LOADENS10_INS11_ILi2ELi4ELi3EEES14_NSR_INS5_IJS15_S1K_EEENS5_IJS1K_SC_EEEEEEENS4_39AutoVectorizingCopyWithAssumedAlignmentILi128EEENS4_14SM90_TMA_STOREES22_S24_S24_EEEvvEEEEvNT_6ParamsE:
	.zero		2944


//--------------------- SYMBOLS --------------------------

	.type		.nv.reservedSmem.offset0,@object
	.size		.nv.reservedSmem.offset0,0x4
	.type		.nv.reservedSmem.cap,@object
	.size		.nv.reservedSmem.cap,0x4
	.type		__assertfail,@function
